	.target	sm_80

	.elftype	@"ET_EXEC"


//--------------------- .note.nv.tkinfo           --------------------------
	.section	.note.nv.tkinfo,"",@"SHT_NOTE"
	.sectionflags	@"SHF_NOTE_NV_TKINFO"
	.tkinfo
        /*0018*/ 	.word	0x00000002
        /*0030*/ 	.string	""
        /*0030*/ 	.string	"ptxas"
        /*0030*/ 	.string	"Cuda compilation tools, release 13.0, V13.0.88"
        /*0030*/ 	.string	"Build cuda_13.0.r13.0/compiler.36424714_0"
        /*0030*/ 	.string	"-v  -suppress-debug-info  -lineinfo  -arch sm_80 "



//--------------------- .note.nv.cuinfo           --------------------------
	.section	.note.nv.cuinfo,"",@"SHT_NOTE"
	.sectionflags	@"SHF_NOTE_NV_CUINFO"
        /*0018*/ 	.short	0x0002
        /*001a*/ 	.short	0x0050
        /*001c*/ 	.short	0x0082
	.zero		2


//--------------------- .nv.info                  --------------------------
	.section	.nv.info,"",@"SHT_CUDA_INFO"
	.align	4


	//----- nvinfo : EIATTR_REGCOUNT
	.align		4
        /*0000*/ 	.byte	0x04, 0x2f
        /*0002*/ 	.short	(.L_1 - .L_0)
	.align		4
.L_0:
        /*0004*/ 	.word	index@(matmul_kernel)
        /*0008*/ 	.word	0x00000020


	//----- nvinfo : EIATTR_FRAME_SIZE
	.align		4
.L_1:
        /*000c*/ 	.byte	0x04, 0x11
        /*000e*/ 	.short	(.L_3 - .L_2)
	.align		4
.L_2:
        /*0010*/ 	.word	index@(matmul_kernel)
        /*0014*/ 	.word	0x000049e8


	//----- nvinfo : EIATTR_MIN_STACK_SIZE
	.align		4
.L_3:
        /*0018*/ 	.byte	0x04, 0x12
        /*001a*/ 	.short	(.L_5 - .L_4)
	.align		4
.L_4:
        /*001c*/ 	.word	index@(matmul_kernel)
        /*0020*/ 	.word	0x000049e8
.L_5:


//--------------------- .nv.info.matmul_kernel    --------------------------
	.section	.nv.info.matmul_kernel,"",@"SHT_CUDA_INFO"
	.sectionflags	@""
	.align	4


	//----- nvinfo : EIATTR_CUDA_API_VERSION
	.align		4
        /*0000*/ 	.byte	0x04, 0x37
        /*0002*/ 	.short	(.L_7 - .L_6)
.L_6:
        /*0004*/ 	.word	0x00000082


	//----- nvinfo : EIATTR_SW2861232_WAR
	.align		4
.L_7:
        /*0008*/ 	.byte	0x01, 0x35
	.zero		2


	//----- nvinfo : EIATTR_PARAM_CBANK
	.align		4
        /*000c*/ 	.byte	0x04, 0x0a
        /*000e*/ 	.short	(.L_9 - .L_8)
	.align		4
.L_8:
        /*0010*/ 	.word	index@(.nv.constant0.matmul_kernel)
        /*0014*/ 	.short	0x0160
        /*0016*/ 	.short	0x0050


	//----- nvinfo : EIATTR_CBANK_PARAM_SIZE
	.align		4
.L_9:
        /*0018*/ 	.byte	0x03, 0x19
        /*001a*/ 	.short	0x0050


	//----- nvinfo : EIATTR_KPARAM_INFO
	.align		4
        /*001c*/ 	.byte	0x04, 0x17
        /*001e*/ 	.short	(.L_11 - .L_10)
.L_10:
        /*0020*/ 	.word	0x00000000
        /*0024*/ 	.short	0x000d
        /*0026*/ 	.short	0x0048
        /*0028*/ 	.byte	0x00, 0xf4, 0x21, 0x00


	//----- nvinfo : EIATTR_KPARAM_INFO
	.align		4
.L_11:
        /*002c*/ 	.byte	0x04, 0x17
        /*002e*/ 	.short	(.L_13 - .L_12)
.L_12:
        /*0030*/ 	.word	0x00000000
        /*0034*/ 	.short	0x000c
        /*0036*/ 	.short	0x0040
        /*0038*/ 	.byte	0x00, 0xf4, 0x21, 0x00


	//----- nvinfo : EIATTR_KPARAM_INFO
	.align		4
.L_13:
        /*003c*/ 	.byte	0x04, 0x17
        /*003e*/ 	.short	(.L_15 - .L_14)
.L_14:
        /*0040*/ 	.word	0x00000000
        /*0044*/ 	.short	0x000b
        /*0046*/ 	.short	0x0038
        /*0048*/ 	.byte	0x00, 0xf0, 0x11, 0x00


	//----- nvinfo : EIATTR_KPARAM_INFO
	.align		4
.L_15:
        /*004c*/ 	.byte	0x04, 0x17
        /*004e*/ 	.short	(.L_17 - .L_16)
.L_16:
        /*0050*/ 	.word	0x00000000
        /*0054*/ 	.short	0x000a
        /*0056*/ 	.short	0x0034
        /*0058*/ 	.byte	0x00, 0xf0, 0x11, 0x00


	//----- nvinfo : EIATTR_KPARAM_INFO
	.align		4
.L_17:
        /*005c*/ 	.byte	0x04, 0x17
        /*005e*/ 	.short	(.L_19 - .L_18)
.L_18:
        /*0060*/ 	.word	0x00000000
        /*0064*/ 	.short	0x0009
        /*0066*/ 	.short	0x0030
        /*0068*/ 	.byte	0x00, 0xf0, 0x11, 0x00


	//----- nvinfo : EIATTR_KPARAM_INFO
	.align		4
.L_19:
        /*006c*/ 	.byte	0x04, 0x17
        /*006e*/ 	.short	(.L_21 - .L_20)
.L_20:
        /*0070*/ 	.word	0x00000000
        /*0074*/ 	.short	0x0008
        /*0076*/ 	.short	0x002c
        /*0078*/ 	.byte	0x00, 0xf0, 0x11, 0x00


	//----- nvinfo : EIATTR_KPARAM_INFO
	.align		4
.L_21:
        /*007c*/ 	.byte	0x04, 0x17
        /*007e*/ 	.short	(.L_23 - .L_22)
.L_22:
        /*0080*/ 	.word	0x00000000
        /*0084*/ 	.short	0x0007
        /*0086*/ 	.short	0x0028
        /*0088*/ 	.byte	0x00, 0xf0, 0x11, 0x00


	//----- nvinfo : EIATTR_KPARAM_INFO
	.align		4
.L_23:
        /*008c*/ 	.byte	0x04, 0x17
        /*008e*/ 	.short	(.L_25 - .L_24)
.L_24:
        /*0090*/ 	.word	0x00000000
        /*0094*/ 	.short	0x0006
        /*0096*/ 	.short	0x0024
        /*0098*/ 	.byte	0x00, 0xf0, 0x11, 0x00


	//----- nvinfo : EIATTR_KPARAM_INFO
	.align		4
.L_25:
        /*009c*/ 	.byte	0x04, 0x17
        /*009e*/ 	.short	(.L_27 - .L_26)
.L_26:
        /*00a0*/ 	.word	0x00000000
        /*00a4*/ 	.short	0x0005
        /*00a6*/ 	.short	0x0020
        /*00a8*/ 	.byte	0x00, 0xf0, 0x11, 0x00


	//----- nvinfo : EIATTR_KPARAM_INFO
	.align		4
.L_27:
        /*00ac*/ 	.byte	0x04, 0x17
        /*00ae*/ 	.short	(.L_29 - .L_28)
.L_28:
        /*00b0*/ 	.word	0x00000000
        /*00b4*/ 	.short	0x0004
        /*00b6*/ 	.short	0x001c
        /*00b8*/ 	.byte	0x00, 0xf0, 0x11, 0x00


	//----- nvinfo : EIATTR_KPARAM_INFO
	.align		4
.L_29:
        /*00bc*/ 	.byte	0x04, 0x17
        /*00be*/ 	.short	(.L_31 - .L_30)
.L_30:
        /*00c0*/ 	.word	0x00000000
        /*00c4*/ 	.short	0x0003
        /*00c6*/ 	.short	0x0018
        /*00c8*/ 	.byte	0x00, 0xf0, 0x11, 0x00


	//----- nvinfo : EIATTR_KPARAM_INFO
	.align		4
.L_31:
        /*00cc*/ 	.byte	0x04, 0x17
        /*00ce*/ 	.short	(.L_33 - .L_32)
.L_32:
        /*00d0*/ 	.word	0x00000000
        /*00d4*/ 	.short	0x0002
        /*00d6*/ 	.short	0x0010
        /*00d8*/ 	.byte	0x00, 0xf4, 0x21, 0x00


	//----- nvinfo : EIATTR_KPARAM_INFO
	.align		4
.L_33:
        /*00dc*/ 	.byte	0x04, 0x17
        /*00de*/ 	.short	(.L_35 - .L_34)
.L_34:
        /*00e0*/ 	.word	0x00000000
        /*00e4*/ 	.short	0x0001
        /*00e6*/ 	.short	0x0008
        /*00e8*/ 	.byte	0x00, 0xf4, 0x21, 0x00


	//----- nvinfo : EIATTR_KPARAM_INFO
	.align		4
.L_35:
        /*00ec*/ 	.byte	0x04, 0x17
        /*00ee*/ 	.short	(.L_37 - .L_36)
.L_36:
        /*00f0*/ 	.word	0x00000000
        /*00f4*/ 	.short	0x0000
        /*00f6*/ 	.short	0x0000
        /*00f8*/ 	.byte	0x00, 0xf4, 0x21, 0x00


	//----- nvinfo : EIATTR_MAXREG_COUNT
	.align		4
.L_37:
        /*00fc*/ 	.byte	0x03, 0x1b
        /*00fe*/ 	.short	0x00ff


	//----- nvinfo : EIATTR_NUM_BARRIERS
	.align		4
        /*0100*/ 	.byte	0x02, 0x4c
        /*0102*/ 	.byte	0x01
	.zero		1


	//----- nvinfo : EIATTR_ANNOTATIONS
	.align		4
        /*0104*/ 	.byte	0x04, 0x55
        /*0106*/ 	.short	(.L_39 - .L_38)


	//   ....[0]....
.L_38:
        /*0108*/ 	.word	0x00000001
        /*010c*/ 	.byte	0x70, 0x00, 0x00, 0x00, 0x01, 0x00, 0x00, 0x00, 0xb0, 0x00, 0x00, 0x00, 0x01, 0x00, 0x00, 0x00
        /* <DEDUP_REMOVED lines=3179> */
        /*c7cc*/ 	.byte	0xb0, 0xf1, 0x02, 0x00, 0x01, 0x00, 0x00, 0x00, 0xc0, 0xf1, 0x02, 0x00


	//----- nvinfo : EIATTR_MERCURY_ISA_VERSION
	.align		4
.L_39:
        /*c7d8*/ 	.byte	0x03, 0x5f
        /*c7da*/ 	.short	0x0000


	//----- nvinfo : EIATTR_EXIT_INSTR_OFFSETS
	.align		4
        /*c7dc*/ 	.byte	0x04, 0x1c
        /*c7de*/ 	.short	(.L_41 - .L_40)


	//   ....[0]....
.L_40:
        /*c7e0*/ 	.word	0x0005f620


	//   ....[1]....
        /*c7e4*/ 	.word	0x0005f650


	//----- nvinfo : EIATTR_REQNTID
	.align		4
.L_41:
        /*c7e8*/ 	.byte	0x04, 0x10
        /*c7ea*/ 	.short	(.L_43 - .L_42)
.L_42:
        /*c7ec*/ 	.word	0x00000080
        /*c7f0*/ 	.word	0x00000001
        /*c7f4*/ 	.word	0x00000001
.L_43:


//--------------------- .nv.callgraph             --------------------------
	.section	.nv.callgraph,"",@"SHT_CUDA_CALLGRAPH"
	.align	4
	.sectionentsize	8
	.align		4
        /*0000*/ 	.word	0x00000000
	.align		4
        /*0004*/ 	.word	0xffffffff
	.align		4
        /*0008*/ 	.word	0x00000000
	.align		4
        /*000c*/ 	.word	0xfffffffe
	.align		4
        /*0010*/ 	.word	0x00000000
	.align		4
        /*0014*/ 	.word	0xfffffffd
	.align		4
        /*0018*/ 	.word	0x00000000
	.align		4
        /*001c*/ 	.word	0xfffffffc


//--------------------- .nv.rel.action            --------------------------
	.section	.nv.rel.action,"",@"SHT_CUDA_RELOCINFO"
	.align	8
	.sectionentsize	8
        /*0000*/ 	.byte	0x73, 0x00, 0x00, 0x00, 0x00, 0x00, 0x00, 0x00, 0x00, 0x00, 0x00, 0x11, 0x25, 0x00, 0x05, 0x36


//--------------------- .nv.constant0.matmul_kernel --------------------------
	.section	.nv.constant0.matmul_kernel,"a",@progbits
	.sectionflags	@""
	.align	4
.nv.constant0.matmul_kernel:
	.zero		432


//--------------------- .text.matmul_kernel       --------------------------
	.section	.text.matmul_kernel,"ax",@progbits
	.sectioninfo	@"SHI_REGISTERS=32"
	.align	128
        .global         matmul_kernel
        .type           matmul_kernel,@function
        .size           matmul_kernel,(.L_x_4 - matmul_kernel)
        .other          matmul_kernel,@"STO_CUDA_ENTRY STV_DEFAULT"
matmul_kernel:
.text.matmul_kernel:
[----:B------:R-:W-:-:S04]  /*0000*/  IMAD.MOV.U32 R1, RZ, RZ, c[0x0][0x28] ;  /* 0x00000a00ff017624 */ /* 0x000fc800078e00ff */
[----:B------:R-:W-:Y:S01]  /*0010*/  IMAD.MOV.U32 R0, RZ, RZ, c[0x0][0x17c] ;  /* 0x00005f00ff007624 */ /* 0x000fe200078e00ff */
[----:B------:R-:W-:Y:S01]  /*0020*/  IADD3 R1, R1, -0x49e8, RZ ;  /* 0xffffb61801017810 */ /* 0x000fe20007ffe0ff */
[----:B------:R-:W0:Y:S01]  /*0030*/  S2R R28, SR_TID.X ;  /* 0x00000000001c7919 */ /* 0x000e220000002100 */
[----:B------:R-:W-:Y:S01]  /*0040*/  CS2R R12, SRZ ;  /* 0x00000000000c7805 */ /* 0x000fe2000001ff00 */
[----:B------:R-:W-:Y:S01]  /*0050*/  CS2R R14, SRZ ;  /* 0x00000000000e7805 */ /* 0x000fe2000001ff00 */
[----:B------:R-:W-:Y:S01]  /*0060*/  IADD3 R0, R0, 0x3f, RZ ;  /* 0x0000003f00007810 */ /* 0x000fe20007ffe0ff */
[----:B------:R-:W-:Y:S01]  /*0070*/  STL [R1+0x90], RZ ;  /* 0x000090ff01007387 */ /* 0x000fe20000100800 */
[----:B------:R-:W-:Y:S01]  /*0080*/  CS2R R16, SRZ ;  /* 0x0000000000107805 */ /* 0x000fe2000001ff00 */
[----:B------:R-:W-:Y:S01]  /*0090*/  CS2R R18, SRZ ;  /* 0x0000000000127805 */ /* 0x000fe2000001ff00 */
[----:B------:R-:W-:Y:S01]  /*00a0*/  SHF.R.S32.HI R3, RZ, 0x1f, R0 ;  /* 0x0000001fff037819 */ /* 0x000fe20000011400 */
[----:B------:R-:W-:Y:S01]  /*00b0*/  STL [R1+0x94], RZ ;  /* 0x000094ff01007387 */ /* 0x000fe20000100800 */
[----:B------:R-:W-:Y:S01]  /*00c0*/  CS2R R20, SRZ ;  /* 0x0000000000147805 */ /* 0x000fe2000001ff00 */
[----:B------:R-:W-:Y:S01]  /*00d0*/  CS2R R22, SRZ ;  /* 0x0000000000167805 */ /* 0x000fe2000001ff00 */
[----:B------:R-:W-:Y:S01]  /*00e0*/  LEA.HI R3, R3, R0, RZ, 0x6 ;  /* 0x0000000003037211 */ /* 0x000fe200078f30ff */
[----:B------:R-:W-:Y:S01]  /*00f0*/  STL [R1+0x98], RZ ;  /* 0x000098ff01007387 */ /* 0x000fe20000100800 */
[----:B------:R-:W-:Y:S01]  /*0100*/  CS2R R24, SRZ ;  /* 0x0000000000187805 */ /* 0x000fe2000001ff00 */
[----:B------:R-:W-:Y:S01]  /*0110*/  CS2R R26, SRZ ;  /* 0x00000000001a7805 */ /* 0x000fe2000001ff00 */
[----:B------:R-:W-:Y:S01]  /*0120*/  SHF.R.S32.HI R0, RZ, 0x6, R3 ;  /* 0x00000006ff007819 */ /* 0x000fe20000011403 */
[----:B------:R-:W-:Y:S04]  /*0130*/  STL [R1+0x9c], RZ ;  /* 0x00009cff01007387 */ /* 0x000fe80000100800 */
[----:B------:R-:W-:Y:S01]  /*0140*/  IMAD.SHL.U32 R0, R0, 0x4, RZ ;  /* 0x0000000400007824 */ /* 0x000fe200078e00ff */
[----:B------:R-:W1:Y:S04]  /*0150*/  S2R R3, SR_CTAID.X ;  /* 0x0000000000037919 */ /* 0x000e680000002500 */
[-C--:B------:R-:W-:Y:S01]  /*0160*/  IABS R7, R0.reuse ;  /* 0x0000000000077213 */ /* 0x080fe20000000000 */
[----:B------:R-:W-:Y:S01]  /*0170*/  STL [R1+0x80], RZ ;  /* 0x000080ff01007387 */ /* 0x000fe20000100800 */
[----:B------:R-:W-:-:S02]  /*0180*/  IABS R10, R0 ;  /* 0x00000000000a7213 */ /* 0x000fc40000000000 */
[----:B------:R-:W2:Y:S01]  /*0190*/  I2F.RP R2, R7 ;  /* 0x0000000700027306 */ /* 0x000ea20000209400 */
[----:B------:R-:W-:Y:S04]  /*01a0*/  STL [R1+0x84], RZ ;  /* 0x000084ff01007387 */ /* 0x000fe80000100800 */
[----:B------:R-:W-:Y:S04]  /*01b0*/  STL [R1+0x88], RZ ;  /* 0x000088ff01007387 */ /* 0x000fe80000100800 */
[----:B------:R-:W-:Y:S04]  /*01c0*/  STL [R1+0x8c], RZ ;  /* 0x00008cff01007387 */ /* 0x000fe80000100800 */
[----:B------:R-:W-:Y:S01]  /*01d0*/  STL [R1+0x70], RZ ;  /* 0x000070ff01007387 */ /* 0x000fe20000100800 */
[----:B--2---:R-:W2:Y:S01]  /*01e0*/  MUFU.RCP R2, R2 ;  /* 0x0000000200027308 */ /* 0x004ea20000001000 */
[----:B-1----:R-:W-:-:S02]  /*01f0*/  IABS R8, R3 ;  /* 0x0000000300087213 */ /* 0x002fc40000000000 */
[----:B------:R-:W-:Y:S04]  /*0200*/  STL [R1+0x74], RZ ;  /* 0x000074ff01007387 */ /* 0x000fe80000100800 */
[----:B------:R-:W-:Y:S04]  /*0210*/  STL [R1+0x78], RZ ;  /* 0x000078ff01007387 */ /* 0x000fe80000100800 */
[----:B------:R-:W-:Y:S04]  /*0220*/  STL [R1+0x7c], RZ ;  /* 0x00007cff01007387 */ /* 0x000fe80000100800 */
[----:B------:R-:W-:Y:S01]  /*0230*/  STL [R1+0x60], RZ ;  /* 0x000060ff01007387 */ /* 0x000fe20000100800 */
[----:B--2---:R-:W-:Y:S01]  /*0240*/  IADD3 R4, R2, 0xffffffe, RZ ;  /* 0x0ffffffe02047810 */ /* 0x004fe20007ffe0ff */
[----:B------:R-:W-:-:S02]  /*0250*/  IMAD.MOV R2, RZ, RZ, -R10 ;  /* 0x000000ffff027224 */ /* 0x000fc400078e0a0a */
[----:B------:R-:W-:Y:S01]  /*0260*/  STL [R1+0x64], RZ ;  /* 0x000064ff01007387 */ /* 0x000fe20000100800 */
[----:B------:R1:W2:Y:S03]  /*0270*/  F2I.FTZ.U32.TRUNC.NTZ R5, R4 ;  /* 0x0000000400057305 */ /* 0x0002a6000021f000 */
[----:B------:R-:W-:Y:S04]  /*0280*/  STL [R1+0x68], RZ ;  /* 0x000068ff01007387 */ /* 0x000fe80000100800 */
[----:B------:R-:W-:Y:S01]  /*0290*/  STL [R1+0x6c], RZ ;  /* 0x00006cff01007387 */ /* 0x000fe20000100800 */
[----:B-1----:R-:W-:-:S03]  /*02a0*/  IMAD.MOV.U32 R4, RZ, RZ, RZ ;  /* 0x000000ffff047224 */ /* 0x002fc600078e00ff */
[----:B------:R-:W-:Y:S04]  /*02b0*/  STL [R1+0x50], RZ ;  /* 0x000050ff01007387 */ /* 0x000fe80000100800 */
[----:B------:R-:W-:Y:S01]  /*02c0*/  STL [R1+0x54], RZ ;  /* 0x000054ff01007387 */ /* 0x000fe20000100800 */
[----:B--2---:R-:W-:-:S03]  /*02d0*/  IMAD.MOV R6, RZ, RZ, -R5 ;  /* 0x000000ffff067224 */ /* 0x004fc600078e0a05 */
[----:B------:R-:W-:Y:S01]  /*02e0*/  STL [R1+0x58], RZ ;  /* 0x000058ff01007387 */ /* 0x000fe20000100800 */
[----:B------:R-:W-:Y:S02]  /*02f0*/  IMAD R9, R6, R7, RZ ;  /* 0x0000000706097224 */ /* 0x000fe400078e02ff */
[----:B------:R-:W-:Y:S01]  /*0300*/  IMAD.MOV.U32 R6, RZ, RZ, R8 ;  /* 0x000000ffff067224 */ /* 0x000fe200078e0008 */
[----:B------:R-:W-:Y:S01]  /*0310*/  STL [R1+0x5c], RZ ;  /* 0x00005cff01007387 */ /* 0x000fe20000100800 */
[----:B------:R-:W-:-:S03]  /*0320*/  IMAD.HI.U32 R5, R5, R9, R4 ;  /* 0x0000000905057227 */ /* 0x000fc600078e0004 */
[----:B------:R-:W-:Y:S03]  /*0330*/  STL [R1+0x40], RZ ;  /* 0x000040ff01007387 */ /* 0x000fe60000100800 */
[----:B------:R-:W-:Y:S01]  /*0340*/  IMAD.HI.U32 R5, R5, R6, RZ ;  /* 0x0000000605057227 */ /* 0x000fe200078e00ff */
[----:B------:R-:W-:Y:S03]  /*0350*/  STL [R1+0x44], RZ ;  /* 0x000044ff01007387 */ /* 0x000fe60000100800 */
[----:B------:R-:W-:Y:S01]  /*0360*/  IMAD R2, R5, R2, R6 ;  /* 0x0000000205027224 */ /* 0x000fe200078e0206 */
[----:B------:R-:W-:Y:S04]  /*0370*/  STL [R1+0x48], RZ ;  /* 0x000048ff01007387 */ /* 0x000fe80000100800 */
[----:B------:R-:W-:Y:S01]  /*0380*/  ISETP.GT.U32.AND P1, PT, R7, R2, PT ;  /* 0x000000020700720c */ /* 0x000fe20003f24070 */
[----:B------:R-:W-:Y:S04]  /*0390*/  STL [R1+0x4c], RZ ;  /* 0x00004cff01007387 */ /* 0x000fe80000100800 */
[----:B------:R-:W-:Y:S04]  /*03a0*/  STL [R1+0x30], RZ ;  /* 0x000030ff01007387 */ /* 0x000fe80000100800 */
[----:B------:R-:W-:Y:S04]  /*03b0*/  STL [R1+0x34], RZ ;  /* 0x000034ff01007387 */ /* 0x000fe80000100800 */
[----:B------:R-:W-:Y:S01]  /*03c0*/  @!P1 IMAD.IADD R2, R2, 0x1, -R7 ;  /* 0x0000000102029824 */ /* 0x000fe200078e0a07 */
[----:B------:R-:W-:Y:S01]  /*03d0*/  @!P1 IADD3 R5, R5, 0x1, RZ ;  /* 0x0000000105059810 */ /* 0x000fe20007ffe0ff */
[----:B------:R-:W-:Y:S01]  /*03e0*/  STL [R1+0x38], RZ ;  /* 0x000038ff01007387 */ /* 0x000fe20000100800 */
[----:B------:R-:W-:-:S02]  /*03f0*/  ISETP.NE.AND P1, PT, R0, RZ, PT ;  /* 0x000000ff0000720c */ /* 0x000fc40003f25270 */
[----:B------:R-:W-:Y:S01]  /*0400*/  ISETP.GE.U32.AND P0, PT, R2, R7, PT ;  /* 0x000000070200720c */ /* 0x000fe20003f06070 */
[----:B------:R-:W-:Y:S01]  /*0410*/  STL [R1+0x3c], RZ ;  /* 0x00003cff01007387 */ /* 0x000fe20000100800 */
[----:B------:R-:W-:-:S03]  /*0420*/  LOP3.LUT R2, R3, R0, RZ, 0x3c, !PT ;  /* 0x0000000003027212 */ /* 0x000fc600078e3cff */
[----:B------:R-:W-:Y:S01]  /*0430*/  STL [R1+0x20], RZ ;  /* 0x000020ff01007387 */ /* 0x000fe20000100800 */
[----:B------:R-:W-:Y:S01]  /*0440*/  ISETP.GE.AND P2, PT, R2, RZ, PT ;  /* 0x000000ff0200720c */ /* 0x000fe20003f46270 */
[----:B------:R-:W-:Y:S02]  /*0450*/  IMAD.MOV.U32 R2, RZ, RZ, c[0x0][0x178] ;  /* 0x00005e00ff027624 */ /* 0x000fe400078e00ff */
[----:B------:R-:W-:Y:S03]  /*0460*/  STL [R1+0x24], RZ ;  /* 0x000024ff01007387 */ /* 0x000fe60000100800 */
[----:B------:R-:W-:Y:S01]  /*0470*/  IADD3 R2, R2, 0x1ff, RZ ;  /* 0x000001ff02027810 */ /* 0x000fe20007ffe0ff */
[----:B------:R-:W-:Y:S01]  /*0480*/  STL [R1+0x28], RZ ;  /* 0x000028ff01007387 */ /* 0x000fe20000100800 */
[----:B------:R-:W-:-:S03]  /*0490*/  @P0 IADD3 R5, R5, 0x1, RZ ;  /* 0x0000000105050810 */ /* 0x000fc60007ffe0ff */
[----:B------:R-:W-:Y:S02]  /*04a0*/  STL [R1+0x2c], RZ ;  /* 0x00002cff01007387 */ /* 0x000fe40000100800 */
[----:B------:R-:W-:Y:S01]  /*04b0*/  IMAD.MOV.U32 R4, RZ, RZ, R5 ;  /* 0x000000ffff047224 */ /* 0x000fe200078e0005 */
[----:B------:R-:W-:Y:S01]  /*04c0*/  SHF.R.S32.HI R5, RZ, 0x1f, R2 ;  /* 0x0000001fff057819 */ /* 0x000fe20000011402 */
[----:B------:R-:W-:Y:S02]  /*04d0*/  STL [R1+0x10], RZ ;  /* 0x000010ff01007387 */ /* 0x000fe40000100800 */
[----:B------:R-:W-:Y:S01]  /*04e0*/  @!P2 IMAD.MOV R4, RZ, RZ, -R4 ;  /* 0x000000ffff04a224 */ /* 0x000fe200078e0a04 */
[----:B------:R-:W-:Y:S01]  /*04f0*/  @!P1 LOP3.LUT R4, RZ, R0, RZ, 0x33, !PT ;  /* 0x00000000ff049212 */ /* 0x000fe200078e33ff */
[----:B------:R-:W-:Y:S01]  /*0500*/  STL [R1+0x14], RZ ;  /* 0x000014ff01007387 */ /* 0x000fe20000100800 */
[----:B------:R-:W-:-:S03]  /*0510*/  LEA.HI R5, R5, R2, RZ, 0x9 ;  /* 0x0000000205057211 */ /* 0x000fc600078f48ff */
[----:B------:R-:W-:Y:S01]  /*0520*/  IMAD.SHL.U32 R2, R4, 0x4, RZ ;  /* 0x0000000404027824 */ /* 0x000fe200078e00ff */
[----:B------:R-:W-:Y:S01]  /*0530*/  STL [R1+0x18], RZ ;  /* 0x000018ff01007387 */ /* 0x000fe20000100800 */
[----:B------:R-:W-:-:S03]  /*0540*/  IMAD.MOV R4, RZ, RZ, -R4 ;  /* 0x000000ffff047224 */ /* 0x000fc600078e0a04 */
[----:B------:R-:W-:Y:S01]  /*0550*/  LEA.HI.SX32 R5, R5, -R2, 0x17 ;  /* 0x8000000205057211 */ /* 0x000fe200078fbaff */
[----:B------:R-:W-:Y:S01]  /*0560*/  IMAD R9, R0, R4, R3 ;  /* 0x0000000400097224 */ /* 0x000fe200078e0203 */
[----:B------:R-:W-:Y:S01]  /*0570*/  STL [R1+0x1c], RZ ;  /* 0x00001cff01007387 */ /* 0x000fe20000100800 */
[----:B------:R-:W-:Y:S01]  /*0580*/  IMAD.MOV.U32 R4, RZ, RZ, RZ ;  /* 0x000000ffff047224 */ /* 0x000fe200078e00ff */
[----:B------:R-:W-:Y:S02]  /*0590*/  IMNMX R10, R5, 0x4, PT ;  /* 0x00000004050a7817 */ /* 0x000fe40003800200 */
[----:B------:R-:W-:Y:S02]  /*05a0*/  STL [R1], RZ ;  /* 0x000000ff01007387 */ /* 0x000fe40000100800 */
[-C--:B------:R-:W-:Y:S02]  /*05b0*/  IABS R8, R10.reuse ;  /* 0x0000000a00087213 */ /* 0x080fe40000000000 */
[----:B------:R-:W-:Y:S01]  /*05c0*/  IABS R0, R10 ;  /* 0x0000000a00007213 */ /* 0x000fe20000000000 */
[----:B------:R-:W-:Y:S01]  /*05d0*/  STL [R1+0x4], RZ ;  /* 0x000004ff01007387 */ /* 0x000fe20000100800 */
[----:B------:R-:W1:Y:S03]  /*05e0*/  I2F.RP R6, R8 ;  /* 0x0000000800067306 */ /* 0x000e660000209400 */
[----:B------:R-:W-:Y:S04]  /*05f0*/  STL [R1+0x8], RZ ;  /* 0x000008ff01007387 */ /* 0x000fe80000100800 */
[----:B------:R-:W-:Y:S01]  /*0600*/  STL [R1+0xc], RZ ;  /* 0x00000cff01007387 */ /* 0x000fe20000100800 */
[----:B-1----:R-:W1:Y:S02]  /*0610*/  MUFU.RCP R6, R6 ;  /* 0x0000000600067308 */ /* 0x002e640000001000 */
[----:B-1----:R-:W-:-:S06]  /*0620*/  IADD3 R5, R6, 0xffffffe, RZ ;  /* 0x0ffffffe06057810 */ /* 0x002fcc0007ffe0ff */
[----:B------:R-:W1:Y:S02]  /*0630*/  F2I.FTZ.U32.TRUNC.NTZ R5, R5 ;  /* 0x0000000500057305 */ /* 0x000e64000021f000 */
[----:B-1----:R-:W-:-:S04]  /*0640*/  IMAD.MOV R7, RZ, RZ, -R5 ;  /* 0x000000ffff077224 */ /* 0x002fc800078e0a05 */
[----:B------:R-:W-:Y:S01]  /*0650*/  IMAD.MOV.U32 R3, RZ, RZ, R7 ;  /* 0x000000ffff037224 */ /* 0x000fe200078e0007 */
[----:B------:R-:W-:-:S03]  /*0660*/  IABS R7, R9 ;  /* 0x0000000900077213 */ /* 0x000fc60000000000 */
[----:B------:R-:W-:-:S04]  /*0670*/  IMAD R3, R3, R8, RZ ;  /* 0x0000000803037224 */ /* 0x000fc800078e02ff */
[----:B------:R-:W-:-:S04]  /*0680*/  IMAD.HI.U32 R4, R5, R3, R4 ;  /* 0x0000000305047227 */ /* 0x000fc800078e0004 */
[----:B------:R-:W-:Y:S02]  /*0690*/  IMAD.MOV R3, RZ, RZ, -R0 ;  /* 0x000000ffff037224 */ /* 0x000fe400078e0a00 */
[----:B------:R-:W-:-:S04]  /*06a0*/  IMAD.HI.U32 R0, R4, R7, RZ ;  /* 0x0000000704007227 */ /* 0x000fc800078e00ff */
[----:B------:R-:W-:Y:S01]  /*06b0*/  IMAD R3, R0, R3, R7 ;  /* 0x0000000300037224 */ /* 0x000fe200078e0207 */
[----:B------:R-:W-:Y:S01]  /*06c0*/  ULDC.64 UR6, c[0x0][0x118] ;  /* 0x0000460000067ab9 */ /* 0x000fe20000000a00 */
[----:B------:R-:W-:-:S03]  /*06d0*/  CS2R R6, SRZ ;  /* 0x0000000000067805 */ /* 0x000fc6000001ff00 */
[----:B------:R-:W-:-:S13]  /*06e0*/  ISETP.GT.U32.AND P1, PT, R8, R3, PT ;  /* 0x000000030800720c */ /* 0x000fda0003f24070 */
[----:B------:R-:W-:Y:S01]  /*06f0*/  @!P1 IMAD.IADD R3, R3, 0x1, -R8 ;  /* 0x0000000103039824 */ /* 0x000fe200078e0a08 */
[----:B------:R-:W-:Y:S02]  /*0700*/  @!P1 IADD3 R0, R0, 0x1, RZ ;  /* 0x0000000100009810 */ /* 0x000fe40007ffe0ff */
[----:B------:R-:W-:Y:S02]  /*0710*/  ISETP.NE.AND P1, PT, R10, RZ, PT ;  /* 0x000000ff0a00720c */ /* 0x000fe40003f25270 */
[----:B------:R-:W-:Y:S02]  /*0720*/  ISETP.GE.U32.AND P0, PT, R3, R8, PT ;  /* 0x000000080300720c */ /* 0x000fe40003f06070 */
[----:B------:R-:W-:-:S04]  /*0730*/  LOP3.LUT R3, R9, R10, RZ, 0x3c, !PT ;  /* 0x0000000a09037212 */ /* 0x000fc800078e3cff */
[----:B------:R-:W-:Y:S01]  /*0740*/  ISETP.GE.AND P2, PT, R3, RZ, PT ;  /* 0x000000ff0300720c */ /* 0x000fe20003f46270 */
[----:B------:R-:W-:-:S05]  /*0750*/  IMAD.MOV.U32 R3, RZ, RZ, c[0x0][0x180] ;  /* 0x00006000ff037624 */ /* 0x000fca00078e00ff */
[----:B------:R-:W-:Y:S02]  /*0760*/  IADD3 R3, R3, 0x7f, RZ ;  /* 0x0000007f03037810 */ /* 0x000fe40007ffe0ff */
[----:B------:R-:W-:Y:S02]  /*0770*/  @P0 IADD3 R0, R0, 0x1, RZ ;  /* 0x0000000100000810 */ /* 0x000fe40007ffe0ff */
[----:B------:R-:W-:-:S03]  /*0780*/  ISETP.GE.AND P0, PT, R3, 0x80, PT ;  /* 0x000000800300780c */ /* 0x000fc60003f06270 */
[----:B------:R-:W-:Y:S01]  /*0790*/  @!P2 IMAD.MOV R0, RZ, RZ, -R0 ;  /* 0x000000ffff00a224 */ /* 0x000fe200078e0a00 */
[----:B------:R-:W-:-:S05]  /*07a0*/  @!P1 LOP3.LUT R0, RZ, R10, RZ, 0x33, !PT ;  /* 0x0000000aff009212 */ /* 0x000fca00078e33ff */
[----:B------:R-:W-:-:S04]  /*07b0*/  IMAD.MOV R5, RZ, RZ, -R0 ;  /* 0x000000ffff057224 */ /* 0x000fc800078e0a00 */
[----:B------:R-:W-:Y:S02]  /*07c0*/  IMAD R5, R10, R5, R9 ;  /* 0x000000050a057224 */ /* 0x000fe400078e0209 */
[----:B------:R-:W-:Y:S01]  /*07d0*/  CS2R R8, SRZ ;  /* 0x0000000000087805 */ /* 0x000fe2000001ff00 */
[----:B------:R-:W-:Y:S01]  /*07e0*/  CS2R R10, SRZ ;  /* 0x00000000000a7805 */ /* 0x000fe2000001ff00 */
[----:B------:R-:W-:Y:S02]  /*07f0*/  IMAD.IADD R2, R2, 0x1, R5 ;  /* 0x0000000102027824 */ /* 0x000fe400078e0205 */
[----:B------:R-:W-:-:S05]  /*0800*/  CS2R R4, SRZ ;  /* 0x0000000000047805 */ /* 0x000fca000001ff00 */
[----:B------:R1:W-:Y:S04]  /*0810*/  STL [R1+0x1ee4], R4 ;  /* 0x001ee40401007387 */ /* 0x0003e80000100800 */
[----:B------:R-:W-:Y:S04]  /*0820*/  STL [R1+0x160], RZ ;  /* 0x000160ff01007387 */ /* 0x000fe80000100800 */
[----:B------:R-:W-:Y:S01]  /*0830*/  STL [R1+0x164], RZ ;  /* 0x000164ff01007387 */ /* 0x000fe20000100800 */
[----:B-1----:R-:W-:Y:S01]  /*0840*/  IMAD.SHL.U32 R4, R0, 0x40, RZ ;  /* 0x0000004000047824 */ /* 0x002fe200078e00ff */
[----:B0-----:R-:W-:-:S02]  /*0850*/  LOP3.LUT R0, R28, 0x7f, RZ, 0xc0, !PT ;  /* 0x0000007f1c007812 */ /* 0x001fc400078ec0ff */
[----:B------:R-:W-:Y:S02]  /*0860*/  STL [R1+0x168], RZ ;  /* 0x000168ff01007387 */ /* 0x000fe40000100800 */
[C---:B------:R-:W-:Y:S02]  /*0870*/  IADD3 R29, R4.reuse, 0x1, RZ ;  /* 0x00000001041d7810 */ /* 0x040fe40007ffe0ff */
[----:B------:R-:W-:Y:S01]  /*0880*/  STL [R1+0x16c], RZ ;  /* 0x00016cff01007387 */ /* 0x000fe20000100800 */
[----:B------:R-:W-:Y:S01]  /*0890*/  IADD3 R3, R4, 0x2, RZ ;  /* 0x0000000204037810 */ /* 0x000fe20007ffe0ff */
[----:B------:R-:W-:Y:S01]  /*08a0*/  IMAD R0, R2, 0x200, R0 ;  /* 0x0000020002007824 */ /* 0x000fe200078e0200 */
[C---:B------:R-:W-:Y:S01]  /*08b0*/  IADD3 R28, R4.reuse, 0x3, RZ ;  /* 0x00000003041c7810 */ /* 0x040fe20007ffe0ff */
[----:B------:R-:W-:Y:S01]  /*08c0*/  STL [R1+0x150], RZ ;  /* 0x000150ff01007387 */ /* 0x000fe20000100800 */
[----:B------:R-:W-:-:S03]  /*08d0*/  IADD3 R2, R4, 0x3f, RZ ;  /* 0x0000003f04027810 */ /* 0x000fc60007ffe0ff */
[----:B------:R-:W-:Y:S04]  /*08e0*/  STL [R1+0x154], RZ ;  /* 0x000154ff01007387 */ /* 0x000fe80000100800 */
        /* <DEDUP_REMOVED lines=58> */
[----:B------:R-:W-:Y:S04]  /*0c90*/  STL [R1+0xbd0], R4 ;  /* 0x000bd00401007387 */ /* 0x000fe80000100800 */
[----:B------:R0:W-:Y:S04]  /*0ca0*/  STL [R1+0x1dec], R29 ;  /* 0x001dec1d01007387 */ /* 0x0001e80000100800 */
[----:B------:R1:W-:Y:S04]  /*0cb0*/  STL [R1+0x1de8], R3 ;  /* 0x001de80301007387 */ /* 0x0003e80000100800 */
[----:B------:R2:W-:Y:S01]  /*0cc0*/  STL [R1+0x1df0], R28 ;  /* 0x001df01c01007387 */ /* 0x0005e20000100800 */
[----:B0-----:R-:W-:-:S02]  /*0cd0*/  IADD3 R29, R4, 0x4, RZ ;  /* 0x00000004041d7810 */ /* 0x001fc40007ffe0ff */
[----:B-1----:R-:W-:-:S03]  /*0ce0*/  IADD3 R3, R4, 0x5, RZ ;  /* 0x0000000504037810 */ /* 0x002fc60007ffe0ff */
[----:B------:R0:W-:Y:S01]  /*0cf0*/  STL [R1+0x1df4], R29 ;  /* 0x001df41d01007387 */ /* 0x0001e20000100800 */
[----:B--2---:R-:W-:-:S03]  /*0d00*/  IADD3 R28, R4, 0x6, RZ ;  /* 0x00000006041c7810 */ /* 0x004fc60007ffe0ff */
[----:B------:R1:W-:Y:S04]  /*0d10*/  STL [R1+0x1df8], R3 ;  /* 0x001df80301007387 */ /* 0x0003e80000100800 */
[----:B------:R2:W-:Y:S01]  /*0d20*/  STL [R1+0x1dfc], R28 ;  /* 0x001dfc1c01007387 */ /* 0x0005e20000100800 */
[C---:B0-----:R-:W-:Y:S02]  /*0d30*/  IADD3 R29, R4.reuse, 0x7, RZ ;  /* 0x00000007041d7810 */ /* 0x041fe40007ffe0ff */
        /* <DEDUP_REMOVED lines=39> */
[----:B------:R1:W-:Y:S01]  /*0fb0*/  STL [R1+0x1e4c], R3 ;  /* 0x001e4c0301007387 */ /* 0x0003e20000100800 */
[C---:B0-----:R-:W-:Y:S02]  /*0fc0*/  IADD3 R29, R4.reuse, 0x1c, RZ ;  /* 0x0000001c041d7810 */ /* 0x041fe40007ffe0ff */
[----:B-1----:R-:W-:-:S03]  /*0fd0*/  IADD3 R3, R4, 0x1d, RZ ;  /* 0x0000001d04037810 */ /* 0x002fc60007ffe0ff */
[----:B------:R0:W-:Y:S04]  /*0fe0*/  STL [R1+0x1e54], R29 ;  /* 0x001e541d01007387 */ /* 0x0001e80000100800 */
[----:B------:R-:W-:Y:S04]  /*0ff0*/  STL [R1+0x1e50], R28 ;  /* 0x001e501c01007387 */ /* 0x000fe80000100800 */
[----:B------:R1:W-:Y:S01]  /*1000*/  STL [R1+0x1e58], R3 ;  /* 0x001e580301007387 */ /* 0x0003e20000100800 */
[----:B0-----:R-:W-:-:S05]  /*1010*/  IADD3 R29, R4, 0x1e, RZ ;  /* 0x0000001e041d7810 */ /* 0x001fca0007ffe0ff */
[----:B------:R0:W-:Y:S01]  /*1020*/  STL [R1+0x1e5c], R29 ;  /* 0x001e5c1d01007387 */ /* 0x0001e20000100800 */
[----:B-1----:R-:W-:-:S05]  /*1030*/  IADD3 R3, R4, 0x1f, RZ ;  /* 0x0000001f04037810 */ /* 0x002fca0007ffe0ff */
        /* <DEDUP_REMOVED lines=61> */
[----:B0-----:R-:W-:-:S03]  /*1410*/  IADD3 R29, R4, 0x3e, RZ ;  /* 0x0000003e041d7810 */ /* 0x001fc60007ffe0ff */
[----:B------:R0:W5:Y:S04]  /*1420*/  LDL.LU R4, [R1+0x1ee4] ;  /* 0x001ee40001047983 */ /* 0x0001680000300800 */
[----:B------:R-:W-:Y:S01]  /*1430*/  STL [R1+0xbd4], R0 ;  /* 0x000bd40001007387 */ /* 0x000fe20000100800 */
[----:B-1----:R-:W-:-:S05]  /*1440*/  IADD3 R3, R0, 0x80, RZ ;  /* 0x0000008000037810 */ /* 0x002fca0007ffe0ff */
[----:B------:R1:W-:Y:S02]  /*1450*/  STL [R1+0xbd8], R3 ;  /* 0x000bd80301007387 */ /* 0x0003e40000100800 */
[C---:B-1----:R-:W-:Y:S02]  /*1460*/  IADD3 R3, R0.reuse, 0x100, RZ ;  /* 0x0000010000037810 */ /* 0x042fe40007ffe0ff */
[----:B------:R-:W-:-:S03]  /*1470*/  IADD3 R0, R0, 0x180, RZ ;  /* 0x0000018000007810 */ /* 0x000fc60007ffe0ff */
[----:B------:R1:W-:Y:S04]  /*1480*/  STL [R1+0xbe0], R3 ;  /* 0x000be00301007387 */ /* 0x0003e80000100800 */
[----:B------:R0:W-:Y:S04]  /*1490*/  STL [R1+0x1edc], R29 ;  /* 0x001edc1d01007387 */ /* 0x0001e80000100800 */
[----:B------:R0:W-:Y:S01]  /*14a0*/  STL [R1+0x1ee0], R2 ;  /* 0x001ee00201007387 */ /* 0x0001e20000100800 */
[----:B-1----:R-:W-:-:S03]  /*14b0*/  IMAD.MOV.U32 R3, RZ, RZ, c[0x0][0x180] ;  /* 0x00006000ff037624 */ /* 0x002fc600078e00ff */
[----:B------:R0:W-:Y:S02]  /*14c0*/  STL [R1+0xbdc], R0 ;  /* 0x000bdc0001007387 */ /* 0x0001e40000100800 */
[----:B------:R-:W-:Y:S01]  /*14d0*/  IADD3 R3, R3, 0x7f, RZ ;  /* 0x0000007f03037810 */ /* 0x000fe20007ffe0ff */
[----:B------:R-:W-:Y:S05]  /*14e0*/  @!P0 BRA `(.L_x_0) ;  /* 0x0005785000008947 */ /* 0x000fea0003800000 */
[----:B------:R-:W2:Y:S01]  /*14f0*/  LDL R15, [R1+0xbe0] ;  /* 0x000be000010f7983 */ /* 0x000ea20000100800 */
[----:B------:R-:W-:Y:S01]  /*1500*/  IMAD.MOV.U32 R13, RZ, RZ, R29 ;  /* 0x000000ffff0d7224 */ /* 0x000fe200078e001d */
[----:B0-----:R-:W-:Y:S02]  /*1510*/  IABS R29, c[0x0][0x17c] ;  /* 0x00005f00001d7a13 */ /* 0x001fe40000000000 */
[----:B------:R-:W3:Y:S02]  /*1520*/  LDL R8, [R1+0xbd4] ;  /* 0x000bd40001087983 */ /* 0x000ee40000100800 */
[----:B-----5:R-:W0:Y:S02]  /*1530*/  I2F.RP R4, R29 ;  /* 0x0000001d00047306 */ /* 0x020e240000209400 */
[----:B------:R-:W1:Y:S01]  /*1540*/  S2R R9, SR_TID.X ;  /* 0x0000000000097919 */ /* 0x000e620000002100 */
[----:B------:R-:W-:-:S03]  /*1550*/  IMAD.MOV.U32 R12, RZ, RZ, R2 ;  /* 0x000000ffff0c7224 */ /* 0x000fc600078e0002 */
[----:B------:R-:W4:Y:S01]  /*1560*/  LDL R11, [R1+0xbd8] ;  /* 0x000bd800010b7983 */ /* 0x000f220000100800 */
[----:B------:R-:W-:-:S03]  /*1570*/  SHF.R.S32.HI R2, RZ, 0x1f, R3 ;  /* 0x0000001fff027819 */ /* 0x000fc60000011403 */
[----:B------:R-:W3:Y:S04]  /*1580*/  LDL R22, [R1+0x1eb0] ;  /* 0x001eb00001167983 */ /* 0x000ee80000100800 */
[----:B------:R-:W3:Y:S01]  /*1590*/  LDL R18, [R1+0x1ec8] ;  /* 0x001ec80001127983 */ /* 0x000ee20000100800 */
[----:B0-----:R-:W0:Y:S01]  /*15a0*/  MUFU.RCP R4, R4 ;  /* 0x0000000400047308 */ /* 0x001e220000001000 */
[----:B------:R-:W-:Y:S02]  /*15b0*/  LEA.HI R2, R2, R3, RZ, 0x7 ;  /* 0x0000000302027211 */ /* 0x000fe400078f38ff */
[----:B------:R-:W3:Y:S04]  /*15c0*/  LDL R19, [R1+0x1ec4] ;  /* 0x001ec40001137983 */ /* 0x000ee80000100800 */
[----:B------:R-:W3:Y:S01]  /*15d0*/  LDL R21, [R1+0x1eb4] ;  /* 0x001eb40001157983 */ /* 0x000ee20000100800 */
[----:B-1----:R-:W-:-:S03]  /*15e0*/  IMAD.SHL.U32 R3, R9, 0x2, RZ ;  /* 0x0000000209037824 */ /* 0x002fc600078e00ff */
[----:B------:R-:W3:Y:S04]  /*15f0*/  LDL R23, [R1+0x1eac] ;  /* 0x001eac0001177983 */ /* 0x000ee80000100800 */
[----:B------:R-:W3:Y:S01]  /*1600*/  LDL R20, [R1+0x1ec0] ;  /* 0x001ec00001147983 */ /* 0x000ee20000100800 */
[----:B0-----:R-:W-:-:S03]  /*1610*/  IADD3 R4, R4, 0xffffffe, RZ ;  /* 0x0ffffffe04047810 */ /* 0x001fc60007ffe0ff */
[----:B------:R-:W3:Y:S01]  /*1620*/  LDL R17, [R1+0x1ed0] ;  /* 0x001ed00001117983 */ /* 0x000ee20000100800 */
[----:B------:R0:W-:Y:S03]  /*1630*/  F2I.FTZ.U32.TRUNC.NTZ R5, R4 ;  /* 0x0000000400057305 */ /* 0x0001e6000021f000 */
[----:B------:R-:W3:Y:S04]  /*1640*/  LDL R26, [R1+0x1eb8] ;  /* 0x001eb800011a7983 */ /* 0x000ee80000100800 */
[----:B------:R-:W3:Y:S04]  /*1650*/  LDL R16, [R1+0x1ecc] ;  /* 0x001ecc0001107983 */ /* 0x000ee80000100800 */
[----:B------:R-:W3:Y:S04]  /*1660*/  LDL R25, [R1+0x1ebc] ;  /* 0x001ebc0001197983 */ /* 0x000ee80000100800 */
[----:B------:R-:W3:Y:S04]  /*1670*/  LDL R24, [R1+0x1ea8] ;  /* 0x001ea80001187983 */ /* 0x000ee80000100800 */
[----:B------:R-:W3:Y:S01]  /*1680*/  LDL R14, [R1+0x1ed4] ;  /* 0x001ed400010e7983 */ /* 0x000ee20000100800 */
[----:B0-----:R-:W-:-:S03]  /*1690*/  LOP3.LUT R4, R3, 0x10, RZ, 0xc0, !PT ;  /* 0x0000001003047812 */ /* 0x001fc600078ec0ff */
[----:B------:R0:W-:Y:S01]  /*16a0*/  STL [R1+0xf0], R2 ;  /* 0x0000f00201007387 */ /* 0x0001e20000100800 */
[----:B------:R-:W-:Y:S02]  /*16b0*/  LOP3.LUT R4, R4, 0x60, R9, 0xf8, !PT ;  /* 0x0000006004047812 */ /* 0x000fe400078ef809 */
[----:B0-----:R-:W-:-:S05]  /*16c0*/  LOP3.LUT R2, R9, 0x7, RZ, 0xc0, !PT ;  /* 0x0000000709027812 */ /* 0x001fca00078ec0ff */
[----:B------:R-:W-:-:S05]  /*16d0*/  IMAD R2, R2, 0x410, RZ ;  /* 0x0000041002027824 */ /* 0x000fca00078e02ff */
[----:B------:R-:W-:-:S05]  /*16e0*/  LOP3.LUT R9, R2, R4, RZ, 0x3c, !PT ;  /* 0x0000000402097212 */ /* 0x000fca00078e3cff */
[----:B------:R0:W-:Y:S01]  /*16f0*/  STL [R1+0xb0], R9 ;  /* 0x0000b00901007387 */ /* 0x0001e20000100800 */
[----:B------:R-:W-:Y:S01]  /*1700*/  IMAD.MOV.U32 R27, RZ, RZ, R0 ;  /* 0x000000ffff1b7224 */ /* 0x000fe200078e0000 */
[----:B------:R-:W-:Y:S02]  /*1710*/  IABS R0, c[0x0][0x178] ;  /* 0x00005e0000007a13 */ /* 0x000fe40000000000 */
[----:B--2---:R-:W-:Y:S02]  /*1720*/  IABS R2, R15 ;  /* 0x0000000f00027213 */ /* 0x004fe40000000000 */
[----:B------:R-:W2:Y:S01]  /*1730*/  LDL R15, [R1+0x1ed8] ;  /* 0x001ed800010f7983 */ /* 0x000ea20000100800 */
[----:B------:R-:W-:-:S04]  /*1740*/  IMAD.MOV.U32 R10, RZ, RZ, R0 ;  /* 0x000000ffff0a7224 */ /* 0x000fc800078e0000 */
[----:B------:R-:W1:Y:S08]  /*1750*/  I2F.RP R0, R10 ;  /* 0x0000000a00007306 */ /* 0x000e700000209400 */
[----:B-1----:R-:W1:Y:S02]  /*1760*/  MUFU.RCP R0, R0 ;  /* 0x0000000000007308 */ /* 0x002e640000001000 */
[----:B-1----:R-:W-:-:S06]  /*1770*/  IADD3 R0, R0, 0xffffffe, RZ ;  /* 0x0ffffffe00007810 */ /* 0x002fcc0007ffe0ff */
[----:B------:R-:W1:Y:S01]  /*1780*/  F2I.FTZ.U32.TRUNC.NTZ R7, R0 ;  /* 0x0000000000077305 */ /* 0x000e62000021f000 */
[----:B------:R-:W-:Y:S02]  /*1790*/  IMAD.MOV.U32 R6, RZ, RZ, RZ ;  /* 0x000000ffff067224 */ /* 0x000fe400078e00ff */
[----:B-1----:R-:W-:-:S04]  /*17a0*/  IMAD.MOV R0, RZ, RZ, -R7 ;  /* 0x000000ffff007224 */ /* 0x002fc800078e0a07 */
[----:B------:R-:W-:-:S04]  /*17b0*/  IMAD R0, R0, R10, RZ ;  /* 0x0000000a00007224 */ /* 0x000fc800078e02ff */
[----:B------:R-:W-:Y:S01]  /*17c0*/  IMAD.HI.U32 R7, R7, R0, R6 ;  /* 0x0000000007077227 */ /* 0x000fe200078e0006 */
[----:B---3--:R-:W-:Y:S02]  /*17d0*/  IABS R6, R8 ;  /* 0x0000000800067213 */ /* 0x008fe40000000000 */
[----:B----4-:R-:W-:Y:S01]  /*17e0*/  IABS R0, R11 ;  /* 0x0000000b00007213 */ /* 0x010fe20000000000 */
[----:B------:R-:W-:Y:S02]  /*17f0*/  IMAD.MOV.U32 R11, RZ, RZ, R27 ;  /* 0x000000ffff0b7224 */ /* 0x000fe400078e001b */
[----:B------:R-:W-:Y:S02]  /*1800*/  IMAD.MOV R27, RZ, RZ, -R5 ;  /* 0x000000ffff1b7224 */ /* 0x000fe400078e0a05 */
[----:B------:R-:W-:-:S04]  /*1810*/  IMAD.HI.U32 R8, R7, R6, RZ ;  /* 0x0000000607087227 */ /* 0x000fc800078e00ff */
[----:B------:R-:W-:-:S04]  /*1820*/  IMAD.HI.U32 R3, R7, R0, RZ ;  /* 0x0000000007037227 */ /* 0x000fc800078e00ff */
[----:B------:R-:W-:Y:S02]  /*1830*/  IMAD R27, R27, R29, RZ ;  /* 0x0000001d1b1b7224 */ /* 0x000fe400078e02ff */
[----:B------:R-:W-:Y:S02]  /*1840*/  IMAD.MOV.U32 R4, RZ, RZ, RZ ;  /* 0x000000ffff047224 */ /* 0x000fe400078e00ff */
[----:B------:R-:W-:Y:S02]  /*1850*/  IMAD.MOV R8, RZ, RZ, -R8 ;  /* 0x000000ffff087224 */ /* 0x000fe400078e0a08 */
[----:B------:R-:W-:Y:S02]  /*1860*/  IMAD.MOV R3, RZ, RZ, -R3 ;  /* 0x000000ffff037224 */ /* 0x000fe400078e0a03 */
[----:B------:R-:W-:-:S04]  /*1870*/  IMAD.HI.U32 R27, R5, R27, R4 ;  /* 0x0000001b051b7227 */ /* 0x000fc800078e0004 */
[C---:B------:R-:W-:Y:S02]  /*1880*/  IMAD R4, R10.reuse, R8, R6 ;  /* 0x000000080a047224 */ /* 0x040fe400078e0206 */
[----:B------:R-:W-:Y:S01]  /*1890*/  IMAD R0, R10, R3, R0 ;  /* 0x000000030a007224 */ /* 0x000fe200078e0200 */
[----:B------:R-:W-:Y:S01]  /*18a0*/  IABS R8, R11 ;  /* 0x0000000b00087213 */ /* 0x000fe20000000000 */
[C---:B------:R-:W-:Y:S01]  /*18b0*/  IMAD.HI.U32 R3, R7.reuse, R2, RZ ;  /* 0x0000000207037227 */ /* 0x040fe200078e00ff */
[----:B------:R1:W-:Y:S01]  /*18c0*/  STL [R1+0x9c], R4 ;  /* 0x00009c0401007387 */ /* 0x0003e20000100800 */
[----:B------:R-:W-:Y:S02]  /*18d0*/  IABS R6, R12 ;  /* 0x0000000c00067213 */ /* 0x000fe40000000000 */
[----:B------:R-:W-:Y:S01]  /*18e0*/  IMAD.MOV R3, RZ, RZ, -R3 ;  /* 0x000000ffff037224 */ /* 0x000fe200078e0a03 */
[----:B------:R3:W-:Y:S01]  /*18f0*/  STL [R1+0x98], R0 ;  /* 0x0000980001007387 */ /* 0x0007e20000100800 */
[----:B0-----:R-:W-:Y:S01]  /*1900*/  IMAD.HI.U32 R9, R7, R8, RZ ;  /* 0x0000000807097227 */ /* 0x001fe200078e00ff */
[----:B-1----:R-:W-:-:S03]  /*1910*/  IABS R4, R13 ;  /* 0x0000000d00047213 */ /* 0x002fc60000000000 */
[----:B------:R-:W-:Y:S01]  /*1920*/  IMAD.HI.U32 R7, R27, R6, RZ ;  /* 0x000000061b077227 */ /* 0x000fe200078e00ff */
[----:B---3--:R-:W-:-:S03]  /*1930*/  IABS R0, R14 ;  /* 0x0000000e00007213 */ /* 0x008fc60000000000 */
[----:B------:R-:W-:Y:S02]  /*1940*/  IMAD R2, R10, R3, R2 ;  /* 0x000000030a027224 */ /* 0x000fe400078e0202 */
[----:B------:R-:W-:-:S04]  /*1950*/  IMAD.HI.U32 R5, R27, R4, RZ ;  /* 0x000000041b057227 */ /* 0x000fc800078e00ff */
[----:B------:R-:W-:Y:S01]  /*1960*/  IMAD.HI.U32 R3, R27, R0, RZ ;  /* 0x000000001b037227 */ /* 0x000fe200078e00ff */
[----:B------:R-:W-:Y:S03]  /*1970*/  STL [R1+0x94], R2 ;  /* 0x0000940201007387 */ /* 0x000fe60000100800 */
[----:B------:R-:W-:Y:S02]  /*1980*/  IMAD.MOV R9, RZ, RZ, -R9 ;  /* 0x000000ffff097224 */ /* 0x000fe400078e0a09 */
[----:B------:R-:W-:Y:S02]  /*1990*/  IMAD.MOV R7, RZ, RZ, -R7 ;  /* 0x000000ffff077224 */ /* 0x000fe400078e0a07 */
[----:B------:R-:W-:Y:S02]  /*19a0*/  IMAD.MOV R5, RZ, RZ, -R5 ;  /* 0x000000ffff057224 */ /* 0x000fe400078e0a05 */
[----:B------:R-:W-:-:S02]  /*19b0*/  IMAD.MOV R3, RZ, RZ, -R3 ;  /* 0x000000ffff037224 */ /* 0x000fc400078e0a03 */
[----:B------:R-:W-:Y:S02]  /*19c0*/  IMAD R8, R10, R9, R8 ;  /* 0x000000090a087224 */ /* 0x000fe400078e0208 */
[C---:B------:R-:W-:Y:S02]  /*19d0*/  IMAD R6, R29.reuse, R7, R6 ;  /* 0x000000071d067224 */ /* 0x040fe400078e0206 */
[C---:B------:R-:W-:Y:S02]  /*19e0*/  IMAD R4, R29.reuse, R5, R4 ;  /* 0x000000051d047224 */ /* 0x040fe400078e0204 */
[----:B------:R-:W-:Y:S01]  /*19f0*/  IMAD R0, R29, R3, R0 ;  /* 0x000000031d007224 */ /* 0x000fe200078e0200 */
[----:B------:R0:W-:Y:S04]  /*1a00*/  STL [R1+0x90], R8 ;  /* 0x0000900801007387 */ /* 0x0001e80000100800 */
[----:B------:R1:W-:Y:S04]  /*1a10*/  STL [R1+0x8c], R6 ;  /* 0x00008c0601007387 */ /* 0x0003e80000100800 */
[----:B------:R3:W-:Y:S01]  /*1a20*/  STL [R1+0x88], R4 ;  /* 0x0000880401007387 */ /* 0x0007e20000100800 */
[----:B0-----:R-:W-:-:S03]  /*1a30*/  IABS R8, R16 ;  /* 0x0000001000087213 */ /* 0x001fc60000000000 */
[----:B------:R0:W-:Y:S01]  /*1a40*/  STL [R1+0x84], R0 ;  /* 0x0000840001007387 */ /* 0x0001e20000100800 */
[----:B-1----:R-:W-:Y:S01]  /*1a50*/  IABS R6, R17 ;  /* 0x0000001100067213 */ /* 0x002fe20000000000 */
[----:B------:R-:W-:Y:S01]  /*1a60*/  IMAD.HI.U32 R9, R27, R8, RZ ;  /* 0x000000081b097227 */ /* 0x000fe200078e00ff */
[----:B---3--:R-:W-:-:S03]  /*1a70*/  IABS R4, R18 ;  /* 0x0000001200047213 */ /* 0x008fc60000000000 */
[----:B------:R-:W-:Y:S01]  /*1a80*/  IMAD.HI.U32 R7, R27, R6, RZ ;  /* 0x000000061b077227 */ /* 0x000fe200078e00ff */
[----:B0-----:R-:W-:-:S03]  /*1a90*/  IABS R0, R19 ;  /* 0x0000001300007213 */ /* 0x001fc60000000000 */
[----:B------:R-:W-:-:S04]  /*1aa0*/  IMAD.HI.U32 R5, R27, R4, RZ ;  /* 0x000000041b057227 */ /* 0x000fc800078e00ff */
[----:B------:R-:W-:Y:S02]  /*1ab0*/  IMAD.MOV R9, RZ, RZ, -R9 ;  /* 0x000000ffff097224 */ /* 0x000fe400078e0a09 */
[----:B------:R-:W-:Y:S02]  /*1ac0*/  IMAD.MOV R7, RZ, RZ, -R7 ;  /* 0x000000ffff077224 */ /* 0x000fe400078e0a07 */
[----:B------:R-:W-:Y:S02]  /*1ad0*/  IMAD.MOV R5, RZ, RZ, -R5 ;  /* 0x000000ffff057224 */ /* 0x000fe400078e0a05 */
[C---:B------:R-:W-:Y:S02]  /*1ae0*/  IMAD R8, R29.reuse, R9, R8 ;  /* 0x000000091d087224 */ /* 0x040fe400078e0208 */
[C---:B------:R-:W-:Y:S02]  /*1af0*/  IMAD R6, R29.reuse, R7, R6 ;  /* 0x000000071d067224 */ /* 0x040fe400078e0206 */
[----:B------:R-:W-:Y:S01]  /*1b00*/  IMAD R4, R29, R5, R4 ;  /* 0x000000051d047224 */ /* 0x000fe200078e0204 */
[----:B--2---:R-:W-:-:S05]  /*1b10*/  IABS R2, R15 ;  /* 0x0000000f00027213 */ /* 0x004fca0000000000 */
[----:B------:R-:W-:-:S04]  /*1b20*/  IMAD.HI.U32 R3, R27, R2, RZ ;  /* 0x000000021b037227 */ /* 0x000fc800078e00ff */
[----:B------:R-:W-:-:S04]  /*1b30*/  IMAD.MOV R3, RZ, RZ, -R3 ;  /* 0x000000ffff037224 */ /* 0x000fc800078e0a03 */
[----:B------:R-:W-:Y:S02]  /*1b40*/  IMAD R2, R29, R3, R2 ;  /* 0x000000031d027224 */ /* 0x000fe400078e0202 */
[----:B------:R-:W-:-:S04]  /*1b50*/  IMAD.HI.U32 R3, R27, R0, RZ ;  /* 0x000000001b037227 */ /* 0x000fc800078e00ff */
[----:B------:R-:W-:Y:S01]  /*1b60*/  IMAD.MOV R3, RZ, RZ, -R3 ;  /* 0x000000ffff037224 */ /* 0x000fe200078e0a03 */
[----:B------:R-:W-:Y:S03]  /*1b70*/  STL [R1+0x80], R2 ;  /* 0x0000800201007387 */ /* 0x000fe60000100800 */
[----:B------:R-:W-:Y:S01]  /*1b80*/  IMAD R0, R29, R3, R0 ;  /* 0x000000031d007224 */ /* 0x000fe200078e0200 */
[----:B------:R0:W-:Y:S04]  /*1b90*/  STL [R1+0x7c], R8 ;  /* 0x00007c0801007387 */ /* 0x0001e80000100800 */
[----:B------:R1:W-:Y:S04]  /*1ba0*/  STL [R1+0x78], R6 ;  /* 0x0000780601007387 */ /* 0x0003e80000100800 */
[----:B------:R2:W-:Y:S01]  /*1bb0*/  STL [R1+0x74], R4 ;  /* 0x0000740401007387 */ /* 0x0005e20000100800 */
[----:B0-----:R-:W-:-:S03]  /*1bc0*/  IABS R8, R25 ;  /* 0x0000001900087213 */ /* 0x001fc60000000000 */
[----:B------:R0:W-:Y:S01]  /*1bd0*/  STL [R1+0x70], R0 ;  /* 0x0000700001007387 */ /* 0x0001e20000100800 */
[----:B-1----:R-:W-:-:S03]  /*1be0*/  IABS R6, R26 ;  /* 0x0000001a00067213 */ /* 0x002fc60000000000 */
[----:B------:R-:W3:Y:S04]  /*1bf0*/  LDL R25, [R1+0x1ea4] ;  /* 0x001ea40001197983 */ /* 0x000ee80000100800 */
[----:B------:R-:W4:Y:S01]  /*1c00*/  LDL R26, [R1+0x1ea0] ;  /* 0x001ea000011a7983 */ /* 0x000f220000100800 */
[----:B------:R-:W-:Y:S01]  /*1c10*/  IABS R2, R20 ;  /* 0x0000001400027213 */ /* 0x000fe20000000000 */
[C---:B------:R-:W-:Y:S01]  /*1c20*/  IMAD.HI.U32 R9, R27.reuse, R8, RZ ;  /* 0x000000081b097227 */ /* 0x040fe200078e00ff */
[----:B--2---:R-:W-:Y:S02]  /*1c30*/  IABS R4, R21 ;  /* 0x0000001500047213 */ /* 0x004fe40000000000 */
[----:B------:R-:W2:Y:S01]  /*1c40*/  LDL R21, [R1+0x1e9c] ;  /* 0x001e9c0001157983 */ /* 0x000ea20000100800 */
[----:B------:R-:W-:Y:S01]  /*1c50*/  IMAD.HI.U32 R3, R27, R2, RZ ;  /* 0x000000021b037227 */ /* 0x000fe200078e00ff */
[----:B0-----:R-:W-:-:S02]  /*1c60*/  IABS R0, R22 ;  /* 0x0000001600007213 */ /* 0x001fc40000000000 */
[----:B------:R-:W2:Y:S01]  /*1c70*/  LDL R22, [R1+0x1e98] ;  /* 0x001e980001167983 */ /* 0x000ea20000100800 */
[----:B------:R-:W-:-:S04]  /*1c80*/  IMAD.HI.U32 R7, R27, R6, RZ ;  /* 0x000000061b077227 */ /* 0x000fc800078e00ff */
[----:B------:R-:W-:Y:S02]  /*1c90*/  IMAD.MOV R3, RZ, RZ, -R3 ;  /* 0x000000ffff037224 */ /* 0x000fe400078e0a03 */
[----:B------:R-:W-:Y:S02]  /*1ca0*/  IMAD.MOV R9, RZ, RZ, -R9 ;  /* 0x000000ffff097224 */ /* 0x000fe400078e0a09 */
[----:B------:R-:W-:Y:S02]  /*1cb0*/  IMAD.MOV R7, RZ, RZ, -R7 ;  /* 0x000000ffff077224 */ /* 0x000fe400078e0a07 */
[----:B------:R-:W-:Y:S02]  /*1cc0*/  IMAD R2, R29, R3, R2 ;  /* 0x000000031d027224 */ /* 0x000fe400078e0202 */
[----:B------:R-:W-:-:S04]  /*1cd0*/  IMAD.HI.U32 R5, R27, R4, RZ ;  /* 0x000000041b057227 */ /* 0x000fc800078e00ff */
[----:B------:R-:W-:-:S04]  /*1ce0*/  IMAD.HI.U32 R3, R27, R0, RZ ;  /* 0x000000001b037227 */ /* 0x000fc800078e00ff */
[C---:B------:R-:W-:Y:S02]  /*1cf0*/  IMAD R8, R29.reuse, R9, R8 ;  /* 0x000000091d087224 */ /* 0x040fe400078e0208 */
[C---:B------:R-:W-:Y:S01]  /*1d00*/  IMAD R6, R29.reuse, R7, R6 ;  /* 0x000000071d067224 */ /* 0x040fe200078e0206 */
[----:B------:R0:W-:Y:S01]  /*1d10*/  STL [R1+0x6c], R2 ;  /* 0x00006c0201007387 */ /* 0x0001e20000100800 */
[----:B------:R-:W-:Y:S02]  /*1d20*/  IMAD.MOV R5, RZ, RZ, -R5 ;  /* 0x000000ffff057224 */ /* 0x000fe400078e0a05 */
[----:B------:R-:W-:Y:S01]  /*1d30*/  IMAD.MOV R3, RZ, RZ, -R3 ;  /* 0x000000ffff037224 */ /* 0x000fe200078e0a03 */
[----:B------:R1:W-:Y:S01]  /*1d40*/  STL [R1+0x68], R8 ;  /* 0x0000680801007387 */ /* 0x0003e20000100800 */
[----:B------:R-:W-:-:S03]  /*1d50*/  IMAD R4, R29, R5, R4 ;  /* 0x000000051d047224 */ /* 0x000fc600078e0204 */
[----:B------:R3:W-:Y:S01]  /*1d60*/  STL [R1+0x64], R6 ;  /* 0x0000640601007387 */ /* 0x0007e20000100800 */
[----:B0-----:R-:W-:Y:S01]  /*1d70*/  IABS R2, R23 ;  /* 0x0000001700027213 */ /* 0x001fe20000000000 */
[----:B------:R-:W-:Y:S02]  /*1d80*/  IMAD R0, R29, R3, R0 ;  /* 0x000000031d007224 */ /* 0x000fe400078e0200 */
[----:B------:R-:W2:Y:S01]  /*1d90*/  LDL R23, [R1+0x1e94] ;  /* 0x001e940001177983 */ /* 0x000ea20000100800 */
[----:B-1----:R-:W-:-:S03]  /*1da0*/  IABS R8, R24 ;  /* 0x0000001800087213 */ /* 0x002fc60000000000 */
[----:B------:R0:W-:Y:S04]  /*1db0*/  STL [R1+0x60], R4 ;  /* 0x0000600401007387 */ /* 0x0001e80000100800 */
[----:B------:R2:W-:Y:S04]  /*1dc0*/  STL [R1+0x5c], R0 ;  /* 0x00005c0001007387 */ /* 0x0005e80000100800 */
[----:B------:R-:W2:Y:S01]  /*1dd0*/  LDL R24, [R1+0x1e90] ;  /* 0x001e900001187983 */ /* 0x000ea20000100800 */
[----:B---3--:R-:W-:-:S03]  /*1de0*/  IABS R6, R25 ;  /* 0x0000001900067213 */ /* 0x008fc60000000000 */
[----:B------:R-:W3:Y:S01]  /*1df0*/  LDL R25, [R1+0x1e8c] ;  /* 0x001e8c0001197983 */ /* 0x000ee20000100800 */
[----:B----4-:R-:W-:-:S03]  /*1e00*/  IABS R3, R26 ;  /* 0x0000001a00037213 */ /* 0x010fc60000000000 */
[----:B------:R-:W4:Y:S01]  /*1e10*/  LDL R26, [R1+0x1e88] ;  /* 0x001e8800011a7983 */ /* 0x000f220000100800 */
[----:B0-----:R-:W-:-:S04]  /*1e20*/  IMAD.HI.U32 R4, R27, R2, RZ ;  /* 0x000000021b047227 */ /* 0x001fc800078e00ff */
[----:B------:R-:W-:Y:S02]  /*1e30*/  IMAD.MOV R4, RZ, RZ, -R4 ;  /* 0x000000ffff047224 */ /* 0x000fe400078e0a04 */
[C---:B------:R-:W-:Y:S01]  /*1e40*/  IMAD.HI.U32 R9, R27.reuse, R8, RZ ;  /* 0x000000081b097227 */ /* 0x040fe200078e00ff */
[----:B--2---:R-:W-:Y:S02]  /*1e50*/  IABS R0, R21 ;  /* 0x0000001500007213 */ /* 0x004fe40000000000 */
[----:B------:R-:W2:Y:S01]  /*1e60*/  LDL R21, [R1+0x1e84] ;  /* 0x001e840001157983 */ /* 0x000ea20000100800 */
[----:B------:R-:W-:-:S04]  /*1e70*/  IMAD.HI.U32 R7, R27, R6, RZ ;  /* 0x000000061b077227 */ /* 0x000fc800078e00ff */
[----:B------:R-:W-:Y:S02]  /*1e80*/  IMAD R2, R29, R4, R2 ;  /* 0x000000041d027224 */ /* 0x000fe400078e0202 */
[----:B------:R-:W-:-:S04]  /*1e90*/  IMAD.HI.U32 R4, R27, R3, RZ ;  /* 0x000000031b047227 */ /* 0x000fc800078e00ff */
[----:B------:R-:W-:Y:S02]  /*1ea0*/  IMAD.MOV R9, RZ, RZ, -R9 ;  /* 0x000000ffff097224 */ /* 0x000fe400078e0a09 */
[----:B------:R-:W-:Y:S02]  /*1eb0*/  IMAD.MOV R7, RZ, RZ, -R7 ;  /* 0x000000ffff077224 */ /* 0x000fe400078e0a07 */
[----:B------:R-:W-:Y:S01]  /*1ec0*/  IMAD.MOV R4, RZ, RZ, -R4 ;  /* 0x000000ffff047224 */ /* 0x000fe200078e0a04 */
[----:B------:R0:W-:Y:S01]  /*1ed0*/  STL [R1+0x58], R2 ;  /* 0x0000580201007387 */ /* 0x0001e20000100800 */
[C---:B------:R-:W-:Y:S02]  /*1ee0*/  IMAD R8, R29.reuse, R9, R8 ;  /* 0x000000091d087224 */ /* 0x040fe400078e0208 */
[C---:B------:R-:W-:Y:S02]  /*1ef0*/  IMAD R6, R29.reuse, R7, R6 ;  /* 0x000000071d067224 */ /* 0x040fe400078e0206 */
[----:B------:R-:W-:Y:S01]  /*1f00*/  IMAD R3, R29, R4, R3 ;  /* 0x000000041d037224 */ /* 0x000fe200078e0203 */
[----:B------:R-:W-:Y:S01]  /*1f10*/  STL [R1+0x54], R8 ;  /* 0x0000540801007387 */ /* 0x000fe20000100800 */
[----:B0-----:R-:W-:Y:S01]  /*1f20*/  IMAD.HI.U32 R2, R27, R0, RZ ;  /* 0x000000001b027227 */ /* 0x001fe200078e00ff */
[----:B------:R-:W-:-:S02]  /*1f30*/  IABS R5, R22 ;  /* 0x0000001600057213 */ /* 0x000fc40000000000 */
[----:B------:R-:W-:Y:S01]  /*1f40*/  STL [R1+0x50], R6 ;  /* 0x0000500601007387 */ /* 0x000fe20000100800 */
[----:B------:R-:W-:-:S03]  /*1f50*/  IMAD.MOV R2, RZ, RZ, -R2 ;  /* 0x000000ffff027224 */ /* 0x000fc600078e0a02 */
[----:B------:R-:W2:Y:S01]  /*1f60*/  LDL R22, [R1+0x1e80] ;  /* 0x001e800001167983 */ /* 0x000ea20000100800 */
[----:B------:R-:W-:Y:S01]  /*1f70*/  IABS R4, R23 ;  /* 0x0000001700047213 */ /* 0x000fe20000000000 */
[----:B------:R-:W-:Y:S02]  /*1f80*/  IMAD R0, R29, R2, R0 ;  /* 0x000000021d007224 */ /* 0x000fe400078e0200 */
[----:B------:R0:W-:Y:S04]  /*1f90*/  STL [R1+0x4c], R3 ;  /* 0x00004c0301007387 */ /* 0x0001e80000100800 */
[----:B------:R-:W2:Y:S04]  /*1fa0*/  LDL R23, [R1+0x1e7c] ;  /* 0x001e7c0001177983 */ /* 0x000ea80000100800 */
[----:B------:R4:W-:Y:S01]  /*1fb0*/  STL [R1+0x48], R0 ;  /* 0x0000480001007387 */ /* 0x0009e20000100800 */
[----:B0-----:R-:W-:-:S03]  /*1fc0*/  IABS R3, R24 ;  /* 0x0000001800037213 */ /* 0x001fc60000000000 */
[----:B------:R-:W2:Y:S01]  /*1fd0*/  LDL R24, [R1+0x1e78] ;  /* 0x001e780001187983 */ /* 0x000ea20000100800 */
[----:B---3--:R-:W-:-:S03]  /*1fe0*/  IABS R2, R25 ;  /* 0x0000001900027213 */ /* 0x008fc60000000000 */
[----:B------:R-:W3:Y:S01]  /*1ff0*/  LDL R25, [R1+0x1e74] ;  /* 0x001e740001197983 */ /* 0x000ee20000100800 */
[----:B----4-:R-:W-:-:S03]  /*2000*/  IABS R0, R26 ;  /* 0x0000001a00007213 */ /* 0x010fc60000000000 */
[----:B------:R-:W4:Y:S01]  /*2010*/  LDL R26, [R1+0x1e70] ;  /* 0x001e7000011a7983 */ /* 0x000f220000100800 */
[----:B------:R-:W-:-:S04]  /*2020*/  IMAD.HI.U32 R6, R27, R5, RZ ;  /* 0x000000051b067227 */ /* 0x000fc800078e00ff */
[----:B------:R-:W-:Y:S02]  /*2030*/  IMAD.MOV R6, RZ, RZ, -R6 ;  /* 0x000000ffff067224 */ /* 0x000fe400078e0a06 */
[----:B------:R-:W-:-:S04]  /*2040*/  IMAD.HI.U32 R8, R27, R4, RZ ;  /* 0x000000041b087227 */ /* 0x000fc800078e00ff */
[----:B------:R-:W-:Y:S02]  /*2050*/  IMAD R5, R29, R6, R5 ;  /* 0x000000061d057224 */ /* 0x000fe400078e0205 */
[----:B------:R-:W-:-:S03]  /*2060*/  IMAD.HI.U32 R9, R27, R3, RZ ;  /* 0x000000031b097227 */ /* 0x000fc600078e00ff */
[----:B------:R0:W-:Y:S01]  /*2070*/  STL [R1+0x44], R5 ;  /* 0x0000440501007387 */ /* 0x0001e20000100800 */
[----:B------:R-:W-:-:S04]  /*2080*/  IMAD.HI.U32 R7, R27, R2, RZ ;  /* 0x000000021b077227 */ /* 0x000fc800078e00ff */
[----:B------:R-:W-:-:S04]  /*2090*/  IMAD.HI.U32 R6, R27, R0, RZ ;  /* 0x000000001b067227 */ /* 0x000fc800078e00ff */
[----:B0-----:R-:W-:Y:S02]  /*20a0*/  IMAD.MOV R5, RZ, RZ, -R8 ;  /* 0x000000ffff057224 */ /* 0x001fe400078e0a08 */
[----:B------:R-:W-:Y:S02]  /*20b0*/  IMAD.MOV R8, RZ, RZ, -R9 ;  /* 0x000000ffff087224 */ /* 0x000fe400078e0a09 */
[C---:B------:R-:W-:Y:S01]  /*20c0*/  IMAD R4, R29.reuse, R5, R4 ;  /* 0x000000051d047224 */ /* 0x040fe200078e0204 */
[----:B--2---:R-:W-:Y:S01]  /*20d0*/  IABS R9, R21 ;  /* 0x0000001500097213 */ /* 0x004fe20000000000 */
[----:B------:R-:W-:Y:S02]  /*20e0*/  IMAD.MOV R7, RZ, RZ, -R7 ;  /* 0x000000ffff077224 */ /* 0x000fe400078e0a07 */
[----:B------:R-:W-:Y:S01]  /*20f0*/  IMAD.MOV R6, RZ, RZ, -R6 ;  /* 0x000000ffff067224 */ /* 0x000fe200078e0a06 */
[----:B------:R0:W-:Y:S01]  /*2100*/  STL [R1+0x40], R4 ;  /* 0x0000400401007387 */ /* 0x0001e20000100800 */
[----:B------:R-:W-:-:S02]  /*2110*/  IMAD R5, R29, R8, R3 ;  /* 0x000000081d057224 */ /* 0x000fc400078e0203 */
[----:B------:R-:W-:-:S03]  /*2120*/  IMAD.MOV.U32 R3, RZ, RZ, R9 ;  /* 0x000000ffff037224 */ /* 0x000fc600078e0009 */
[----:B------:R-:W-:Y:S01]  /*2130*/  STL [R1+0x3c], R5 ;  /* 0x00003c0501007387 */ /* 0x000fe20000100800 */
[C---:B0-----:R-:W-:Y:S02]  /*2140*/  IMAD R4, R29.reuse, R7, R2 ;  /* 0x000000071d047224 */ /* 0x041fe400078e0202 */
[----:B------:R-:W-:Y:S02]  /*2150*/  IMAD R2, R29, R6, R0 ;  /* 0x000000061d027224 */ /* 0x000fe400078e0200 */
[----:B------:R-:W-:Y:S01]  /*2160*/  IMAD.HI.U32 R6, R27, R3, RZ ;  /* 0x000000031b067227 */ /* 0x000fe200078e00ff */
[----:B------:R-:W-:Y:S01]  /*2170*/  STL [R1+0x38], R4 ;  /* 0x0000380401007387 */ /* 0x000fe20000100800 */
[----:B------:R-:W-:-:S03]  /*2180*/  IABS R0, R22 ;  /* 0x0000001600007213 */ /* 0x000fc60000000000 */
[----:B------:R-:W2:Y:S01]  /*2190*/  LDL R20, [R1+0x1e6c] ;  /* 0x001e6c0001147983 */ /* 0x000ea20000100800 */
[----:B------:R-:W-:-:S03]  /*21a0*/  IMAD.MOV R6, RZ, RZ, -R6 ;  /* 0x000000ffff067224 */ /* 0x000fc600078e0a06 */
[----:B------:R0:W-:Y:S04]  /*21b0*/  STL [R1+0x34], R2 ;  /* 0x0000340201007387 */ /* 0x0001e80000100800 */
[----:B------:R-:W2:Y:S04]  /*21c0*/  LDL R21, [R1+0x1e68] ;  /* 0x001e680001157983 */ /* 0x000ea80000100800 */
[----:B------:R-:W2:Y:S01]  /*21d0*/  LDL R22, [R1+0x1e64] ;  /* 0x001e640001167983 */ /* 0x000ea20000100800 */
[----:B0-----:R-:W-:-:S03]  /*21e0*/  IABS R2, R23 ;  /* 0x0000001700027213 */ /* 0x001fc60000000000 */
[----:B------:R-:W2:Y:S01]  /*21f0*/  LDL R23, [R1+0x1e60] ;  /* 0x001e600001177983 */ /* 0x000ea20000100800 */
[----:B------:R-:W-:Y:S01]  /*2200*/  IMAD R3, R29, R6, R3 ;  /* 0x000000061d037224 */ /* 0x000fe200078e0203 */
[----:B------:R-:W-:Y:S01]  /*2210*/  IABS R4, R24 ;  /* 0x0000001800047213 */ /* 0x000fe20000000000 */
[C---:B------:R-:W-:Y:S01]  /*2220*/  IMAD.HI.U32 R8, R27.reuse, R0, RZ ;  /* 0x000000001b087227 */ /* 0x040fe200078e00ff */
[----:B------:R-:W2:Y:S03]  /*2230*/  LDL R24, [R1+0x1e5c] ;  /* 0x001e5c0001187983 */ /* 0x000ea60000100800 */
[----:B------:R-:W-:Y:S01]  /*2240*/  IMAD.HI.U32 R9, R27, R2, RZ ;  /* 0x000000021b097227 */ /* 0x000fe200078e00ff */
[----:B------:R0:W-:Y:S03]  /*2250*/  STL [R1+0x30], R3 ;  /* 0x0000300301007387 */ /* 0x0001e60000100800 */
[----:B0-----:R-:W-:-:S02]  /*2260*/  IMAD.MOV R3, RZ, RZ, -R8 ;  /* 0x000000ffff037224 */ /* 0x001fc400078e0a08 */
[----:B------:R-:W-:Y:S02]  /*2270*/  IMAD.MOV R8, RZ, RZ, -R9 ;  /* 0x000000ffff087224 */ /* 0x000fe400078e0a09 */
[C---:B------:R-:W-:Y:S02]  /*2280*/  IMAD R0, R29.reuse, R3, R0 ;  /* 0x000000031d007224 */ /* 0x040fe400078e0200 */
[----:B------:R-:W-:Y:S01]  /*2290*/  IMAD R2, R29, R8, R2 ;  /* 0x000000081d027224 */ /* 0x000fe200078e0202 */
[----:B---3--:R-:W-:Y:S02]  /*22a0*/  IABS R5, R25 ;  /* 0x0000001900057213 */ /* 0x008fe40000000000 */
[----:B------:R-:W3:Y:S01]  /*22b0*/  LDL R25, [R1+0x1e58] ;  /* 0x001e580001197983 */ /* 0x000ee20000100800 */
[----:B----4-:R-:W-:-:S03]  /*22c0*/  IABS R9, R26 ;  /* 0x0000001a00097213 */ /* 0x010fc60000000000 */
[----:B------:R0:W-:Y:S04]  /*22d0*/  STL [R1+0x2c], R0 ;  /* 0x00002c0001007387 */ /* 0x0001e80000100800 */
[----:B------:R1:W-:Y:S04]  /*22e0*/  STL [R1+0x28], R2 ;  /* 0x0000280201007387 */ /* 0x0003e80000100800 */
[----:B------:R-:W4:Y:S01]  /*22f0*/  LDL R26, [R1+0x1e54] ;  /* 0x001e5400011a7983 */ /* 0x000f220000100800 */
[----:B------:R-:W-:-:S04]  /*2300*/  IMAD.HI.U32 R7, R27, R4, RZ ;  /* 0x000000041b077227 */ /* 0x000fc800078e00ff */
[----:B------:R-:W-:-:S04]  /*2310*/  IMAD.HI.U32 R6, R27, R5, RZ ;  /* 0x000000051b067227 */ /* 0x000fc800078e00ff */
[----:B------:R-:W-:Y:S02]  /*2320*/  IMAD.MOV R7, RZ, RZ, -R7 ;  /* 0x000000ffff077224 */ /* 0x000fe400078e0a07 */
[----:B------:R-:W-:Y:S02]  /*2330*/  IMAD.MOV R6, RZ, RZ, -R6 ;  /* 0x000000ffff067224 */ /* 0x000fe400078e0a06 */
[----:B0-----:R-:W-:Y:S02]  /*2340*/  IMAD.MOV.U32 R0, RZ, RZ, R9 ;  /* 0x000000ffff007224 */ /* 0x001fe400078e0009 */
[C---:B-1----:R-:W-:Y:S02]  /*2350*/  IMAD R2, R29.reuse, R7, R4 ;  /* 0x000000071d027224 */ /* 0x042fe400078e0204 */
[----:B------:R-:W-:Y:S02]  /*2360*/  IMAD R3, R29, R6, R5 ;  /* 0x000000061d037224 */ /* 0x000fe400078e0205 */
[----:B------:R-:W-:Y:S01]  /*2370*/  IMAD.HI.U32 R6, R27, R0, RZ ;  /* 0x000000001b067227 */ /* 0x000fe200078e00ff */
[----:B------:R2:W-:Y:S03]  /*2380*/  STL [R1+0x24], R2 ;  /* 0x0000240201007387 */ /* 0x0005e60000100800 */
[----:B------:R-:W-:Y:S01]  /*2390*/  IMAD.MOV R6, RZ, RZ, -R6 ;  /* 0x000000ffff067224 */ /* 0x000fe200078e0a06 */
[----:B------:R0:W-:Y:S03]  /*23a0*/  STL [R1+0x20], R3 ;  /* 0x0000200301007387 */ /* 0x0001e60000100800 */
[----:B------:R-:W-:Y:S01]  /*23b0*/  IMAD R0, R29, R6, R0 ;  /* 0x000000061d007224 */ /* 0x000fe200078e0200 */
[----:B--2---:R-:W-:-:S02]  /*23c0*/  IABS R2, R20 ;  /* 0x0000001400027213 */ /* 0x004fc40000000000 */
[----:B0-----:R-:W-:-:S03]  /*23d0*/  IABS R3, R21 ;  /* 0x0000001500037213 */ /* 0x001fc60000000000 */
[C---:B------:R-:W-:Y:S01]  /*23e0*/  IMAD.HI.U32 R8, R27.reuse, R2, RZ ;  /* 0x000000021b087227 */ /* 0x040fe200078e00ff */
[----:B------:R-:W2:Y:S01]  /*23f0*/  LDL R21, [R1+0x1e4c] ;  /* 0x001e4c0001157983 */ /* 0x000ea20000100800 */
[----:B------:R-:W-:Y:S02]  /*2400*/  IABS R4, R22 ;  /* 0x0000001600047213 */ /* 0x000fe40000000000 */
[C---:B------:R-:W-:Y:S01]  /*2410*/  IMAD.HI.U32 R9, R27.reuse, R3, RZ ;  /* 0x000000031b097227 */ /* 0x040fe200078e00ff */
[----:B------:R-:W2:Y:S01]  /*2420*/  LDL R22, [R1+0x1e48] ;  /* 0x001e480001167983 */ /* 0x000ea20000100800 */
[----:B------:R-:W-:Y:S02]  /*2430*/  IABS R5, R23 ;  /* 0x0000001700057213 */ /* 0x000fe40000000000 */
[C---:B------:R-:W-:Y:S01]  /*2440*/  IMAD.HI.U32 R7, R27.reuse, R4, RZ ;  /* 0x000000041b077227 */ /* 0x040fe200078e00ff */
[----:B------:R0:W-:Y:S03]  /*2450*/  STL [R1+0x1c], R0 ;  /* 0x00001c0001007387 */ /* 0x0001e60000100800 */
[----:B------:R-:W-:-:S04]  /*2460*/  IMAD.HI.U32 R6, R27, R5, RZ ;  /* 0x000000051b067227 */ /* 0x000fc800078e00ff */
[----:B------:R-:W-:Y:S02]  /*2470*/  IMAD.MOV R7, RZ, RZ, -R7 ;  /* 0x000000ffff077224 */ /* 0x000fe400078e0a07 */
[----:B0-----:R-:W-:Y:S02]  /*2480*/  IMAD.MOV R0, RZ, RZ, -R8 ;  /* 0x000000ffff007224 */ /* 0x001fe400078e0a08 */
[----:B------:R-:W-:Y:S02]  /*2490*/  IMAD.MOV R8, RZ, RZ, -R9 ;  /* 0x000000ffff087224 */ /* 0x000fe400078e0a09 */
[----:B------:R-:W-:Y:S02]  /*24a0*/  IMAD.MOV R6, RZ, RZ, -R6 ;  /* 0x000000ffff067224 */ /* 0x000fe400078e0a06 */
[C---:B------:R-:W-:Y:S02]  /*24b0*/  IMAD R10, R29.reuse, R0, R2 ;  /* 0x000000001d0a7224 */ /* 0x040fe400078e0202 */
[----:B------:R-:W-:-:S02]  /*24c0*/  IMAD R2, R29, R8, R3 ;  /* 0x000000081d027224 */ /* 0x000fc400078e0203 */
[C---:B------:R-:W-:Y:S01]  /*24d0*/  IMAD R4, R29.reuse, R7, R4 ;  /* 0x000000071d047224 */ /* 0x040fe200078e0204 */
[----:B------:R-:W-:Y:S01]  /*24e0*/  STL [R1+0x18], R10 ;  /* 0x0000180a01007387 */ /* 0x000fe20000100800 */
[----:B------:R-:W-:-:S03]  /*24f0*/  IMAD R3, R29, R6, R5 ;  /* 0x000000061d037224 */ /* 0x000fc600078e0205 */
[----:B------:R3:W-:Y:S01]  /*2500*/  STL [R1+0x14], R2 ;  /* 0x0000140201007387 */ /* 0x0007e20000100800 */
[----:B------:R-:W-:-:S03]  /*2510*/  IABS R9, R24 ;  /* 0x0000001800097213 */ /* 0x000fc60000000000 */
[----:B------:R-:W-:Y:S04]  /*2520*/  STL [R1+0x10], R4 ;  /* 0x0000100401007387 */ /* 0x000fe80000100800 */
[----:B------:R-:W2:Y:S04]  /*2530*/  LDL R23, [R1+0x1e44] ;  /* 0x001e440001177983 */ /* 0x000ea80000100800 */
[----:B------:R4:W-:Y:S04]  /*2540*/  STL [R1+0xc], R3 ;  /* 0x00000c0301007387 */ /* 0x0009e80000100800 */
[----:B------:R-:W2:Y:S01]  /*2550*/  LDL R24, [R1+0x1e40] ;  /* 0x001e400001187983 */ /* 0x000ea20000100800 */
[----:B---3--:R-:W-:-:S03]  /*2560*/  IABS R2, R25 ;  /* 0x0000001900027213 */ /* 0x008fc60000000000 */
[----:B------:R-:W3:Y:S01]  /*2570*/  LDL R25, [R1+0x1e3c] ;  /* 0x001e3c0001197983 */ /* 0x000ee20000100800 */
[----:B----4-:R-:W-:-:S03]  /*2580*/  IABS R3, R26 ;  /* 0x0000001a00037213 */ /* 0x010fc60000000000 */
[----:B------:R-:W4:Y:S01]  /*2590*/  LDL R26, [R1+0x1e38] ;  /* 0x001e3800011a7983 */ /* 0x000f220000100800 */
[----:B------:R-:W-:-:S04]  /*25a0*/  IMAD.MOV.U32 R0, RZ, RZ, R9 ;  /* 0x000000ffff007224 */ /* 0x000fc800078e0009 */
[----:B------:R-:W-:-:S04]  /*25b0*/  IMAD.HI.U32 R5, R27, R0, RZ ;  /* 0x000000001b057227 */ /* 0x000fc800078e00ff */
[----:B------:R-:W-:Y:S01]  /*25c0*/  IMAD.MOV R5, RZ, RZ, -R5 ;  /* 0x000000ffff057224 */ /* 0x000fe200078e0a05 */
[----:B------:R-:W-:Y:S01]  /*25d0*/  IABS R28, R28 ;  /* 0x0000001c001c7213 */ /* 0x000fe20000000000 */
[----:B------:R-:W-:-:S04]  /*25e0*/  IMAD.HI.U32 R7, R27, R2, RZ ;  /* 0x000000021b077227 */ /* 0x000fc800078e00ff */
[----:B------:R-:W-:Y:S02]  /*25f0*/  IMAD R0, R29, R5, R0 ;  /* 0x000000051d007224 */ /* 0x000fe400078e0200 */
[----:B------:R-:W-:-:S03]  /*2600*/  IMAD.HI.U32 R8, R27, R3, RZ ;  /* 0x000000031b087227 */ /* 0x000fc600078e00ff */
[----:B------:R0:W-:Y:S01]  /*2610*/  STL [R1+0x8], R0 ;  /* 0x0000080001007387 */ /* 0x0001e20000100800 */
[----:B------:R-:W-:-:S04]  /*2620*/  IMAD.HI.U32 R6, R27, R28, RZ ;  /* 0x0000001c1b067227 */ /* 0x000fc800078e00ff */
[----:B0-----:R-:W-:Y:S02]  /*2630*/  IMAD.MOV R0, RZ, RZ, -R7 ;  /* 0x000000ffff007224 */ /* 0x001fe400078e0a07 */
[----:B------:R-:W-:Y:S02]  /*2640*/  IMAD.MOV R7, RZ, RZ, -R8 ;  /* 0x000000ffff077224 */ /* 0x000fe400078e0a08 */
[C---:B------:R-:W-:Y:S02]  /*2650*/  IMAD R9, R29.reuse, R0, R2 ;  /* 0x000000001d097224 */ /* 0x040fe400078e0202 */
[----:B------:R-:W-:Y:S02]  /*2660*/  IMAD R0, R29, R7, R3 ;  /* 0x000000071d007224 */ /* 0x000fe400078e0203 */
[----:B------:R-:W-:Y:S01]  /*2670*/  IMAD.MOV R6, RZ, RZ, -R6 ;  /* 0x000000ffff067224 */ /* 0x000fe200078e0a06 */
[----:B--2---:R-:W-:-:S05]  /*2680*/  IABS R4, R21 ;  /* 0x0000001500047213 */ /* 0x004fca0000000000 */
[----:B------:R-:W-:Y:S01]  /*2690*/  IMAD.HI.U32 R5, R27, R4, RZ ;  /* 0x000000041b057227 */ /* 0x000fe200078e00ff */
[----:B------:R-:W-:Y:S02]  /*26a0*/  IABS R8, R22 ;  /* 0x0000001600087213 */ /* 0x000fe40000000000 */
[----:B------:R-:W2:Y:S01]  /*26b0*/  LDL R22, [R1+0x1e34] ;  /* 0x001e340001167983 */ /* 0x000ea20000100800 */
[----:B------:R-:W-:Y:S02]  /*26c0*/  IMAD.MOV R5, RZ, RZ, -R5 ;  /* 0x000000ffff057224 */ /* 0x000fe400078e0a05 */
[C---:B------:R-:W-:Y:S01]  /*26d0*/  IMAD R28, R29.reuse, R6, R28 ;  /* 0x000000061d1c7224 */ /* 0x040fe200078e021c */
[----:B------:R-:W-:Y:S04]  /*26e0*/  STL [R1+0x4], R9 ;  /* 0x0000040901007387 */ /* 0x000fe80000100800 */
[----:B------:R0:W-:Y:S04]  /*26f0*/  STL [R1], R0 ;  /* 0x0000000001007387 */ /* 0x0001e80000100800 */
[----:B------:R-:W-:Y:S01]  /*2700*/  STL [R1+0x2038], R28 ;  /* 0x0020381c01007387 */ /* 0x000fe20000100800 */
[----:B0-----:R-:W-:-:S05]  /*2710*/  IMAD R0, R29, R5, R4 ;  /* 0x000000051d007224 */ /* 0x001fca00078e0204 */
[----:B------:R-:W-:Y:S01]  /*2720*/  STL [R1+0x2014], R0 ;  /* 0x0020140001007387 */ /* 0x000fe20000100800 */
[----:B------:R-:W-:-:S03]  /*2730*/  IABS R3, R23 ;  /* 0x0000001700037213 */ /* 0x000fc60000000000 */
[----:B------:R-:W2:Y:S01]  /*2740*/  LDL R23, [R1+0x1e30] ;  /* 0x001e300001177983 */ /* 0x000ea20000100800 */
[----:B------:R-:W-:-:S03]  /*2750*/  IABS R4, R24 ;  /* 0x0000001800047213 */ /* 0x000fc60000000000 */
[----:B------:R-:W2:Y:S01]  /*2760*/  LDL R24, [R1+0x1e2c] ;  /* 0x001e2c0001187983 */ /* 0x000ea20000100800 */
[----:B---3--:R-:W-:-:S03]  /*2770*/  IABS R5, R25 ;  /* 0x0000001900057213 */ /* 0x008fc60000000000 */
[----:B------:R-:W3:Y:S01]  /*2780*/  LDL R25, [R1+0x1e28] ;  /* 0x001e280001197983 */ /* 0x000ee20000100800 */
[----:B----4-:R-:W-:-:S03]  /*2790*/  IABS R6, R26 ;  /* 0x0000001a00067213 */ /* 0x010fc60000000000 */
[----:B------:R-:W4:Y:S01]  /*27a0*/  LDL R26, [R1+0x1e24] ;  /* 0x001e2400011a7983 */ /* 0x000f220000100800 */
[----:B------:R-:W-:-:S04]  /*27b0*/  IMAD.MOV.U32 R2, RZ, RZ, R8 ;  /* 0x000000ffff027224 */ /* 0x000fc800078e0008 */
[----:B------:R-:W-:-:S04]  /*27c0*/  IMAD.HI.U32 R7, R27, R2, RZ ;  /* 0x000000021b077227 */ /* 0x000fc800078e00ff */
[----:B------:R-:W-:Y:S02]  /*27d0*/  IMAD.MOV R7, RZ, RZ, -R7 ;  /* 0x000000ffff077224 */ /* 0x000fe400078e0a07 */
[----:B------:R-:W-:-:S04]  /*27e0*/  IMAD.HI.U32 R10, R27, R3, RZ ;  /* 0x000000031b0a7227 */ /* 0x000fc800078e00ff */
[----:B------:R-:W-:-:S04]  /*27f0*/  IMAD.HI.U32 R11, R27, R4, RZ ;  /* 0x000000041b0b7227 */ /* 0x000fc800078e00ff */
        /* <DEDUP_REMOVED lines=8> */
[C---:B------:R-:W-:Y:S02]  /*2880*/  IMAD R3, R29.reuse, R7, R3 ;  /* 0x000000071d037224 */ /* 0x040fe400078e0203 */
[C---:B------:R-:W-:Y:S02]  /*2890*/  IMAD R4, R29.reuse, R10, R4 ;  /* 0x0000000a1d047224 */ /* 0x040fe400078e0204 */
[C---:B------:R-:W-:Y:S02]  /*28a0*/  IMAD R5, R29.reuse, R9, R5 ;  /* 0x000000091d057224 */ /* 0x040fe400078e0205 */
[----:B------:R-:W-:Y:S01]  /*28b0*/  IMAD R6, R29, R8, R6 ;  /* 0x000000081d067224 */ /* 0x000fe200078e0206 */
[----:B--2---:R-:W-:Y:S02]  /*28c0*/  IABS R11, R22 ;  /* 0x00000016000b7213 */ /* 0x004fe40000000000 */
[----:B------:R-:W2:Y:S04]  /*28d0*/  LDL R22, [R1+0x1e20] ;  /* 0x001e200001167983 */ /* 0x000ea80000100800 */
[----:B------:R-:W-:Y:S04]  /*28e0*/  STL [R1+0x200c], R3 ;  /* 0x00200c0301007387 */ /* 0x000fe80000100800 */
[----:B------:R-:W-:Y:S01]  /*28f0*/  STL [R1+0x2008], R4 ;  /* 0x0020080401007387 */ /* 0x000fe20000100800 */
[----:B------:R-:W-:-:S03]  /*2900*/  IMAD.MOV.U32 R7, RZ, RZ, R11 ;  /* 0x000000ffff077224 */ /* 0x000fc600078e000b */
[----:B------:R0:W-:Y:S04]  /*2910*/  STL [R1+0x2004], R5 ;  /* 0x0020040501007387 */ /* 0x0001e80000100800 */
        /* <DEDUP_REMOVED lines=12> */
[----:B------:R-:W-:-:S04]  /*29e0*/  IMAD.HI.U32 R16, R27, R9, RZ ;  /* 0x000000091b107227 */ /* 0x000fc800078e00ff */
[----:B------:R-:W-:Y:S02]  /*29f0*/  IMAD R7, R29, R12, R7 ;  /* 0x0000000c1d077224 */ /* 0x000fe400078e0207 */
[----:B------:R-:W-:-:S04]  /*2a00*/  IMAD.HI.U32 R14, R27, R10, RZ ;  /* 0x0000000a1b0e7227 */ /* 0x000fc800078e00ff */
[----:B------:R-:W-:-:S04]  /*2a10*/  IMAD.HI.U32 R13, R27, R11, RZ ;  /* 0x0000000b1b0d7227 */ /* 0x000fc800078e00ff */
[----:B------:R-:W-:Y:S02]  /*2a20*/  IMAD.MOV R12, RZ, RZ, -R15 ;  /* 0x000000ffff0c7224 */ /* 0x000fe400078e0a0f */
[----:B------:R-:W-:Y:S01]  /*2a30*/  IMAD.MOV R15, RZ, RZ, -R16 ;  /* 0x000000ffff0f7224 */ /* 0x000fe200078e0a10 */
[----:B------:R-:W-:Y:S01]  /*2a40*/  STL [R1+0x201c], R7 ;  /* 0x00201c0701007387 */ /* 0x000fe20000100800 */
[----:B------:R-:W-:Y:S02]  /*2a50*/  IMAD.MOV R14, RZ, RZ, -R14 ;  /* 0x000000ffff0e7224 */ /* 0x000fe400078e0a0e */
[----:B------:R-:W-:Y:S02]  /*2a60*/  IMAD.MOV R13, RZ, RZ, -R13 ;  /* 0x000000ffff0d7224 */ /* 0x000fe400078e0a0d */
[C---:B------:R-:W-:Y:S02]  /*2a70*/  IMAD R8, R29.reuse, R12, R8 ;  /* 0x0000000c1d087224 */ /* 0x040fe400078e0208 */
[----:B------:R-:W-:-:S02]  /*2a80*/  IMAD R9, R29, R15, R9 ;  /* 0x0000000f1d097224 */ /* 0x000fc400078e0209 */
[C---:B------:R-:W-:Y:S02]  /*2a90*/  IMAD R10, R29.reuse, R14, R10 ;  /* 0x0000000e1d0a7224 */ /* 0x040fe400078e020a */
[----:B------:R-:W-:Y:S01]  /*2aa0*/  IMAD R11, R29, R13, R11 ;  /* 0x0000000d1d0b7224 */ /* 0x000fe200078e020b */
[----:B--2---:R-:W-:Y:S02]  /*2ab0*/  IABS R16, R22 ;  /* 0x0000001600107213 */ /* 0x004fe40000000000 */
[----:B------:R-:W2:Y:S03]  /*2ac0*/  LDL R22, [R1+0x1e0c] ;  /* 0x001e0c0001167983 */ /* 0x000ea60000100800 */
[----:B------:R-:W-:Y:S01]  /*2ad0*/  IMAD.MOV.U32 R12, RZ, RZ, R16 ;  /* 0x000000ffff0c7224 */ /* 0x000fe200078e0010 */
[----:B------:R-:W-:Y:S03]  /*2ae0*/  STL [R1+0x2020], R8 ;  /* 0x0020200801007387 */ /* 0x000fe60000100800 */
[----:B------:R-:W-:Y:S01]  /*2af0*/  IMAD.HI.U32 R17, R27, R12, RZ ;  /* 0x0000000c1b117227 */ /* 0x000fe200078e00ff */
[----:B------:R-:W-:Y:S04]  /*2b00*/  STL [R1+0x2024], R9 ;  /* 0x0020240901007387 */ /* 0x000fe80000100800 */
[----:B------:R-:W-:Y:S01]  /*2b10*/  STL [R1+0x2028], R10 ;  /* 0x0020280a01007387 */ /* 0x000fe20000100800 */
[----:B------:R-:W-:-:S03]  /*2b20*/  IMAD.MOV R17, RZ, RZ, -R17 ;  /* 0x000000ffff117224 */ /* 0x000fc600078e0a11 */
[----:B------:R-:W-:Y:S01]  /*2b30*/  STL [R1+0x202c], R11 ;  /* 0x00202c0b01007387 */ /* 0x000fe20000100800 */
[----:B------:R-:W-:Y:S01]  /*2b40*/  IMAD R12, R29, R17, R12 ;  /* 0x000000111d0c7224 */ /* 0x000fe200078e020c */
[----:B------:R-:W-:Y:S02]  /*2b50*/  IABS R13, R23 ;  /* 0x00000017000d7213 */ /* 0x000fe40000000000 */
[----:B------:R-:W2:Y:S01]  /*2b60*/  LDL R23, [R1+0x1e08] ;  /* 0x001e080001177983 */ /* 0x000ea20000100800 */
[----:B------:R-:W-:Y:S02]  /*2b70*/  IABS R14, R24 ;  /* 0x00000018000e7213 */ /* 0x000fe40000000000 */
[C---:B------:R-:W-:Y:S01]  /*2b80*/  IMAD.HI.U32 R20, R27.reuse, R13, RZ ;  /* 0x0000000d1b147227 */ /* 0x040fe200078e00ff */
[----:B------:R-:W2:Y:S03]  /*2b90*/  LDL R24, [R1+0x1e04] ;  /* 0x001e040001187983 */ /* 0x000ea60000100800 */
[----:B------:R-:W-:-:S04]  /*2ba0*/  IMAD.HI.U32 R21, R27, R14, RZ ;  /* 0x0000000e1b157227 */ /* 0x000fc800078e00ff */
[----:B------:R-:W-:Y:S02]  /*2bb0*/  IMAD.MOV R17, RZ, RZ, -R20 ;  /* 0x000000ffff117224 */ /* 0x000fe400078e0a14 */
[----:B------:R-:W-:Y:S02]  /*2bc0*/  IMAD.MOV R20, RZ, RZ, -R21 ;  /* 0x000000ffff147224 */ /* 0x000fe400078e0a15 */
[C---:B------:R-:W-:Y:S02]  /*2bd0*/  IMAD R13, R29.reuse, R17, R13 ;  /* 0x000000111d0d7224 */ /* 0x040fe400078e020d */
[----:B------:R-:W-:Y:S01]  /*2be0*/  IMAD R14, R29, R20, R14 ;  /* 0x000000141d0e7224 */ /* 0x000fe200078e020e */
[----:B---3--:R-:W-:Y:S02]  /*2bf0*/  IABS R15, R25 ;  /* 0x00000019000f7213 */ /* 0x008fe40000000000 */
[----:B------:R-:W3:Y:S03]  /*2c00*/  LDL R25, [R1+0x1e00] ;  /* 0x001e000001197983 */ /* 0x000ee60000100800 */
[----:B------:R-:W-:Y:S01]  /*2c10*/  IMAD.HI.U32 R19, R27, R15, RZ ;  /* 0x0000000f1b137227 */ /* 0x000fe200078e00ff */
[----:B----4-:R-:W-:-:S02]  /*2c20*/  IABS R16, R26 ;  /* 0x0000001a00107213 */ /* 0x010fc40000000000 */
[----:B------:R-:W4:Y:S03]  /*2c30*/  LDL R26, [R1+0x1dfc] ;  /* 0x001dfc00011a7983 */ /* 0x000f260000100800 */
[----:B------:R-:W-:Y:S01]  /*2c40*/  IMAD.HI.U32 R18, R27, R16, RZ ;  /* 0x000000101b127227 */ /* 0x000fe200078e00ff */
[----:B------:R-:W-:Y:S03]  /*2c50*/  STL [R1+0x2030], R12 ;  /* 0x0020300c01007387 */ /* 0x000fe60000100800 */
[----:B------:R-:W-:Y:S01]  /*2c60*/  IMAD.MOV R19, RZ, RZ, -R19 ;  /* 0x000000ffff137224 */ /* 0x000fe200078e0a13 */
[----:B0-----:R-:W4:Y:S01]  /*2c70*/  LDL R5, [R1+0xbd0] ;  /* 0x000bd00001057983 */ /* 0x001f220000100800 */
[----:B------:R-:W-:Y:S02]  /*2c80*/  IMAD.MOV R18, RZ, RZ, -R18 ;  /* 0x000000ffff127224 */ /* 0x000fe400078e0a12 */
[----:B------:R-:W-:-:S02]  /*2c90*/  IMAD R15, R29, R19, R15 ;  /* 0x000000131d0f7224 */ /* 0x000fc400078e020f */
[----:B------:R-:W-:Y:S01]  /*2ca0*/  IMAD R16, R29, R18, R16 ;  /* 0x000000121d107224 */ /* 0x000fe200078e0210 */
[----:B------:R-:W-:Y:S04]  /*2cb0*/  STL [R1+0x2034], R13 ;  /* 0x0020340d01007387 */ /* 0x000fe80000100800 */
[----:B------:R-:W-:Y:S04]  /*2cc0*/  STL [R1+0x203c], R14 ;  /* 0x00203c0e01007387 */ /* 0x000fe80000100800 */
[----:B------:R-:W-:Y:S04]  /*2cd0*/  STL [R1+0x2040], R15 ;  /* 0x0020400f01007387 */ /* 0x000fe80000100800 */
[----:B------:R0:W-:Y:S04]  /*2ce0*/  STL [R1+0x2044], R16 ;  /* 0x0020441001007387 */ /* 0x0001e80000100800 */
[----:B------:R-:W4:Y:S04]  /*2cf0*/  LDL R2, [R1+0x1df4] ;  /* 0x001df40001027983 */ /* 0x000f280000100800 */
[----:B------:R-:W4:Y:S04]  /*2d00*/  LDL R0, [R1+0x1df0] ;  /* 0x001df00001007983 */ /* 0x000f280000100800 */
[----:B------:R-:W4:Y:S04]  /*2d10*/  LDL R28, [R1+0x1de8] ;  /* 0x001de800011c7983 */ /* 0x000f280000100800 */
[----:B------:R-:W4:Y:S04]  /*2d20*/  LDL R4, [R1+0x1df8] ;  /* 0x001df80001047983 */ /* 0x000f280000100800 */
[----:B0-----:R-:W4:Y:S04]  /*2d30*/  LDL.LU R16, [R1+0x9c] ;  /* 0x00009c0001107983 */ /* 0x001f280000300800 */
[----:B------:R-:W4:Y:S04]  /*2d40*/  LDL.LU R15, [R1+0x98] ;  /* 0x00009800010f7983 */ /* 0x000f280000300800 */
[----:B------:R-:W4:Y:S01]  /*2d50*/  LDL.LU R7, [R1+0x94] ;  /* 0x0000940001077983 */ /* 0x000f220000300800 */
[----:B--2---:R-:W-:-:S03]  /*2d60*/  IABS R21, R22 ;  /* 0x0000001600157213 */ /* 0x004fc60000000000 */
[----:B------:R-:W2:Y:S02]  /*2d70*/  LDL.LU R3, [R1+0x90] ;  /* 0x0000900001037983 */ /* 0x000ea40000300800 */
[----:B------:R-:W-:-:S04]  /*2d80*/  IMAD.MOV.U32 R17, RZ, RZ, R21 ;  /* 0x000000ffff117224 */ /* 0x000fc800078e0015 */
[----:B------:R-:W-:-:S04]  /*2d90*/  IMAD.HI.U32 R22, R27, R17, RZ ;  /* 0x000000111b167227 */ /* 0x000fc800078e00ff */
[----:B------:R-:W-:-:S04]  /*2da0*/  IMAD.MOV R22, RZ, RZ, -R22 ;  /* 0x000000ffff167224 */ /* 0x000fc800078e0a16 */
[----:B------:R-:W-:Y:S01]  /*2db0*/  IMAD R17, R29, R22, R17 ;  /* 0x000000161d117224 */ /* 0x000fe200078e0211 */
[----:B------:R-:W-:Y:S02]  /*2dc0*/  IABS R18, R23 ;  /* 0x0000001700127213 */ /* 0x000fe40000000000 */
[----:B------:R-:W-:Y:S02]  /*2dd0*/  IABS R19, R24 ;  /* 0x0000001800137213 */ /* 0x000fe40000000000 */
[----:B------:R-:W-:Y:S01]  /*2de0*/  STL [R1+0x2048], R17 ;  /* 0x0020481101007387 */ /* 0x000fe20000100800 */
[----:B---3--:R-:W-:Y:S01]  /*2df0*/  IABS R20, R25 ;  /* 0x0000001900147213 */ /* 0x008fe20000000000 */
[----:B------:R-:W-:-:S04]  /*2e00*/  IMAD.HI.U32 R25, R27, R18, RZ ;  /* 0x000000121b197227 */ /* 0x000fc800078e00ff */
[----:B------:R-:W-:Y:S01]  /*2e10*/  IMAD.HI.U32 R24, R27, R20, RZ ;  /* 0x000000141b187227 */ /* 0x000fe200078e00ff */
[----:B----4-:R-:W-:-:S03]  /*2e20*/  IABS R21, R26 ;  /* 0x0000001a00157213 */ /* 0x010fc60000000000 */
[----:B------:R-:W-:-:S04]  /*2e30*/  IMAD.HI.U32 R26, R27, R19, RZ ;  /* 0x000000131b1a7227 */ /* 0x000fc800078e00ff */
[----:B------:R-:W-:Y:S02]  /*2e40*/  IMAD.MOV R22, RZ, RZ, -R25 ;  /* 0x000000ffff167224 */ /* 0x000fe400078e0a19 */
[----:B------:R-:W-:-:S04]  /*2e50*/  IMAD.HI.U32 R23, R27, R21, RZ ;  /* 0x000000151b177227 */ /* 0x000fc800078e00ff */
[----:B------:R-:W-:Y:S01]  /*2e60*/  IMAD.MOV R25, RZ, RZ, -R26 ;  /* 0x000000ffff197224 */ /* 0x000fe200078e0a1a */
[----:B------:R-:W-:Y:S01]  /*2e70*/  IABS R26, R5 ;  /* 0x00000005001a7213 */ /* 0x000fe20000000000 */
[----:B------:R-:W-:Y:S02]  /*2e80*/  IMAD.MOV R24, RZ, RZ, -R24 ;  /* 0x000000ffff187224 */ /* 0x000fe400078e0a18 */
[----:B------:R-:W-:Y:S02]  /*2e90*/  IMAD.MOV R23, RZ, RZ, -R23 ;  /* 0x000000ffff177224 */ /* 0x000fe400078e0a17 */
[C---:B------:R-:W-:Y:S02]  /*2ea0*/  IMAD R18, R29.reuse, R22, R18 ;  /* 0x000000161d127224 */ /* 0x040fe400078e0212 */
[----:B------:R-:W-:Y:S02]  /*2eb0*/  IMAD R19, R29, R25, R19 ;  /* 0x000000191d137224 */ /* 0x000fe400078e0213 */
[----:B------:R-:W-:-:S02]  /*2ec0*/  IMAD.MOV.U32 R22, RZ, RZ, R26 ;  /* 0x000000ffff167224 */ /* 0x000fc400078e001a */
[C---:B------:R-:W-:Y:S02]  /*2ed0*/  IMAD R20, R29.reuse, R24, R20 ;  /* 0x000000181d147224 */ /* 0x040fe400078e0214 */
[----:B------:R-:W-:Y:S01]  /*2ee0*/  IMAD R21, R29, R23, R21 ;  /* 0x000000171d157224 */ /* 0x000fe200078e0215 */
[----:B------:R0:W-:Y:S01]  /*2ef0*/  STL [R1+0x204c], R18 ;  /* 0x00204c1201007387 */ /* 0x0001e20000100800 */
[----:B------:R-:W-:Y:S01]  /*2f00*/  IMAD.HI.U32 R25, R27, R22, RZ ;  /* 0x000000161b197227 */ /* 0x000fe200078e00ff */
[----:B------:R-:W-:Y:S02]  /*2f10*/  IABS R24, R2 ;  /* 0x0000000200187213 */ /* 0x000fe40000000000 */
[----:B------:R-:W-:Y:S01]  /*2f20*/  STL [R1+0x2050], R19 ;  /* 0x0020501301007387 */ /* 0x000fe20000100800 */
[----:B------:R-:W-:-:S03]  /*2f30*/  IABS R2, R0 ;  /* 0x0000000000027213 */ /* 0x000fc60000000000 */
[----:B------:R-:W-:Y:S01]  /*2f40*/  STL [R1+0x2054], R20 ;  /* 0x0020541401007387 */ /* 0x000fe20000100800 */
[----:B------:R-:W-:-:S03]  /*2f50*/  IMAD.MOV R26, RZ, RZ, -R25 ;  /* 0x000000ffff1a7224 */ /* 0x000fc600078e0a19 */
[----:B------:R-:W-:Y:S01]  /*2f60*/  STL [R1+0x2058], R21 ;  /* 0x0020581501007387 */ /* 0x000fe20000100800 */
[----:B------:R-:W-:Y:S01]  /*2f70*/  IMAD.MOV.U32 R25, RZ, RZ, R2 ;  /* 0x000000ffff197224 */ /* 0x000fe200078e0002 */
[----:B------:R-:W-:Y:S02]  /*2f80*/  IABS R0, R28 ;  /* 0x0000001c00007213 */ /* 0x000fe40000000000 */
[----:B------:R-:W3:Y:S04]  /*2f90*/  LDL.LU R14, [R1+0x8c] ;  /* 0x00008c00010e7983 */ /* 0x000ee80000300800 */
[----:B------:R-:W4:Y:S04]  /*2fa0*/  LDL.LU R13, [R1+0x88] ;  /* 0x00008800010d7983 */ /* 0x000f280000300800 */
[----:B------:R-:W4:Y:S04]  /*2fb0*/  LDL.LU R2, [R1+0x84] ;  /* 0x0000840001027983 */ /* 0x000f280000300800 */
[----:B------:R-:W4:Y:S04]  /*2fc0*/  LDL.LU R28, [R1+0x80] ;  /* 0x00008000011c7983 */ /* 0x000f280000300800 */
[----:B------:R-:W4:Y:S04]  /*2fd0*/  LDL.LU R12, [R1+0x7c] ;  /* 0x00007c00010c7983 */ /* 0x000f280000300800 */
[----:B------:R-:W4:Y:S04]  /*2fe0*/  LDL.LU R11, [R1+0x78] ;  /* 0x00007800010b7983 */ /* 0x000f280000300800 */
[----:B------:R-:W4:Y:S04]  /*2ff0*/  LDL.LU R10, [R1+0x74] ;  /* 0x00007400010a7983 */ /* 0x000f280000300800 */
[----:B------:R-:W4:Y:S04]  /*3000*/  LDL.LU R9, [R1+0x70] ;  /* 0x0000700001097983 */ /* 0x000f280000300800 */
[----:B------:R-:W4:Y:S01]  /*3010*/  LDL.LU R8, [R1+0x6c] ;  /* 0x00006c0001087983 */ /* 0x000f220000300800 */
[----:B------:R-:W-:-:S04]  /*3020*/  IABS R5, c[0x0][0x178] ;  /* 0x00005e0000057a13 */ /* 0x000fc80000000000 */
[C---:B--2---:R-:W-:Y:S02]  /*3030*/  ISETP.GT.U32.AND P3, PT, R5.reuse, R3, PT ;  /* 0x000000030500720c */ /* 0x044fe40003f64070 */
[C---:B------:R-:W-:Y:S02]  /*3040*/  ISETP.GT.U32.AND P2, PT, R5.reuse, R7, PT ;  /* 0x000000070500720c */ /* 0x040fe40003f44070 */
[C---:B------:R-:W-:Y:S02]  /*3050*/  ISETP.GT.U32.AND P0, PT, R5.reuse, R16, PT ;  /* 0x000000100500720c */ /* 0x040fe40003f04070 */
[----:B------:R-:W-:Y:S02]  /*3060*/  ISETP.GT.U32.AND P1, PT, R5, R15, PT ;  /* 0x0000000f0500720c */ /* 0x000fe40003f24070 */
[----:B------:R-:W-:-:S05]  /*3070*/  IABS R23, R4 ;  /* 0x0000000400177213 */ /* 0x000fca0000000000 */
[--C-:B------:R-:W-:Y:S02]  /*3080*/  @!P3 IMAD.IADD R3, R3, 0x1, -R5.reuse ;  /* 0x000000010303b824 */ /* 0x100fe400078e0a05 */
[----:B------:R-:W-:-:S03]  /*3090*/  @!P2 IMAD.IADD R7, R7, 0x1, -R5 ;  /* 0x000000010707a824 */ /* 0x000fc600078e0a05 */
[----:B------:R-:W-:Y:S01]  /*30a0*/  ISETP.GT.U32.AND P3, PT, R5, R3, PT ;  /* 0x000000030500720c */ /* 0x000fe20003f64070 */
[----:B------:R-:W-:-:S04]  /*30b0*/  IMAD.HI.U32 R6, R27, R23, RZ ;  /* 0x000000171b067227 */ /* 0x000fc800078e00ff */
[----:B------:R-:W-:Y:S02]  /*30c0*/  IMAD R22, R29, R26, R22 ;  /* 0x0000001a1d167224 */ /* 0x000fe400078e0216 */
[--C-:B------:R-:W-:Y:S01]  /*30d0*/  @!P0 IMAD.IADD R16, R16, 0x1, -R5.reuse ;  /* 0x0000000110108824 */ /* 0x100fe200078e0a05 */
[----:B------:R-:W-:Y:S01]  /*30e0*/  ISETP.GT.U32.AND P0, PT, R5, R7, PT ;  /* 0x000000070500720c */ /* 0x000fe20003f04070 */
[----:B------:R-:W-:Y:S01]  /*30f0*/  @!P1 IMAD.IADD R15, R15, 0x1, -R5 ;  /* 0x000000010f0f9824 */ /* 0x000fe200078e0a05 */
[----:B------:R-:W-:Y:S01]  /*3100*/  ISETP.GT.U32.AND P1, PT, R29, R22, PT ;  /* 0x000000161d00720c */ /* 0x000fe20003f24070 */
[----:B0-----:R-:W-:Y:S01]  /*3110*/  IMAD.MOV R18, RZ, RZ, -R6 ;  /* 0x000000ffff127224 */ /* 0x001fe200078e0a06 */
[----:B------:R-:W-:Y:S01]  /*3120*/  ISETP.GT.U32.AND P5, PT, R5, R16, PT ;  /* 0x000000100500720c */ /* 0x000fe20003fa4070 */
[----:B------:R-:W2:Y:S01]  /*3130*/  LDL.LU R6, [R1+0x68] ;  /* 0x0000680001067983 */ /* 0x000ea20000300800 */
[----:B------:R-:W-:Y:S01]  /*3140*/  IMAD.HI.U32 R4, R27, R24, RZ ;  /* 0x000000181b047227 */ /* 0x000fe200078e00ff */
[----:B------:R-:W-:-:S03]  /*3150*/  ISETP.GT.U32.AND P6, PT, R5, R15, PT ;  /* 0x0000000f0500720c */ /* 0x000fc60003fc4070 */
[--C-:B------:R-:W-:Y:S02]  /*3160*/  @!P3 IMAD.IADD R3, R3, 0x1, -R5.reuse ;  /* 0x000000010303b824 */ /* 0x100fe400078e0a05 */
[----:B------:R-:W-:Y:S02]  /*3170*/  IMAD.MOV R17, RZ, RZ, -R4 ;  /* 0x000000ffff117224 */ /* 0x000fe400078e0a04 */
[----:B------:R-:W-:Y:S01]  /*3180*/  IMAD.MOV.U32 R26, RZ, RZ, R0 ;  /* 0x000000ffff1a7224 */ /* 0x000fe200078e0000 */
[----:B------:R-:W2:Y:S01]  /*3190*/  LDL.LU R4, [R1+0x64] ;  /* 0x0000640001047983 */ /* 0x000ea20000300800 */
[----:B------:R-:W-:Y:S02]  /*31a0*/  @!P0 IMAD.IADD R7, R7, 0x1, -R5 ;  /* 0x0000000107078824 */ /* 0x000fe400078e0a05 */
[----:B------:R-:W-:-:S04]  /*31b0*/  IMAD.HI.U32 R0, R27, R25, RZ ;  /* 0x000000191b007227 */ /* 0x000fc800078e00ff */
[----:B------:R-:W-:Y:S02]  /*31c0*/  @!P5 IMAD.IADD R16, R16, 0x1, -R5 ;  /* 0x000000011010d824 */ /* 0x000fe400078e0a05 */
[----:B------:R-:W-:Y:S02]  /*31d0*/  @!P1 IMAD.IADD R22, R22, 0x1, -R29 ;  /* 0x0000000116169824 */ /* 0x000fe400078e0a1d */
[----:B------:R-:W-:Y:S02]  /*31e0*/  IMAD.MOV R0, RZ, RZ, -R0 ;  /* 0x000000ffff007224 */ /* 0x000fe400078e0a00 */
[----:B------:R-:W-:Y:S02]  /*31f0*/  @!P6 IMAD.IADD R15, R15, 0x1, -R5 ;  /* 0x000000010f0fe824 */ /* 0x000fe400078e0a05 */
[----:B------:R-:W-:Y:S02]  /*3200*/  IMAD R25, R29, R0, R25 ;  /* 0x000000001d197224 */ /* 0x000fe400078e0219 */
[----:B------:R-:W-:Y:S01]  /*3210*/  IMAD.HI.U32 R0, R27, R26, RZ ;  /* 0x0000001a1b007227 */ /* 0x000fe200078e00ff */
[----:B------:R-:W-:Y:S03]  /*3220*/  STL [R1+0x9c], R16 ;  /* 0x00009c1001007387 */ /* 0x000fe60000100800 */
[----:B------:R-:W-:Y:S01]  /*3230*/  IMAD.MOV R0, RZ, RZ, -R0 ;  /* 0x000000ffff007224 */ /* 0x000fe200078e0a00 */
[----:B------:R-:W-:Y:S03]  /*3240*/  STL [R1+0x98], R15 ;  /* 0x0000980f01007387 */ /* 0x000fe60000100800 */
[C---:B------:R-:W-:Y:S01]  /*3250*/  IMAD R26, R29.reuse, R0, R26 ;  /* 0x000000001d1a7224 */ /* 0x040fe200078e021a */
[----:B------:R-:W-:Y:S04]  /*3260*/  STL [R1+0x94], R7 ;  /* 0x0000940701007387 */ /* 0x000fe80000100800 */
[----:B------:R0:W-:Y:S04]  /*3270*/  STL [R1+0x90], R3 ;  /* 0x0000900301007387 */ /* 0x0001e80000100800 */
[----:B------:R-:W2:Y:S04]  /*3280*/  LDL.LU R0, [R1+0x60] ;  /* 0x0000600001007983 */ /* 0x000ea80000300800 */
[----:B0-----:R-:W2:Y:S04]  /*3290*/  LDL.LU R3, [R1+0x5c] ;  /* 0x00005c0001037983 */ /* 0x001ea80000300800 */
[----:B------:R-:W2:Y:S04]  /*32a0*/  LDL.LU R5, [R1+0x58] ;  /* 0x0000580001057983 */ /* 0x000ea80000300800 */
[----:B------:R-:W2:Y:S04]  /*32b0*/  LDL.LU R7, [R1+0x54] ;  /* 0x0000540001077983 */ /* 0x000ea80000300800 */
[----:B------:R-:W2:Y:S04]  /*32c0*/  LDL.LU R21, [R1+0x50] ;  /* 0x0000500001157983 */ /* 0x000ea80000300800 */
[----:B------:R-:W2:Y:S01]  /*32d0*/  LDL.LU R20, [R1+0x4c] ;  /* 0x00004c0001147983 */ /* 0x000ea20000300800 */
[----:B------:R-:W-:-:S02]  /*32e0*/  IMAD R23, R29, R18, R23 ;  /* 0x000000121d177224 */ /* 0x000fc400078e0217 */
[C---:B------:R-:W-:Y:S01]  /*32f0*/  IMAD R24, R29.reuse, R17, R24 ;  /* 0x000000111d187224 */ /* 0x040fe200078e0218 */
[C---:B---3--:R-:W-:Y:S02]  /*3300*/  ISETP.GT.U32.AND P4, PT, R29.reuse, R14, PT ;  /* 0x0000000e1d00720c */ /* 0x048fe40003f84070 */
[C---:B----4-:R-:W-:Y:S02]  /*3310*/  ISETP.GT.U32.AND P2, PT, R29.reuse, R13, PT ;  /* 0x0000000d1d00720c */ /* 0x050fe40003f44070 */
[C---:B------:R-:W-:Y:S02]  /*3320*/  ISETP.GT.U32.AND P5, PT, R29.reuse, R2, PT ;  /* 0x000000021d00720c */ /* 0x040fe40003fa4070 */
[C---:B------:R-:W-:Y:S02]  /*3330*/  ISETP.GT.U32.AND P3, PT, R29.reuse, R12, PT ;  /* 0x0000000c1d00720c */ /* 0x040fe40003f64070 */
[----:B------:R-:W-:-:S05]  /*3340*/  ISETP.GT.U32.AND P0, PT, R29, R11, PT ;  /* 0x0000000b1d00720c */ /* 0x000fca0003f04070 */
[--C-:B------:R-:W-:Y:S01]  /*3350*/  @!P4 IMAD.IADD R14, R14, 0x1, -R29.reuse ;  /* 0x000000010e0ec824 */ /* 0x100fe200078e0a1d */
[C---:B------:R-:W-:Y:S02]  /*3360*/  ISETP.GT.U32.AND P1, PT, R29.reuse, R10, PT ;  /* 0x0000000a1d00720c */ /* 0x040fe40003f24070 */
[C---:B------:R-:W-:Y:S02]  /*3370*/  ISETP.GT.U32.AND P6, PT, R29.reuse, R28, PT ;  /* 0x0000001c1d00720c */ /* 0x040fe40003fc4070 */
[C---:B------:R-:W-:Y:S01]  /*3380*/  ISETP.GT.U32.AND P4, PT, R29.reuse, R9, PT ;  /* 0x000000091d00720c */ /* 0x040fe20003f84070 */
[--C-:B------:R-:W-:Y:S01]  /*3390*/  @!P3 IMAD.IADD R12, R12, 0x1, -R29.reuse ;  /* 0x000000010c0cb824 */ /* 0x100fe200078e0a1d */
[----:B------:R-:W-:Y:S01]  /*33a0*/  ISETP.GT.U32.AND P3, PT, R29, R22, PT ;  /* 0x000000161d00720c */ /* 0x000fe20003f64070 */
[--C-:B------:R-:W-:Y:S01]  /*33b0*/  @!P2 IMAD.IADD R13, R13, 0x1, -R29.reuse ;  /* 0x000000010d0da824 */ /* 0x100fe200078e0a1d */
[----:B------:R-:W-:Y:S01]  /*33c0*/  ISETP.GT.U32.AND P2, PT, R29, R8, PT ;  /* 0x000000081d00720c */ /* 0x000fe20003f44070 */
[--C-:B------:R-:W-:Y:S01]  /*33d0*/  @!P0 IMAD.IADD R11, R11, 0x1, -R29.reuse ;  /* 0x000000010b0b8824 */ /* 0x100fe200078e0a1d */
[----:B------:R-:W-:Y:S01]  /*33e0*/  ISETP.GT.U32.AND P0, PT, R29, R14, PT ;  /* 0x0000000e1d00720c */ /* 0x000fe20003f04070 */
[----:B------:R-:W-:-:S02]  /*33f0*/  @!P5 IMAD.IADD R2, R2, 0x1, -R29 ;  /* 0x000000010202d824 */ /* 0x000fc400078e0a1d */
[--C-:B------:R-:W-:Y:S01]  /*3400*/  @!P1 IMAD.IADD R10, R10, 0x1, -R29.reuse ;  /* 0x000000010a0a9824 */ /* 0x100fe200078e0a1d */
[----:B------:R-:W-:Y:S01]  /*3410*/  ISETP.GT.U32.AND P1, PT, R29, R13, PT ;  /* 0x0000000d1d00720c */ /* 0x000fe20003f24070 */
[--C-:B------:R-:W-:Y:S02]  /*3420*/  @!P6 IMAD.IADD R28, R28, 0x1, -R29.reuse ;  /* 0x000000011c1ce824 */ /* 0x100fe400078e0a1d */
[--C-:B------:R-:W-:Y:S01]  /*3430*/  @!P4 IMAD.IADD R9, R9, 0x1, -R29.reuse ;  /* 0x000000010909c824 */ /* 0x100fe200078e0a1d */
[C---:B------:R-:W-:Y:S01]  /*3440*/  ISETP.GT.U32.AND P4, PT, R29.reuse, R2, PT ;  /* 0x000000021d00720c */ /* 0x040fe20003f84070 */
[--C-:B------:R-:W-:Y:S02]  /*3450*/  @!P3 IMAD.IADD R22, R22, 0x1, -R29.reuse ;  /* 0x000000011616b824 */ /* 0x100fe400078e0a1d */
[--C-:B------:R-:W-:Y:S01]  /*3460*/  @!P2 IMAD.IADD R8, R8, 0x1, -R29.reuse ;  /* 0x000000010808a824 */ /* 0x100fe200078e0a1d */
[----:B------:R-:W-:Y:S01]  /*3470*/  ISETP.GT.U32.AND P2, PT, R29, R28, PT ;  /* 0x0000001c1d00720c */ /* 0x000fe20003f44070 */
[--C-:B------:R-:W-:Y:S01]  /*3480*/  @!P0 IMAD.IADD R14, R14, 0x1, -R29.reuse ;  /* 0x000000010e0e8824 */ /* 0x100fe200078e0a1d */
[----:B------:R0:W-:Y:S03]  /*3490*/  STL [R1+0x1fcc], R22 ;  /* 0x001fcc1601007387 */ /* 0x0001e60000100800 */
[--C-:B------:R-:W-:Y:S01]  /*34a0*/  @!P1 IMAD.IADD R13, R13, 0x1, -R29.reuse ;  /* 0x000000010d0d9824 */ /* 0x100fe200078e0a1d */
[----:B0-----:R-:W3:Y:S04]  /*34b0*/  LDL R22, [R1+0x1dec] ;  /* 0x001dec0001167983 */ /* 0x001ee80000100800 */
[----:B------:R-:W4:Y:S01]  /*34c0*/  LDL.LU R19, [R1+0x48] ;  /* 0x0000480001137983 */ /* 0x000f220000300800 */
[----:B------:R-:W-:-:S03]  /*34d0*/  @!P4 IMAD.IADD R2, R2, 0x1, -R29 ;  /* 0x000000010202c824 */ /* 0x000fc600078e0a1d */
[----:B------:R0:W-:Y:S04]  /*34e0*/  STL [R1+0x8c], R14 ;  /* 0x00008c0e01007387 */ /* 0x0001e80000100800 */
[----:B------:R-:W3:Y:S04]  /*34f0*/  LDL.LU R18, [R1+0x44] ;  /* 0x0000440001127983 */ /* 0x000ee80000300800 */
[----:B------:R-:W3:Y:S01]  /*3500*/  LDL.LU R17, [R1+0x40] ;  /* 0x0000400001117983 */ /* 0x000ee20000300800 */
[----:B------:R-:W-:-:S03]  /*3510*/  @!P2 IMAD.IADD R28, R28, 0x1, -R29 ;  /* 0x000000011c1ca824 */ /* 0x000fc600078e0a1d */
[----:B------:R-:W-:Y:S04]  /*3520*/  STL [R1+0x88], R13 ;  /* 0x0000880d01007387 */ /* 0x000fe80000100800 */
[----:B------:R-:W3:Y:S04]  /*3530*/  LDL.LU R16, [R1+0x3c] ;  /* 0x00003c0001107983 */ /* 0x000ee80000300800 */
[----:B------:R-:W3:Y:S04]  /*3540*/  LDL.LU R15, [R1+0x38] ;  /* 0x00003800010f7983 */ /* 0x000ee80000300800 */
[----:B------:R-:W-:Y:S04]  /*3550*/  STL [R1+0x84], R2 ;  /* 0x0000840201007387 */ /* 0x000fe80000100800 */
[----:B0-----:R-:W3:Y:S04]  /*3560*/  LDL.LU R14, [R1+0x34] ;  /* 0x00003400010e7983 */ /* 0x001ee80000300800 */
[----:B------:R0:W-:Y:S04]  /*3570*/  STL [R1+0x80], R28 ;  /* 0x0000801c01007387 */ /* 0x0001e80000100800 */
[----:B0-----:R-:W3:Y:S01]  /*3580*/  LDL.LU R28, [R1+0x30] ;  /* 0x00003000011c7983 */ /* 0x001ee20000300800 */
[----:B--2---:R-:W-:-:S02]  /*3590*/  ISETP.GT.U32.AND P5, PT, R29, R6, PT ;  /* 0x000000061d00720c */ /* 0x004fc40003fa4070 */
[C---:B------:R-:W-:Y:S02]  /*35a0*/  ISETP.GT.U32.AND P6, PT, R29.reuse, R4, PT ;  /* 0x000000041d00720c */ /* 0x040fe40003fc4070 */
[C---:B------:R-:W-:Y:S02]  /*35b0*/  ISETP.GT.U32.AND P3, PT, R29.reuse, R11, PT ;  /* 0x0000000b1d00720c */ /* 0x040fe40003f64070 */
[----:B------:R-:W-:-:S07]  /*35c0*/  ISETP.GT.U32.AND P0, PT, R29, R10, PT ;  /* 0x0000000a1d00720c */ /* 0x000fce0003f04070 */
[--C-:B------:R-:W-:Y:S01]  /*35d0*/  @!P5 IMAD.IADD R6, R6, 0x1, -R29.reuse ;  /* 0x000000010606d824 */ /* 0x100fe200078e0a1d */
[C---:B------:R-:W-:Y:S01]  /*35e0*/  ISETP.GT.U32.AND P5, PT, R29.reuse, R12, PT ;  /* 0x0000000c1d00720c */ /* 0x040fe20003fa4070 */
[--C-:B------:R-:W-:Y:S01]  /*35f0*/  @!P6 IMAD.IADD R4, R4, 0x1, -R29.reuse ;  /* 0x000000010404e824 */ /* 0x100fe200078e0a1d */
[C---:B------:R-:W-:Y:S02]  /*3600*/  ISETP.GT.U32.AND P1, PT, R29.reuse, R9, PT ;  /* 0x000000091d00720c */ /* 0x040fe40003f24070 */
[C---:B------:R-:W-:Y:S02]  /*3610*/  ISETP.GT.U32.AND P4, PT, R29.reuse, R8, PT ;  /* 0x000000081d00720c */ /* 0x040fe40003f84070 */
[C---:B------:R-:W-:Y:S02]  /*3620*/  ISETP.GT.U32.AND P2, PT, R29.reuse, R6, PT ;  /* 0x000000061d00720c */ /* 0x040fe40003f44070 */
[----:B------:R-:W-:Y:S01]  /*3630*/  ISETP.GT.U32.AND P6, PT, R29, R4, PT ;  /* 0x000000041d00720c */ /* 0x000fe20003fc4070 */
[----:B------:R-:W-:Y:S01]  /*3640*/  @!P3 IMAD.IADD R11, R11, 0x1, -R29 ;  /* 0x000000010b0bb824 */ /* 0x000fe200078e0a1d */
[----:B------:R-:W-:-:S03]  /*3650*/  ISETP.GT.U32.AND P3, PT, R29, R3, PT ;  /* 0x000000031d00720c */ /* 0x000fc60003f64070 */
[--C-:B------:R-:W-:Y:S01]  /*3660*/  @!P5 IMAD.IADD R12, R12, 0x1, -R29.reuse ;  /* 0x000000010c0cd824 */ /* 0x100fe200078e0a1d */
[C---:B------:R-:W-:Y:S01]  /*3670*/  ISETP.GT.U32.AND P5, PT, R29.reuse, R0, PT ;  /* 0x000000001d00720c */ /* 0x040fe20003fa4070 */
[--C-:B------:R-:W-:Y:S01]  /*3680*/  @!P0 IMAD.IADD R10, R10, 0x1, -R29.reuse ;  /* 0x000000010a0a8824 */ /* 0x100fe200078e0a1d */
[----:B------:R-:W-:Y:S01]  /*3690*/  ISETP.GT.U32.AND P0, PT, R29, R5, PT ;  /* 0x000000051d00720c */ /* 0x000fe20003f04070 */
[--C-:B------:R-:W-:Y:S01]  /*36a0*/  @!P1 IMAD.IADD R9, R9, 0x1, -R29.reuse ;  /* 0x0000000109099824 */ /* 0x100fe200078e0a1d */
[C---:B------:R-:W-:Y:S01]  /*36b0*/  ISETP.GT.U32.AND P1, PT, R29.reuse, R7, PT ;  /* 0x000000071d00720c */ /* 0x040fe20003f24070 */
[--C-:B------:R-:W-:Y:S01]  /*36c0*/  @!P4 IMAD.IADD R8, R8, 0x1, -R29.reuse ;  /* 0x000000010808c824 */ /* 0x100fe200078e0a1d */
[C---:B------:R-:W-:Y:S01]  /*36d0*/  ISETP.GT.U32.AND P4, PT, R29.reuse, R21, PT ;  /* 0x000000151d00720c */ /* 0x040fe20003f84070 */
[--C-:B------:R-:W-:Y:S01]  /*36e0*/  @!P2 IMAD.IADD R6, R6, 0x1, -R29.reuse ;  /* 0x000000010606a824 */ /* 0x100fe200078e0a1d */
[----:B------:R-:W-:Y:S01]  /*36f0*/  ISETP.GT.U32.AND P2, PT, R29, R20, PT ;  /* 0x000000141d00720c */ /* 0x000fe20003f44070 */
[----:B------:R-:W-:-:S02]  /*3700*/  @!P6 IMAD.IADD R4, R4, 0x1, -R29 ;  /* 0x000000010404e824 */ /* 0x000fc400078e0a1d */
[--C-:B------:R-:W-:Y:S02]  /*3710*/  @!P3 IMAD.IADD R3, R3, 0x1, -R29.reuse ;  /* 0x000000010303b824 */ /* 0x100fe400078e0a1d */
[--C-:B------:R-:W-:Y:S02]  /*3720*/  @!P5 IMAD.IADD R0, R0, 0x1, -R29.reuse ;  /* 0x000000010000d824 */ /* 0x100fe400078e0a1d */
[--C-:B------:R-:W-:Y:S02]  /*3730*/  @!P0 IMAD.IADD R5, R5, 0x1, -R29.reuse ;  /* 0x0000000105058824 */ /* 0x100fe400078e0a1d */
[--C-:B------:R-:W-:Y:S02]  /*3740*/  @!P1 IMAD.IADD R7, R7, 0x1, -R29.reuse ;  /* 0x0000000107079824 */ /* 0x100fe400078e0a1d */
[--C-:B------:R-:W-:Y:S02]  /*3750*/  @!P4 IMAD.IADD R21, R21, 0x1, -R29.reuse ;  /* 0x000000011515c824 */ /* 0x100fe400078e0a1d */
[----:B------:R-:W-:Y:S01]  /*3760*/  @!P2 IMAD.IADD R20, R20, 0x1, -R29 ;  /* 0x000000011414a824 */ /* 0x000fe200078e0a1d */
[----:B------:R0:W-:Y:S04]  /*3770*/  STL [R1+0x7c], R12 ;  /* 0x00007c0c01007387 */ /* 0x0001e80000100800 */
[----:B------:R1:W-:Y:S04]  /*3780*/  STL [R1+0x78], R11 ;  /* 0x0000780b01007387 */ /* 0x0003e80000100800 */
[----:B------:R2:W-:Y:S04]  /*3790*/  STL [R1+0x74], R10 ;  /* 0x0000740a01007387 */ /* 0x0005e80000100800 */
[----:B------:R0:W-:Y:S04]  /*37a0*/  STL [R1+0x70], R9 ;  /* 0x0000700901007387 */ /* 0x0001e80000100800 */
[----:B------:R0:W-:Y:S04]  /*37b0*/  STL [R1+0x6c], R8 ;  /* 0x00006c0801007387 */ /* 0x0001e80000100800 */
[----:B------:R-:W3:Y:S04]  /*37c0*/  LDL.LU R13, [R1+0x2c] ;  /* 0x00002c00010d7983 */ /* 0x000ee80000300800 */
[----:B------:R2:W-:Y:S04]  /*37d0*/  STL [R1+0x68], R6 ;  /* 0x0000680601007387 */ /* 0x0005e80000100800 */
[----:B0-----:R-:W3:Y:S04]  /*37e0*/  LDL.LU R12, [R1+0x28] ;  /* 0x00002800010c7983 */ /* 0x001ee80000300800 */
[----:B-1----:R-:W3:Y:S04]  /*37f0*/  LDL.LU R11, [R1+0x24] ;  /* 0x00002400010b7983 */ /* 0x002ee80000300800 */
[----:B------:R-:W-:Y:S04]  /*3800*/  STL [R1+0x64], R4 ;  /* 0x0000640401007387 */ /* 0x000fe80000100800 */
[----:B--2---:R-:W2:Y:S04]  /*3810*/  LDL.LU R10, [R1+0x20] ;  /* 0x00002000010a7983 */ /* 0x004ea80000300800 */
[----:B------:R-:W2:Y:S04]  /*3820*/  LDL.LU R9, [R1+0x1c] ;  /* 0x00001c0001097983 */ /* 0x000ea80000300800 */
[----:B------:R-:W2:Y:S01]  /*3830*/  LDL.LU R8, [R1+0x18] ;  /* 0x0000180001087983 */ /* 0x000ea20000300800 */
[----:B----4-:R-:W-:-:S02]  /*3840*/  ISETP.GT.U32.AND P6, PT, R29, R19, PT ;  /* 0x000000131d00720c */ /* 0x010fc40003fc4070 */
[C---:B---3--:R-:W-:Y:S02]  /*3850*/  ISETP.GT.U32.AND P5, PT, R29.reuse, R18, PT ;  /* 0x000000121d00720c */ /* 0x048fe40003fa4070 */
[----:B------:R-:W-:-:S09]  /*3860*/  ISETP.GT.U32.AND P3, PT, R29, R17, PT ;  /* 0x000000111d00720c */ /* 0x000fd20003f64070 */
[--C-:B------:R-:W-:Y:S01]  /*3870*/  @!P6 IMAD.IADD R19, R19, 0x1, -R29.reuse ;  /* 0x000000011313e824 */ /* 0x100fe200078e0a1d */
[C---:B------:R-:W-:Y:S02]  /*3880*/  ISETP.GT.U32.AND P0, PT, R29.reuse, R16, PT ;  /* 0x000000101d00720c */ /* 0x040fe40003f04070 */
[C---:B------:R-:W-:Y:S01]  /*3890*/  ISETP.GT.U32.AND P1, PT, R29.reuse, R15, PT ;  /* 0x0000000f1d00720c */ /* 0x040fe20003f24070 */
[--C-:B------:R-:W-:Y:S01]  /*38a0*/  @!P5 IMAD.IADD R18, R18, 0x1, -R29.reuse ;  /* 0x000000011212d824 */ /* 0x100fe200078e0a1d */
[C---:B------:R-:W-:Y:S02]  /*38b0*/  ISETP.GT.U32.AND P6, PT, R29.reuse, R0, PT ;  /* 0x000000001d00720c */ /* 0x040fe40003fc4070 */
[----:B------:R-:W-:Y:S01]  /*38c0*/  ISETP.GT.U32.AND P4, PT, R29, R14, PT ;  /* 0x0000000e1d00720c */ /* 0x000fe20003f84070 */
[----:B------:R-:W-:Y:S01]  /*38d0*/  @!P3 IMAD.IADD R17, R17, 0x1, -R29 ;  /* 0x000000011111b824 */ /* 0x000fe200078e0a1d */
[----:B------:R-:W-:-:S05]  /*38e0*/  ISETP.GT.U32.AND P5, PT, R29, R3, PT ;  /* 0x000000031d00720c */ /* 0x000fca0003fa4070 */
[--C-:B------:R-:W-:Y:S01]  /*38f0*/  @!P0 IMAD.IADD R16, R16, 0x1, -R29.reuse ;  /* 0x0000000110108824 */ /* 0x100fe200078e0a1d */
[----:B------:R-:W-:Y:S01]  /*3900*/  ISETP.GT.U32.AND P3, PT, R29, R5, PT ;  /* 0x000000051d00720c */ /* 0x000fe20003f64070 */
[--C-:B------:R-:W-:Y:S01]  /*3910*/  @!P1 IMAD.IADD R15, R15, 0x1, -R29.reuse ;  /* 0x000000010f0f9824 */ /* 0x100fe200078e0a1d */
[C---:B------:R-:W-:Y:S02]  /*3920*/  ISETP.GT.U32.AND P0, PT, R29.reuse, R7, PT ;  /* 0x000000071d00720c */ /* 0x040fe40003f04070 */
[C---:B------:R-:W-:Y:S01]  /*3930*/  ISETP.GT.U32.AND P2, PT, R29.reuse, R28, PT ;  /* 0x0000001c1d00720c */ /* 0x040fe20003f44070 */
[--C-:B------:R-:W-:Y:S01]  /*3940*/  @!P4 IMAD.IADD R14, R14, 0x1, -R29.reuse ;  /* 0x000000010e0ec824 */ /* 0x100fe200078e0a1d */
[C---:B------:R-:W-:Y:S02]  /*3950*/  ISETP.GT.U32.AND P1, PT, R29.reuse, R21, PT ;  /* 0x000000151d00720c */ /* 0x040fe40003f24070 */
[----:B------:R-:W-:Y:S01]  /*3960*/  ISETP.GT.U32.AND P4, PT, R29, R20, PT ;  /* 0x000000141d00720c */ /* 0x000fe20003f84070 */
[--C-:B------:R-:W-:Y:S01]  /*3970*/  @!P6 IMAD.IADD R0, R0, 0x1, -R29.reuse ;  /* 0x000000010000e824 */ /* 0x100fe200078e0a1d */
[----:B------:R-:W-:Y:S01]  /*3980*/  IABS R2, R22 ;  /* 0x0000001600027213 */ /* 0x000fe20000000000 */
[--C-:B------:R-:W-:Y:S01]  /*3990*/  @!P5 IMAD.IADD R3, R3, 0x1, -R29.reuse ;  /* 0x000000010303d824 */ /* 0x100fe200078e0a1d */
[----:B------:R-:W-:Y:S01]  /*39a0*/  ISETP.GT.U32.AND P5, PT, R29, R18, PT ;  /* 0x000000121d00720c */ /* 0x000fe20003fa4070 */
[----:B------:R-:W-:-:S04]  /*39b0*/  @!P3 IMAD.IADD R5, R5, 0x1, -R29 ;  /* 0x000000010505b824 */ /* 0x000fc800078e0a1d */
[--C-:B------:R-:W-:Y:S01]  /*39c0*/  @!P2 IMAD.IADD R28, R28, 0x1, -R29.reuse ;  /* 0x000000011c1ca824 */ /* 0x100fe200078e0a1d */
[C---:B------:R-:W-:Y:S01]  /*39d0*/  ISETP.GT.U32.AND P2, PT, R29.reuse, R19, PT ;  /* 0x000000131d00720c */ /* 0x040fe20003f44070 */
[----:B------:R0:W-:Y:S01]  /*39e0*/  STL [R1+0x60], R0 ;  /* 0x0000600001007387 */ /* 0x0001e20000100800 */
[----:B------:R-:W-:Y:S01]  /*39f0*/  ISETP.GT.U32.AND P3, PT, R29, R17, PT ;  /* 0x000000111d00720c */ /* 0x000fe20003f64070 */
[----:B------:R-:W-:Y:S02]  /*3a00*/  IMAD.MOV.U32 R6, RZ, RZ, R2 ;  /* 0x000000ffff067224 */ /* 0x000fe400078e0002 */
[--C-:B------:R-:W-:Y:S01]  /*3a10*/  @!P0 IMAD.IADD R7, R7, 0x1, -R29.reuse ;  /* 0x0000000107078824 */ /* 0x100fe200078e0a1d */
[----:B------:R-:W-:Y:S01]  /*3a20*/  ISETP.GT.U32.AND P0, PT, R29, R16, PT ;  /* 0x000000101d00720c */ /* 0x000fe20003f04070 */
[--C-:B------:R-:W-:Y:S01]  /*3a30*/  @!P1 IMAD.IADD R21, R21, 0x1, -R29.reuse ;  /* 0x0000000115159824 */ /* 0x100fe200078e0a1d */
[----:B------:R-:W-:Y:S01]  /*3a40*/  ISETP.GT.U32.AND P1, PT, R29, R15, PT ;  /* 0x0000000f1d00720c */ /* 0x000fe20003f24070 */
[----:B0-----:R-:W3:Y:S01]  /*3a50*/  LDL.LU R0, [R1+0x14] ;  /* 0x0000140001007983 */ /* 0x001ee20000300800 */
[----:B------:R-:W-:-:S03]  /*3a60*/  @!P4 IMAD.IADD R20, R20, 0x1, -R29 ;  /* 0x000000011414c824 */ /* 0x000fc600078e0a1d */
[----:B------:R-:W4:Y:S01]  /*3a70*/  LDL.LU R2, [R1+0x10] ;  /* 0x0000100001027983 */ /* 0x000f220000300800 */
[----:B------:R-:W-:-:S03]  /*3a80*/  ISETP.GT.U32.AND P4, PT, R29, R14, PT ;  /* 0x0000000e1d00720c */ /* 0x000fc60003f84070 */
[----:B------:R0:W-:Y:S01]  /*3a90*/  STL [R1+0x5c], R3 ;  /* 0x00005c0301007387 */ /* 0x0001e20000100800 */
[----:B------:R-:W-:Y:S01]  /*3aa0*/  ISETP.GT.U32.AND P6, PT, R29, R28, PT ;  /* 0x0000001c1d00720c */ /* 0x000fe20003fc4070 */
[--C-:B------:R-:W-:Y:S02]  /*3ab0*/  @!P2 IMAD.IADD R19, R19, 0x1, -R29.reuse ;  /* 0x000000011313a824 */ /* 0x100fe400078e0a1d */
[----:B0-----:R-:W4:Y:S04]  /*3ac0*/  LDL.LU R3, [R1+0xc] ;  /* 0x00000c0001037983 */ /* 0x001f280000300800 */
[----:B------:R-:W4:Y:S04]  /*3ad0*/  LDL.LU R4, [R1+0x8] ;  /* 0x0000080001047983 */ /* 0x000f280000300800 */
[----:B------:R0:W-:Y:S01]  /*3ae0*/  STL [R1+0x58], R5 ;  /* 0x0000580501007387 */ /* 0x0001e20000100800 */
[----:B------:R-:W-:-:S02]  /*3af0*/  @!P5 IMAD.IADD R18, R18, 0x1, -R29 ;  /* 0x000000011212d824 */ /* 0x000fc400078e0a1d */
[--C-:B------:R-:W-:Y:S01]  /*3b00*/  @!P3 IMAD.IADD R17, R17, 0x1, -R29.reuse ;  /* 0x000000011111b824 */ /* 0x100fe200078e0a1d */
[----:B0-----:R-:W4:Y:S04]  /*3b10*/  LDL.LU R5, [R1+0x4] ;  /* 0x0000040001057983 */ /* 0x001f280000300800 */
[----:B------:R0:W-:Y:S01]  /*3b20*/  STL [R1+0x54], R7 ;  /* 0x0000540701007387 */ /* 0x0001e20000100800 */
[----:B------:R-:W-:-:S03]  /*3b30*/  @!P0 IMAD.IADD R16, R16, 0x1, -R29 ;  /* 0x0000000110108824 */ /* 0x000fc600078e0a1d */
[----:B0-----:R-:W4:Y:S04]  /*3b40*/  LDL R7, [R1] ;  /* 0x0000000001077983 */ /* 0x001f280000100800 */
[----:B------:R0:W-:Y:S01]  /*3b50*/  STL [R1+0x50], R21 ;  /* 0x0000501501007387 */ /* 0x0001e20000100800 */
[----:B------:R-:W-:-:S03]  /*3b60*/  @!P1 IMAD.IADD R15, R15, 0x1, -R29 ;  /* 0x000000010f0f9824 */ /* 0x000fc600078e0a1d */
[----:B0-----:R-:W4:Y:S04]  /*3b70*/  LDL.LU R21, [R1+0x2058] ;  /* 0x0020580001157983 */ /* 0x001f280000300800 */
[----:B------:R0:W-:Y:S01]  /*3b80*/  STL [R1+0x4c], R20 ;  /* 0x00004c1401007387 */ /* 0x0001e20000100800 */
[----:B------:R-:W-:-:S03]  /*3b90*/  @!P4 IMAD.IADD R14, R14, 0x1, -R29 ;  /* 0x000000010e0ec824 */ /* 0x000fc600078e0a1d */
[----:B0-----:R-:W4:Y:S04]  /*3ba0*/  LDL.LU R20, [R1+0x2054] ;  /* 0x0020540001147983 */ /* 0x001f280000300800 */
[----:B------:R0:W-:Y:S01]  /*3bb0*/  STL [R1+0x48], R19 ;  /* 0x0000481301007387 */ /* 0x0001e20000100800 */
[----:B------:R-:W-:-:S03]  /*3bc0*/  @!P6 IMAD.IADD R28, R28, 0x1, -R29 ;  /* 0x000000011c1ce824 */ /* 0x000fc600078e0a1d */
[----:B0-----:R-:W4:Y:S04]  /*3bd0*/  LDL.LU R19, [R1+0x2050] ;  /* 0x0020500001137983 */ /* 0x001f280000300800 */
[----:B------:R0:W-:Y:S04]  /*3be0*/  STL [R1+0x44], R18 ;  /* 0x0000441201007387 */ /* 0x0001e80000100800 */
        /* <DEDUP_REMOVED lines=10> */
[----:B0-----:R-:W4:Y:S01]  /*3c90*/  LDL.LU R28, [R1+0x2038] ;  /* 0x00203800011c7983 */ /* 0x001f220000300800 */
[----:B------:R-:W-:-:S02]  /*3ca0*/  ISETP.GT.U32.AND P2, PT, R29, R13, PT ;  /* 0x0000000d1d00720c */ /* 0x000fc40003f44070 */
[C---:B------:R-:W-:Y:S02]  /*3cb0*/  ISETP.GT.U32.AND P5, PT, R29.reuse, R12, PT ;  /* 0x0000000c1d00720c */ /* 0x040fe40003fa4070 */
[C---:B--2---:R-:W-:Y:S02]  /*3cc0*/  ISETP.GT.U32.AND P1, PT, R29.reuse, R9, PT ;  /* 0x000000091d00720c */ /* 0x044fe40003f24070 */
[C---:B------:R-:W-:Y:S02]  /*3cd0*/  ISETP.GT.U32.AND P3, PT, R29.reuse, R11, PT ;  /* 0x0000000b1d00720c */ /* 0x040fe40003f64070 */
[C---:B------:R-:W-:Y:S02]  /*3ce0*/  ISETP.GT.U32.AND P0, PT, R29.reuse, R10, PT ;  /* 0x0000000a1d00720c */ /* 0x040fe40003f04070 */
[----:B------:R-:W-:-:S03]  /*3cf0*/  ISETP.GT.U32.AND P4, PT, R29, R8, PT ;  /* 0x000000081d00720c */ /* 0x000fc60003f84070 */
[--C-:B------:R-:W-:Y:S02]  /*3d00*/  @!P2 IMAD.IADD R13, R13, 0x1, -R29.reuse ;  /* 0x000000010d0da824 */ /* 0x100fe400078e0a1d */
[--C-:B------:R-:W-:Y:S02]  /*3d10*/  @!P5 IMAD.IADD R12, R12, 0x1, -R29.reuse ;  /* 0x000000010c0cd824 */ /* 0x100fe400078e0a1d */
[--C-:B------:R-:W-:Y:S02]  /*3d20*/  @!P1 IMAD.IADD R9, R9, 0x1, -R29.reuse ;  /* 0x0000000109099824 */ /* 0x100fe400078e0a1d */
[--C-:B------:R-:W-:Y:S02]  /*3d30*/  @!P3 IMAD.IADD R11, R11, 0x1, -R29.reuse ;  /* 0x000000010b0bb824 */ /* 0x100fe400078e0a1d */
[--C-:B------:R-:W-:Y:S02]  /*3d40*/  @!P0 IMAD.IADD R10, R10, 0x1, -R29.reuse ;  /* 0x000000010a0a8824 */ /* 0x100fe400078e0a1d */
[----:B------:R-:W-:-:S02]  /*3d50*/  @!P4 IMAD.IADD R8, R8, 0x1, -R29 ;  /* 0x000000010808c824 */ /* 0x000fc400078e0a1d */
[----:B------:R-:W-:-:S04]  /*3d60*/  IMAD.HI.U32 R27, R27, R6, RZ ;  /* 0x000000061b1b7227 */ /* 0x000fc800078e00ff */
[----:B------:R-:W-:-:S04]  /*3d70*/  IMAD.MOV R27, RZ, RZ, -R27 ;  /* 0x000000ffff1b7224 */ /* 0x000fc800078e0a1b */
[C---:B------:R-:W-:Y:S01]  /*3d80*/  IMAD R27, R29.reuse, R27, R6 ;  /* 0x0000001b1d1b7224 */ /* 0x040fe200078e0206 */
[C---:B---3--:R-:W-:Y:S02]  /*3d90*/  ISETP.GT.U32.AND P6, PT, R29.reuse, R0, PT ;  /* 0x000000001d00720c */ /* 0x048fe40003fc4070 */
[C---:B----4-:R-:W-:Y:S02]  /*3da0*/  ISETP.GT.U32.AND P2, PT, R29.reuse, R2, PT ;  /* 0x000000021d00720c */ /* 0x050fe40003f44070 */
[C---:B------:R-:W-:Y:S02]  /*3db0*/  ISETP.GT.U32.AND P5, PT, R29.reuse, R3, PT ;  /* 0x000000031d00720c */ /* 0x040fe40003fa4070 */
[----:B------:R-:W-:-:S07]  /*3dc0*/  ISETP.GT.U32.AND P3, PT, R29, R4, PT ;  /* 0x000000041d00720c */ /* 0x000fce0003f64070 */
[--C-:B------:R-:W-:Y:S01]  /*3dd0*/  @!P6 IMAD.IADD R0, R0, 0x1, -R29.reuse ;  /* 0x000000010000e824 */ /* 0x100fe200078e0a1d */
[C---:B------:R-:W-:Y:S01]  /*3de0*/  ISETP.GT.U32.AND P6, PT, R29.reuse, R13, PT ;  /* 0x0000000d1d00720c */ /* 0x040fe20003fc4070 */
[--C-:B------:R-:W-:Y:S01]  /*3df0*/  @!P2 IMAD.IADD R2, R2, 0x1, -R29.reuse ;  /* 0x000000010202a824 */ /* 0x100fe200078e0a1d */
[C---:B------:R-:W-:Y:S02]  /*3e00*/  ISETP.GT.U32.AND P2, PT, R29.reuse, R12, PT ;  /* 0x0000000c1d00720c */ /* 0x040fe40003f44070 */
[----:B------:R-:W-:Y:S01]  /*3e10*/  ISETP.GT.U32.AND P0, PT, R29, R5, PT ;  /* 0x000000051d00720c */ /* 0x000fe20003f04070 */
[--C-:B------:R-:W-:Y:S01]  /*3e20*/  @!P5 IMAD.IADD R3, R3, 0x1, -R29.reuse ;  /* 0x000000010303d824 */ /* 0x100fe200078e0a1d */
[C---:B------:R-:W-:Y:S01]  /*3e30*/  ISETP.GT.U32.AND P1, PT, R29.reuse, R7, PT ;  /* 0x000000071d00720c */ /* 0x040fe20003f24070 */
[----:B------:R-:W-:Y:S01]  /*3e40*/  @!P3 IMAD.IADD R4, R4, 0x1, -R29 ;  /* 0x000000010404b824 */ /* 0x000fe200078e0a1d */
[----:B------:R-:W-:-:S09]  /*3e50*/  ISETP.GT.U32.AND P5, PT, R29, R11, PT ;  /* 0x0000000b1d00720c */ /* 0x000fd20003fa4070 */
[--C-:B------:R-:W-:Y:S01]  /*3e60*/  @!P0 IMAD.IADD R5, R5, 0x1, -R29.reuse ;  /* 0x0000000105058824 */ /* 0x100fe200078e0a1d */
[C---:B------:R-:W-:Y:S02]  /*3e70*/  ISETP.GT.U32.AND P3, PT, R29.reuse, R10, PT ;  /* 0x0000000a1d00720c */ /* 0x040fe40003f64070 */
[----:B------:R-:W-:Y:S01]  /*3e80*/  ISETP.GT.U32.AND P0, PT, R29, R9, PT ;  /* 0x000000091d00720c */ /* 0x000fe20003f04070 */
[----:B------:R-:W-:-:S05]  /*3e90*/  @!P1 IMAD.IADD R7, R7, 0x1, -R29 ;  /* 0x0000000107079824 */ /* 0x000fca00078e0a1d */
[----:B------:R-:W-:Y:S01]  /*3ea0*/  @!P1 STL [R1], R7 ;  /* 0x0000000701009387 */ /* 0x000fe20000100800 */
[----:B------:R-:W-:Y:S01]  /*3eb0*/  ISETP.GT.U32.AND P1, PT, R29, R8, PT ;  /* 0x000000081d00720c */ /* 0x000fe20003f24070 */
[--C-:B------:R-:W-:Y:S02]  /*3ec0*/  @!P6 IMAD.IADD R13, R13, 0x1, -R29.reuse ;  /* 0x000000010d0de824 */ /* 0x100fe400078e0a1d */
[--C-:B------:R-:W-:Y:S01]  /*3ed0*/  @!P2 IMAD.IADD R12, R12, 0x1, -R29.reuse ;  /* 0x000000010c0ca824 */ /* 0x100fe200078e0a1d */
[----:B------:R-:W-:Y:S01]  /*3ee0*/  ISETP.GT.U32.AND P2, PT, R29, R2, PT ;  /* 0x000000021d00720c */ /* 0x000fe20003f44070 */
[--C-:B------:R-:W-:Y:S01]  /*3ef0*/  @!P5 IMAD.IADD R11, R11, 0x1, -R29.reuse ;  /* 0x000000010b0bd824 */ /* 0x100fe200078e0a1d */
[----:B------:R0:W-:Y:S01]  /*3f00*/  STL [R1+0x2c], R13 ;  /* 0x00002c0d01007387 */ /* 0x0001e20000100800 */
[--C-:B------:R-:W-:Y:S01]  /*3f10*/  @!P3 IMAD.IADD R10, R10, 0x1, -R29.reuse ;  /* 0x000000010a0ab824 */ /* 0x100fe200078e0a1d */
[----:B------:R-:W-:Y:S01]  /*3f20*/  ISETP.GT.U32.AND P6, PT, R29, R3, PT ;  /* 0x000000031d00720c */ /* 0x000fe20003fc4070 */
[--C-:B------:R-:W-:Y:S01]  /*3f30*/  @!P0 IMAD.IADD R9, R9, 0x1, -R29.reuse ;  /* 0x0000000109098824 */ /* 0x100fe200078e0a1d */
[----:B------:R-:W-:Y:S01]  /*3f40*/  ISETP.GT.U32.AND P5, PT, R29, R4, PT ;  /* 0x000000041d00720c */ /* 0x000fe20003fa4070 */
[----:B0-----:R-:W2:Y:S02]  /*3f50*/  LDL.LU R13, [R1+0x2034] ;  /* 0x00203400010d7983 */ /* 0x001ea40000300800 */
[----:B------:R-:W-:-:S02]  /*3f60*/  @!P1 IMAD.IADD R8, R8, 0x1, -R29 ;  /* 0x0000000108089824 */ /* 0x000fc400078e0a1d */
[----:B------:R0:W-:Y:S01]  /*3f70*/  STL [R1+0x28], R12 ;  /* 0x0000280c01007387 */ /* 0x0001e20000100800 */
[----:B------:R-:W-:-:S03]  /*3f80*/  ISETP.GT.U32.AND P0, PT, R29, R5, PT ;  /* 0x000000051d00720c */ /* 0x000fc60003f04070 */
[----:B0-----:R-:W3:Y:S04]  /*3f90*/  LDL.LU R12, [R1+0x2030] ;  /* 0x00203000010c7983 */ /* 0x001ee80000300800 */
[----:B------:R0:W-:Y:S01]  /*3fa0*/  STL [R1+0x24], R11 ;  /* 0x0000240b01007387 */ /* 0x0001e20000100800 */
[----:B------:R-:W-:Y:S01]  /*3fb0*/  ISETP.GT.U32.AND P3, PT, R29, R7, PT ;  /* 0x000000071d00720c */ /* 0x000fe20003f64070 */
[--C-:B------:R-:W-:Y:S02]  /*3fc0*/  @!P2 IMAD.IADD R2, R2, 0x1, -R29.reuse ;  /* 0x000000010202a824 */ /* 0x100fe400078e0a1d */
[----:B0-----:R-:W4:Y:S04]  /*3fd0*/  LDL.LU R11, [R1+0x202c] ;  /* 0x00202c00010b7983 */ /* 0x001f280000300800 */
[----:B------:R0:W-:Y:S01]  /*3fe0*/  STL [R1+0x20], R10 ;  /* 0x0000200a01007387 */ /* 0x0001e20000100800 */
[----:B------:R-:W-:-:S03]  /*3ff0*/  @!P6 IMAD.IADD R3, R3, 0x1, -R29 ;  /* 0x000000010303e824 */ /* 0x000fc600078e0a1d */
[----:B0-----:R-:W2:Y:S04]  /*4000*/  LDL.LU R10, [R1+0x2028] ;  /* 0x00202800010a7983 */ /* 0x001ea80000300800 */
[----:B------:R0:W-:Y:S01]  /*4010*/  STL [R1+0x1c], R9 ;  /* 0x00001c0901007387 */ /* 0x0001e20000100800 */
[----:B------:R-:W-:-:S03]  /*4020*/  @!P5 IMAD.IADD R4, R4, 0x1, -R29 ;  /* 0x000000010404d824 */ /* 0x000fc600078e0a1d */
[----:B0-----:R-:W2:Y:S04]  /*4030*/  LDL.LU R9, [R1+0x2024] ;  /* 0x0020240001097983 */ /* 0x001ea80000300800 */
[----:B------:R0:W-:Y:S01]  /*4040*/  STL [R1+0x18], R8 ;  /* 0x0000180801007387 */ /* 0x0001e20000100800 */
[----:B------:R-:W-:-:S03]  /*4050*/  ISETP.GT.U32.AND P4, PT, R29, R28, PT ;  /* 0x0000001c1d00720c */ /* 0x000fc60003f84070 */
[----:B0-----:R-:W2:Y:S04]  /*4060*/  LDL.LU R8, [R1+0x2020] ;  /* 0x0020200001087983 */ /* 0x001ea80000300800 */
[----:B------:R-:W2:Y:S04]  /*4070*/  LDL.LU R7, [R1+0x201c] ;  /* 0x00201c0001077983 */ /* 0x000ea80000300800 */
[----:B------:R-:W3:Y:S02]  /*4080*/  LDL.LU R6, [R1+0x2018] ;  /* 0x0020180001067983 */ /* 0x000ee40000300800 */
[--C-:B------:R-:W-:Y:S01]  /*4090*/  @!P4 IMAD.IADD R28, R28, 0x1, -R29.reuse ;  /* 0x000000011c1cc824 */ /* 0x100fe200078e0a1d */
[----:B------:R-:W-:Y:S01]  /*40a0*/  ISETP.GT.U32.AND P4, PT, R29, R0, PT ;  /* 0x000000001d00720c */ /* 0x000fe20003f84070 */
[----:B------:R0:W-:Y:S01]  /*40b0*/  STL [R1+0x1fd0], R22 ;  /* 0x001fd01601007387 */ /* 0x0001e20000100800 */
[----:B------:R-:W-:-:S03]  /*40c0*/  @!P0 IMAD.IADD R5, R5, 0x1, -R29 ;  /* 0x0000000105058824 */ /* 0x000fc600078e0a1d */
[----:B0-----:R-:W3:Y:S08]  /*40d0*/  LDL.LU R22, [R1] ;  /* 0x0000000001167983 */ /* 0x001ef00000300800 */
[----:B------:R-:W-:-:S05]  /*40e0*/  @!P4 IMAD.IADD R0, R0, 0x1, -R29 ;  /* 0x000000010000c824 */ /* 0x000fca00078e0a1d */
        /* <DEDUP_REMOVED lines=10> */
[----:B------:R-:W-:-:S13]  /*4190*/  ISETP.GT.U32.AND P1, PT, R29, R28, PT ;  /* 0x0000001c1d00720c */ /* 0x000fda0003f24070 */
[--C-:B------:R-:W-:Y:S01]  /*41a0*/  @!P1 IMAD.IADD R28, R28, 0x1, -R29.reuse ;  /* 0x000000011c1c9824 */ /* 0x100fe200078e0a1d */
[C---:B--2---:R-:W-:Y:S01]  /*41b0*/  ISETP.GT.U32.AND P1, PT, R29.reuse, R7, PT ;  /* 0x000000071d00720c */ /* 0x044fe20003f24070 */
[----:B---3--:R-:W-:Y:S01]  /*41c0*/  @!P3 IMAD.IADD R22, R22, 0x1, -R29 ;  /* 0x000000011616b824 */ /* 0x008fe200078e0a1d */
[C---:B------:R-:W-:Y:S02]  /*41d0*/  ISETP.GT.U32.AND P3, PT, R29.reuse, R6, PT ;  /* 0x000000061d00720c */ /* 0x040fe40003f64070 */
[C---:B----4-:R-:W-:Y:S02]  /*41e0*/  ISETP.GT.U32.AND P4, PT, R29.reuse, R0, PT ;  /* 0x000000001d00720c */ /* 0x050fe40003f84070 */
[----:B------:R-:W-:-:S11]  /*41f0*/  ISETP.GT.U32.AND P2, PT, R29, R2, PT ;  /* 0x000000021d00720c */ /* 0x000fd60003f44070 */
[--C-:B------:R-:W-:Y:S01]  /*4200*/  @!P4 IMAD.IADD R0, R0, 0x1, -R29.reuse ;  /* 0x000000010000c824 */ /* 0x100fe200078e0a1d */
[C---:B------:R-:W-:Y:S02]  /*4210*/  ISETP.GT.U32.AND P4, PT, R29.reuse, R8, PT ;  /* 0x000000081d00720c */ /* 0x040fe40003f84070 */
[C---:B------:R-:W-:Y:S01]  /*4220*/  ISETP.GT.U32.AND P6, PT, R29.reuse, R3, PT ;  /* 0x000000031d00720c */ /* 0x040fe20003fc4070 */
[----:B------:R-:W-:Y:S01]  /*4230*/  @!P2 IMAD.IADD R2, R2, 0x1, -R29 ;  /* 0x000000010202a824 */ /* 0x000fe200078e0a1d */
[C---:B------:R-:W-:Y:S02]  /*4240*/  ISETP.GT.U32.AND P2, PT, R29.reuse, R9, PT ;  /* 0x000000091d00720c */ /* 0x040fe40003f44070 */
[----:B------:R-:W-:-:S09]  /*4250*/  ISETP.GT.U32.AND P5, PT, R29, R4, PT ;  /* 0x000000041d00720c */ /* 0x000fd20003fa4070 */
[--C-:B------:R-:W-:Y:S01]  /*4260*/  @!P6 IMAD.IADD R3, R3, 0x1, -R29.reuse ;  /* 0x000000010303e824 */ /* 0x100fe200078e0a1d */
[C---:B------:R-:W-:Y:S02]  /*4270*/  ISETP.GT.U32.AND P6, PT, R29.reuse, R10, PT ;  /* 0x0000000a1d00720c */ /* 0x040fe40003fc4070 */
[C---:B------:R-:W-:Y:S01]  /*4280*/  ISETP.GT.U32.AND P0, PT, R29.reuse, R5, PT ;  /* 0x000000051d00720c */ /* 0x040fe20003f04070 */
[--C-:B------:R-:W-:Y:S01]  /*4290*/  @!P5 IMAD.IADD R4, R4, 0x1, -R29.reuse ;  /* 0x000000010404d824 */ /* 0x100fe200078e0a1d */
[----:B------:R-:W-:Y:S01]  /*42a0*/  ISETP.GT.U32.AND P5, PT, R29, R11, PT ;  /* 0x0000000b1d00720c */ /* 0x000fe20003fa4070 */
[----:B------:R-:W-:Y:S01]  /*42b0*/  @!P1 IMAD.IADD R7, R7, 0x1, -R29 ;  /* 0x0000000107079824 */ /* 0x000fe200078e0a1d */
[----:B------:R0:W-:Y:S01]  /*42c0*/  STL [R1+0x1fe4], R22 ;  /* 0x001fe41601007387 */ /* 0x0001e20000100800 */
[----:B------:R-:W-:-:S08]  /*42d0*/  ISETP.GT.U32.AND P1, PT, R29, R0, PT ;  /* 0x000000001d00720c */ /* 0x000fd00003f24070 */
[--C-:B------:R-:W-:Y:S01]  /*42e0*/  @!P0 IMAD.IADD R5, R5, 0x1, -R29.reuse ;  /* 0x0000000105058824 */ /* 0x100fe200078e0a1d */
[C---:B------:R-:W-:Y:S01]  /*42f0*/  ISETP.GT.U32.AND P0, PT, R29.reuse, R12, PT ;  /* 0x0000000c1d00720c */ /* 0x040fe20003f04070 */
[----:B0-----:R-:W0:Y:S01]  /*4300*/  S2R R22, SR_TID.X ;  /* 0x0000000000167919 */ /* 0x001e220000002100 */
        /* <DEDUP_REMOVED lines=8> */
[----:B------:R-:W-:Y:S01]  /*4390*/  @!P5 IMAD.IADD R11, R11, 0x1, -R29 ;  /* 0x000000010b0bd824 */ /* 0x000fe200078e0a1d */
[----:B------:R-:W-:-:S02]  /*43a0*/  ISETP.GT.U32.AND P5, PT, R29, R5, PT ;  /* 0x000000051d00720c */ /* 0x000fc40003fa4070 */
[--C-:B------:R-:W-:Y:S01]  /*43b0*/  @!P0 IMAD.IADD R12, R12, 0x1, -R29.reuse ;  /* 0x000000010c0c8824 */ /* 0x100fe200078e0a1d */
[C---:B------:R-:W-:Y:S01]  /*43c0*/  ISETP.GT.U32.AND P0, PT, R29.reuse, R6, PT ;  /* 0x000000061d00720c */ /* 0x040fe20003f04070 */
[--C-:B------:R-:W-:Y:S01]  /*43d0*/  @!P1 IMAD.IADD R0, R0, 0x1, -R29.reuse ;  /* 0x0000000100009824 */ /* 0x100fe200078e0a1d */
[----:B------:R-:W-:Y:S01]  /*43e0*/  ISETP.GT.U32.AND P1, PT, R29, R7, PT ;  /* 0x000000071d00720c */ /* 0x000fe20003f24070 */
[--C-:B------:R-:W-:Y:S01]  /*43f0*/  @!P3 IMAD.IADD R13, R13, 0x1, -R29.reuse ;  /* 0x000000010d0db824 */ /* 0x100fe200078e0a1d */
[----:B------:R-:W-:Y:S01]  /*4400*/  ISETP.GT.U32.AND P3, PT, R29, R8, PT ;  /* 0x000000081d00720c */ /* 0x000fe20003f64070 */
[--C-:B------:R-:W-:Y:S01]  /*4410*/  @!P2 IMAD.IADD R3, R3, 0x1, -R29.reuse ;  /* 0x000000010303a824 */ /* 0x100fe200078e0a1d */
[C---:B------:R-:W-:Y:S01]  /*4420*/  ISETP.GT.U32.AND P2, PT, R29.reuse, R9, PT ;  /* 0x000000091d00720c */ /* 0x040fe20003f44070 */
[--C-:B------:R-:W-:Y:S01]  /*4430*/  @!P4 IMAD.IADD R2, R2, 0x1, -R29.reuse ;  /* 0x000000010202c824 */ /* 0x100fe200078e0a1d */
[----:B------:R-:W-:Y:S01]  /*4440*/  ISETP.GT.U32.AND P4, PT, R29, R10, PT ;  /* 0x0000000a1d00720c */ /* 0x000fe20003f84070 */
[--C-:B------:R-:W-:Y:S01]  /*4450*/  @!P6 IMAD.IADD R4, R4, 0x1, -R29.reuse ;  /* 0x000000010404e824 */ /* 0x100fe200078e0a1d */
[----:B------:R-:W-:Y:S01]  /*4460*/  STL [R1+0x1fe0], R28 ;  /* 0x001fe01c01007387 */ /* 0x000fe20000100800 */
[--C-:B------:R-:W-:Y:S01]  /*4470*/  @!P5 IMAD.IADD R5, R5, 0x1, -R29.reuse ;  /* 0x000000010505d824 */ /* 0x100fe200078e0a1d */
[----:B0-----:R-:W-:Y:S01]  /*4480*/  LOP3.LUT R22, R22, 0x7, RZ, 0xc0, !PT ;  /* 0x0000000716167812 */ /* 0x001fe200078ec0ff */
[--C-:B------:R-:W-:Y:S01]  /*4490*/  @!P0 IMAD.IADD R6, R6, 0x1, -R29.reuse ;  /* 0x0000000106068824 */ /* 0x100fe200078e0a1d */
[----:B------:R0:W-:Y:S01]  /*44a0*/  STL [R1+0x1fdc], R0 ;  /* 0x001fdc0001007387 */ /* 0x0001e20000100800 */
[----:B------:R-:W-:-:S03]  /*44b0*/  @!P1 IMAD.IADD R7, R7, 0x1, -R29 ;  /* 0x0000000107079824 */ /* 0x000fc600078e0a1d */
[----:B------:R-:W-:Y:S04]  /*44c0*/  STL [R1+0x1fd8], R2 ;  /* 0x001fd80201007387 */ /* 0x000fe80000100800 */
[----:B------:R1:W-:Y:S01]  /*44d0*/  STL [R1+0x1fd4], R3 ;  /* 0x001fd40301007387 */ /* 0x0003e20000100800 */
[----:B0-----:R-:W-:-:S03]  /*44e0*/  IMAD R0, R22, 0x110, RZ ;  /* 0x0000011016007824 */ /* 0x001fc600078e02ff */
[----:B------:R-:W-:Y:S04]  /*44f0*/  STL [R1+0x1fe8], R4 ;  /* 0x001fe80401007387 */ /* 0x000fe80000100800 */
[----:B------:R0:W-:Y:S01]  /*4500*/  STL [R1+0x1fec], R5 ;  /* 0x001fec0501007387 */ /* 0x0001e20000100800 */
[----:B------:R-:W-:-:S03]  /*4510*/  @!P3 IMAD.IADD R8, R8, 0x1, -R29 ;  /* 0x000000010808b824 */ /* 0x000fc600078e0a1d */
[----:B------:R-:W-:Y:S01]  /*4520*/  STL [R1+0x1ff0], R6 ;  /* 0x001ff00601007387 */ /* 0x000fe20000100800 */
[----:B------:R-:W-:-:S03]  /*4530*/  @!P2 IMAD.IADD R9, R9, 0x1, -R29 ;  /* 0x000000010909a824 */ /* 0x000fc600078e0a1d */
[----:B-1----:R-:W2:Y:S04]  /*4540*/  LDL R3, [R1+0xbd8] ;  /* 0x000bd80001037983 */ /* 0x002ea80000100800 */
[----:B0-----:R-:W3:Y:S04]  /*4550*/  LDL R5, [R1+0xbd4] ;  /* 0x000bd40001057983 */ /* 0x001ee80000100800 */
[----:B------:R-:W4:Y:S04]  /*4560*/  LDL R22, [R1+0xbe0] ;  /* 0x000be00001167983 */ /* 0x000f280000100800 */
[----:B------:R-:W4:Y:S01]  /*4570*/  LDL R28, [R1+0xbdc] ;  /* 0x000bdc00011c7983 */ /* 0x000f220000100800 */
[----:B------:R-:W-:-:S03]  /*4580*/  @!P4 IMAD.IADD R10, R10, 0x1, -R29 ;  /* 0x000000010a0ac824 */ /* 0x000fc600078e0a1d */
[----:B------:R0:W-:Y:S04]  /*4590*/  STL [R1+0x1ff4], R7 ;  /* 0x001ff40701007387 */ /* 0x0001e80000100800 */
[----:B0-----:R-:W4:Y:S04]  /*45a0*/  LDL.LU R7, [R1+0xb0] ;  /* 0x0000b00001077983 */ /* 0x001f280000300800 */
[----:B------:R0:W-:Y:S04]  /*45b0*/  STL [R1+0x1ff8], R8 ;  /* 0x001ff80801007387 */ /* 0x0001e80000100800 */
[----:B------:R-:W-:Y:S04]  /*45c0*/  STL [R1+0x1ffc], R9 ;  /* 0x001ffc0901007387 */ /* 0x000fe80000100800 */
[----:B------:R1:W-:Y:S04]  /*45d0*/  STL [R1+0x2000], R10 ;  /* 0x0020000a01007387 */ /* 0x0003e80000100800 */
[----:B------:R-:W4:Y:S01]  /*45e0*/  LDL R4, [R1+0x1ee0] ;  /* 0x001ee00001047983 */ /* 0x000f220000100800 */
[----:B------:R-:W-:-:S02]  /*45f0*/  ISETP.GT.U32.AND P5, PT, R29, R11, PT ;  /* 0x0000000b1d00720c */ /* 0x000fc40003fa4070 */
[C---:B------:R-:W-:Y:S02]  /*4600*/  ISETP.GT.U32.AND P3, PT, R29.reuse, R15, PT ;  /* 0x0000000f1d00720c */ /* 0x040fe40003f64070 */
[C---:B------:R-:W-:Y:S02]  /*4610*/  ISETP.GT.U32.AND P2, PT, R29.reuse, R16, PT ;  /* 0x000000101d00720c */ /* 0x040fe40003f44070 */
[C---:B------:R-:W-:Y:S02]  /*4620*/  ISETP.GT.U32.AND P0, PT, R29.reuse, R12, PT ;  /* 0x0000000c1d00720c */ /* 0x040fe40003f04070 */
[C---:B------:R-:W-:Y:S02]  /*4630*/  ISETP.GT.U32.AND P1, PT, R29.reuse, R14, PT ;  /* 0x0000000e1d00720c */ /* 0x040fe40003f24070 */
[C---:B------:R-:W-:Y:S02]  /*4640*/  ISETP.GT.U32.AND P4, PT, R29.reuse, R17, PT ;  /* 0x000000111d00720c */ /* 0x040fe40003f84070 */
[----:B------:R-:W-:Y:S01]  /*4650*/  ISETP.GT.U32.AND P6, PT, R29, R13, PT ;  /* 0x0000000d1d00720c */ /* 0x000fe20003fc4070 */
[--C-:B------:R-:W-:Y:S01]  /*4660*/  @!P5 IMAD.IADD R11, R11, 0x1, -R29.reuse ;  /* 0x000000010b0bd824 */ /* 0x100fe200078e0a1d */
[----:B------:R-:W-:Y:S01]  /*4670*/  ISETP.GT.U32.AND P5, PT, R29, R18, PT ;  /* 0x000000121d00720c */ /* 0x000fe20003fa4070 */
[--C-:B------:R-:W-:Y:S01]  /*4680*/  @!P3 IMAD.IADD R15, R15, 0x1, -R29.reuse ;  /* 0x000000010f0fb824 */ /* 0x100fe200078e0a1d */
[C---:B------:R-:W-:Y:S01]  /*4690*/  ISETP.GT.U32.AND P3, PT, R29.reuse, R23, PT ;  /* 0x000000171d00720c */ /* 0x040fe20003f64070 */
[--C-:B------:R-:W-:Y:S01]  /*46a0*/  @!P2 IMAD.IADD R16, R16, 0x1, -R29.reuse ;  /* 0x000000011010a824 */ /* 0x100fe200078e0a1d */
[C---:B------:R-:W-:Y:S01]  /*46b0*/  ISETP.GT.U32.AND P2, PT, R29.reuse, R24, PT ;  /* 0x000000181d00720c */ /* 0x040fe20003f44070 */
[--C-:B------:R-:W-:Y:S01]  /*46c0*/  @!P0 IMAD.IADD R12, R12, 0x1, -R29.reuse ;  /* 0x000000010c0c8824 */ /* 0x100fe200078e0a1d */
[C---:B------:R-:W-:Y:S01]  /*46d0*/  ISETP.GT.U32.AND P0, PT, R29.reuse, R19, PT ;  /* 0x000000131d00720c */ /* 0x040fe20003f04070 */
[--C-:B------:R-:W-:Y:S01]  /*46e0*/  @!P1 IMAD.IADD R14, R14, 0x1, -R29.reuse ;  /* 0x000000010e0e9824 */ /* 0x100fe200078e0a1d */
[----:B------:R-:W-:Y:S01]  /*46f0*/  ISETP.GT.U32.AND P1, PT, R29, R21, PT ;  /* 0x000000151d00720c */ /* 0x000fe20003f24070 */
[--C-:B------:R-:W-:Y:S01]  /*4700*/  @!P4 IMAD.IADD R17, R17, 0x1, -R29.reuse ;  /* 0x000000011111c824 */ /* 0x100fe200078e0a1d */
[----:B------:R-:W-:Y:S01]  /*4710*/  ISETP.GT.U32.AND P4, PT, R29, R25, PT ;  /* 0x000000191d00720c */ /* 0x000fe20003f84070 */
[----:B------:R-:W1:Y:S01]  /*4720*/  S2R R2, SR_TID.X ;  /* 0x0000000000027919 */ /* 0x000e620000002100 */
[--C-:B------:R-:W-:Y:S01]  /*4730*/  @!P6 IMAD.IADD R13, R13, 0x1, -R29.reuse ;  /* 0x000000010d0de824 */ /* 0x100fe200078e0a1d */
[C---:B------:R-:W-:Y:S01]  /*4740*/  ISETP.GT.U32.AND P6, PT, R29.reuse, R20, PT ;  /* 0x000000141d00720c */ /* 0x040fe20003fc4070 */
[--C-:B------:R-:W-:Y:S01]  /*4750*/  @!P5 IMAD.IADD R18, R18, 0x1, -R29.reuse ;  /* 0x000000011212d824 */ /* 0x100fe200078e0a1d */
[----:B------:R-:W-:Y:S01]  /*4760*/  ISETP.GT.U32.AND P5, PT, R29, R26, PT ;  /* 0x0000001a1d00720c */ /* 0x000fe20003fa4070 */
[----:B0-----:R-:W0:Y:S01]  /*4770*/  S2R R8, SR_TID.X ;  /* 0x0000000000087919 */ /* 0x001e220000002100 */
[--C-:B------:R-:W-:Y:S01]  /*4780*/  @!P3 IMAD.IADD R23, R23, 0x1, -R29.reuse ;  /* 0x000000011717b824 */ /* 0x100fe200078e0a1d */
[C---:B------:R-:W-:Y:S01]  /*4790*/  ISETP.GT.U32.AND P3, PT, R29.reuse, R16, PT ;  /* 0x000000101d00720c */ /* 0x040fe20003f64070 */
[--C-:B------:R-:W-:Y:S01]  /*47a0*/  @!P2 IMAD.IADD R24, R24, 0x1, -R29.reuse ;  /* 0x000000011818a824 */ /* 0x100fe200078e0a1d */
[----:B------:R-:W-:Y:S01]  /*47b0*/  ISETP.GT.U32.AND P2, PT, R29, R17, PT ;  /* 0x000000111d00720c */ /* 0x000fe20003f44070 */
[--C-:B------:R-:W-:Y:S01]  /*47c0*/  @!P0 IMAD.IADD R19, R19, 0x1, -R29.reuse ;  /* 0x0000000113138824 */ /* 0x100fe200078e0a1d */
        /* <DEDUP_REMOVED lines=11> */
[----:B------:R-:W-:Y:S01]  /*4880*/  @!P2 IMAD.IADD R17, R17, 0x1, -R29 ;  /* 0x000000011111a824 */ /* 0x000fe200078e0a1d */
[----:B------:R-:W-:Y:S01]  /*4890*/  ISETP.GT.U32.AND P2, PT, R29, R24, PT ;  /* 0x000000181d00720c */ /* 0x000fe20003f44070 */
[----:B-1----:R-:W-:-:S02]  /*48a0*/  IMAD.SHL.U32 R2, R2, 0x200, RZ ;  /* 0x0000020002027824 */ /* 0x002fc400078e00ff */
[--C-:B------:R-:W-:Y:S01]  /*48b0*/  @!P0 IMAD.IADD R27, R27, 0x1, -R29.reuse ;  /* 0x000000011b1b8824 */ /* 0x100fe200078e0a1d */
[----:B------:R-:W-:Y:S01]  /*48c0*/  ISETP.GT.U32.AND P0, PT, R29, R20, PT ;  /* 0x000000141d00720c */ /* 0x000fe20003f04070 */
[--C-:B------:R-:W-:Y:S01]  /*48d0*/  @!P1 IMAD.IADD R15, R15, 0x1, -R29.reuse ;  /* 0x000000010f0f9824 */ /* 0x100fe200078e0a1d */
[C---:B------:R-:W-:Y:S01]  /*48e0*/  ISETP.GT.U32.AND P1, PT, R29.reuse, R21, PT ;  /* 0x000000151d00720c */ /* 0x040fe20003f24070 */
[--C-:B------:R-:W-:Y:S01]  /*48f0*/  @!P4 IMAD.IADD R18, R18, 0x1, -R29.reuse ;  /* 0x000000011212c824 */ /* 0x100fe200078e0a1d */
[C---:B------:R-:W-:Y:S02]  /*4900*/  ISETP.GT.U32.AND P4, PT, R29.reuse, R25, PT ;  /* 0x000000191d00720c */ /* 0x040fe40003f84070 */
[----:B------:R-:W-:Y:S01]  /*4910*/  LOP3.LUT R6, R2, 0x2000, RZ, 0xc0, !PT ;  /* 0x0000200002067812 */ /* 0x000fe200078ec0ff */
[----:B0-----:R-:W-:Y:S01]  /*4920*/  IMAD.SHL.U32 R8, R8, 0x2, RZ ;  /* 0x0000000208087824 */ /* 0x001fe200078e00ff */
[----:B------:R-:W4:Y:S01]  /*4930*/  LDL R2, [R1+0x1edc] ;  /* 0x001edc0001027983 */ /* 0x000f220000100800 */
[--C-:B------:R-:W-:Y:S01]  /*4940*/  @!P6 IMAD.IADD R14, R14, 0x1, -R29.reuse ;  /* 0x000000010e0ee824 */ /* 0x100fe200078e0a1d */
[----:B------:R-:W-:Y:S01]  /*4950*/  ISETP.GT.U32.AND P6, PT, R29, R26, PT ;  /* 0x0000001a1d00720c */ /* 0x000fe20003fc4070 */
[--C-:B------:R-:W-:Y:S01]  /*4960*/  @!P5 IMAD.IADD R19, R19, 0x1, -R29.reuse ;  /* 0x000000011313d824 */ /* 0x100fe200078e0a1d */
[----:B------:R-:W-:Y:S01]  /*4970*/  ISETP.GT.U32.AND P5, PT, R29, R27, PT ;  /* 0x0000001b1d00720c */ /* 0x000fe20003fa4070 */
[--C-:B------:R-:W-:Y:S01]  /*4980*/  @!P3 IMAD.IADD R23, R23, 0x1, -R29.reuse ;  /* 0x000000011717b824 */ /* 0x100fe200078e0a1d */
[----:B------:R-:W-:Y:S01]  /*4990*/  LOP3.LUT R8, R0, 0x30, R8, 0x78, !PT ;  /* 0x0000003000087812 */ /* 0x000fe200078e7808 */
[--C-:B------:R-:W-:Y:S01]  /*49a0*/  @!P2 IMAD.IADD R24, R24, 0x1, -R29.reuse ;  /* 0x000000011818a824 */ /* 0x100fe200078e0a1d */
[----:B------:R-:W4:Y:S01]  /*49b0*/  LDL R0, [R1+0x1ed4] ;  /* 0x001ed40001007983 */ /* 0x000f220000100800 */
[----:B------:R-:W-:-:S02]  /*49c0*/  @!P0 IMAD.IADD R20, R20, 0x1, -R29 ;  /* 0x0000000114148824 */ /* 0x000fc400078e0a1d */
[--C-:B------:R-:W-:Y:S02]  /*49d0*/  @!P1 IMAD.IADD R21, R21, 0x1, -R29.reuse ;  /* 0x0000000115159824 */ /* 0x100fe400078e0a1d */
[--C-:B------:R-:W-:Y:S02]  /*49e0*/  @!P4 IMAD.IADD R25, R25, 0x1, -R29.reuse ;  /* 0x000000011919c824 */ /* 0x100fe400078e0a1d */
[--C-:B------:R-:W-:Y:S02]  /*49f0*/  @!P6 IMAD.IADD R26, R26, 0x1, -R29.reuse ;  /* 0x000000011a1ae824 */ /* 0x100fe400078e0a1d */
[----:B------:R-:W-:Y:S01]  /*4a00*/  @!P5 IMAD.IADD R27, R27, 0x1, -R29 ;  /* 0x000000011b1bd824 */ /* 0x000fe200078e0a1d */
[----:B--2---:R-:W-:Y:S02]  /*4a10*/  ISETP.GE.AND P1, PT, R3, RZ, PT ;  /* 0x000000ff0300720c */ /* 0x004fe40003f26270 */
[----:B---3--:R-:W-:Y:S02]  /*4a20*/  ISETP.GE.AND P0, PT, R5, RZ, PT ;  /* 0x000000ff0500720c */ /* 0x008fe40003f06270 */
[----:B----4-:R-:W-:-:S02]  /*4a30*/  ISETP.GE.AND P3, PT, R22, RZ, PT ;  /* 0x000000ff1600720c */ /* 0x010fc40003f66270 */
[----:B------:R-:W-:Y:S01]  /*4a40*/  ISETP.GE.AND P2, PT, R28, RZ, PT ;  /* 0x000000ff1c00720c */ /* 0x000fe20003f46270 */
[----:B------:R-:W-:-:S05]  /*4a50*/  IMAD.IADD R6, R6, 0x1, R7 ;  /* 0x0000000106067824 */ /* 0x000fca00078e0207 */
[----:B------:R0:W-:Y:S04]  /*4a60*/  STL [R1+0x510], R6 ;  /* 0x0005100601007387 */ /* 0x0001e80000100800 */
[----:B------:R-:W2:Y:S04]  /*4a70*/  LDL R22, [R1+0x1ed8] ;  /* 0x001ed80001167983 */ /* 0x000ea80000100800 */
[----:B------:R-:W3:Y:S04]  /*4a80*/  LDL R7, [R1+0x1ecc] ;  /* 0x001ecc0001077983 */ /* 0x000ee80000100800 */
[----:B------:R-:W4:Y:S01]  /*4a90*/  LDL R28, [R1+0x1ed0] ;  /* 0x001ed000011c7983 */ /* 0x000f220000100800 */
[----:B------:R-:W-:-:S03]  /*4aa0*/  ISETP.GE.AND P4, PT, R4, RZ, PT ;  /* 0x000000ff0400720c */ /* 0x000fc60003f86270 */
[----:B------:R-:W2:Y:S04]  /*4ab0*/  LDL.LU R10, [R1+0x9c] ;  /* 0x00009c00010a7983 */ /* 0x000ea80000300800 */
[----:B------:R-:W3:Y:S04]  /*4ac0*/  LDL R3, [R1+0x1ec8] ;  /* 0x001ec80001037983 */ /* 0x000ee80000100800 */
[----:B------:R-:W3:Y:S04]  /*4ad0*/  LDL R5, [R1+0x1ec4] ;  /* 0x001ec40001057983 */ /* 0x000ee80000100800 */
[----:B------:R-:W3:Y:S04]  /*4ae0*/  LDL.LU R4, [R1+0x98] ;  /* 0x0000980001047983 */ /* 0x000ee80000300800 */
[----:B0-----:R-:W4:Y:S04]  /*4af0*/  LDL R6, [R1+0x1ec0] ;  /* 0x001ec00001067983 */ /* 0x001f280000100800 */
[----:B------:R-:W4:Y:S04]  /*4b00*/  LDL.LU R9, [R1+0x94] ;  /* 0x0000940001097983 */ /* 0x000f280000300800 */
[----:B------:R-:W4:Y:S01]  /*4b10*/  LDL.LU R29, [R1+0x90] ;  /* 0x00009000011d7983 */ /* 0x000f220000300800 */
[----:B------:R-:W-:-:S02]  /*4b20*/  ISETP.NE.AND P5, PT, RZ, c[0x0][0x178], PT ;  /* 0x00005e00ff007a0c */ /* 0x000fc40003fa5270 */
[----:B------:R-:W-:Y:S01]  /*4b30*/  LOP3.LUT R8, RZ, c[0x0][0x178], RZ, 0x33, !PT ;  /* 0x00005e00ff087a12 */ /* 0x000fe200078e33ff */
[----:B--2---:R-:W-:Y:S01]  /*4b40*/  @!P0 IMAD.MOV R10, RZ, RZ, -R10 ;  /* 0x000000ffff0a8224 */ /* 0x004fe200078e0a0a */
[----:B------:R-:W-:Y:S02]  /*4b50*/  ISETP.GE.AND P0, PT, R2, RZ, PT ;  /* 0x000000ff0200720c */ /* 0x000fe40003f06270 */
[----:B------:R-:W2:Y:S02]  /*4b60*/  LDL R2, [R1+0x1ebc] ;  /* 0x001ebc0001027983 */ /* 0x000ea40000100800 */
[----:B------:R-:W-:Y:S01]  /*4b70*/  SEL R10, R8, R10, !P5 ;  /* 0x0000000a080a7207 */ /* 0x000fe20006800000 */
[----:B---3--:R-:W-:Y:S01]  /*4b80*/  @!P1 IMAD.MOV R4, RZ, RZ, -R4 ;  /* 0x000000ffff049224 */ /* 0x008fe200078e0a04 */
[----:B------:R-:W-:Y:S02]  /*4b90*/  ISETP.GE.AND P1, PT, R0, RZ, PT ;  /* 0x000000ff0000720c */ /* 0x000fe40003f26270 */
[----:B------:R-:W3:Y:S02]  /*4ba0*/  LDL R0, [R1+0x1eb8] ;  /* 0x001eb80001007983 */ /* 0x000ee40000100800 */
[----:B------:R-:W-:Y:S01]  /*4bb0*/  SEL R4, R8, R4, !P5 ;  /* 0x0000000408047207 */ /* 0x000fe20006800000 */
[----:B----4-:R-:W-:Y:S01]  /*4bc0*/  @!P3 IMAD.MOV R9, RZ, RZ, -R9 ;  /* 0x000000ffff09b224 */ /* 0x010fe200078e0a09 */
[----:B------:R0:W-:Y:S01]  /*4bd0*/  STL [R1+0xe0], R10 ;  /* 0x0000e00a01007387 */ /* 0x0001e20000100800 */
[----:B------:R-:W-:-:S03]  /*4be0*/  @!P2 IMAD.MOV R29, RZ, RZ, -R29 ;  /* 0x000000ffff1da224 */ /* 0x000fc600078e0a1d */
[C---:B------:R-:W-:Y:S02]  /*4bf0*/  SEL R9, R8.reuse, R9, !P5 ;  /* 0x0000000908097207 */ /* 0x040fe40006800000 */
[----:B------:R-:W-:Y:S01]  /*4c00*/  SEL R8, R8, R29, !P5 ;  /* 0x0000001d08087207 */ /* 0x000fe20006800000 */
[----:B0-----:R-:W4:Y:S01]  /*4c10*/  LDL.LU R10, [R1+0x2000] ;  /* 0x00200000010a7983 */ /* 0x001f220000300800 */
[----:B------:R-:W-:-:S03]  /*4c20*/  ISETP.GE.AND P5, PT, R22, RZ, PT ;  /* 0x000000ff1600720c */ /* 0x000fc60003fa6270 */
[----:B------:R0:W-:Y:S01]  /*4c30*/  STL [R1+0xdc], R4 ;  /* 0x0000dc0401007387 */ /* 0x0001e20000100800 */
[----:B------:R-:W-:-:S03]  /*4c40*/  ISETP.GE.AND P3, PT, R28, RZ, PT ;  /* 0x000000ff1c00720c */ /* 0x000fc60003f66270 */
[----:B0-----:R-:W2:Y:S04]  /*4c50*/  LDL R4, [R1+0x1eb4] ;  /* 0x001eb40001047983 */ /* 0x001ea80000100800 */
[----:B------:R0:W-:Y:S01]  /*4c60*/  STL [R1+0xd8], R9 ;  /* 0x0000d80901007387 */ /* 0x0001e20000100800 */
[----:B------:R-:W-:-:S03]  /*4c70*/  ISETP.GE.AND P2, PT, R7, RZ, PT ;  /* 0x000000ff0700720c */ /* 0x000fc60003f46270 */
[----:B0-----:R-:W2:Y:S04]  /*4c80*/  LDL.LU R9, [R1+0x1ffc] ;  /* 0x001ffc0001097983 */ /* 0x001ea80000300800 */
[----:B------:R-:W2:Y:S04]  /*4c90*/  LDL R22, [R1+0x1eb0] ;  /* 0x001eb00001167983 */ /* 0x000ea80000100800 */
[----:B------:R0:W-:Y:S04]  /*4ca0*/  STL [R1+0xd4], R8 ;  /* 0x0000d40801007387 */ /* 0x0001e80000100800 */
[----:B0-----:R-:W2:Y:S04]  /*4cb0*/  LDL.LU R8, [R1+0x8c] ;  /* 0x00008c0001087983 */ /* 0x001ea80000300800 */
[----:B------:R-:W3:Y:S04]  /*4cc0*/  LDL R28, [R1+0x1eac] ;  /* 0x001eac00011c7983 */ /* 0x000ee80000100800 */
[----:B------:R-:W3:Y:S01]  /*4cd0*/  LDL.LU R7, [R1+0x88] ;  /* 0x0000880001077983 */ /* 0x000ee20000300800 */
[----:B--2---:R-:W-:Y:S01]  /*4ce0*/  @!P4 IMAD.MOV R8, RZ, RZ, -R8 ;  /* 0x000000ffff08c224 */ /* 0x004fe200078e0a08 */
[----:B------:R-:W-:-:S02]  /*4cf0*/  ISETP.GE.AND P4, PT, R3, RZ, PT ;  /* 0x000000ff0300720c */ /* 0x000fc40003f86270 */
[----:B------:R-:W2:Y:S04]  /*4d00*/  LDL R3, [R1+0x1ea8] ;  /* 0x001ea80001037983 */ /* 0x000ea80000100800 */
[----:B------:R0:W-:Y:S01]  /*4d10*/  STL [R1+0x8c], R8 ;  /* 0x00008c0801007387 */ /* 0x0001e20000100800 */
[----:B---3--:R-:W-:Y:S01]  /*4d20*/  @!P0 IMAD.MOV R7, RZ, RZ, -R7 ;  /* 0x000000ffff078224 */ /* 0x008fe200078e0a07 */
[----:B------:R-:W-:Y:S02]  /*4d30*/  ISETP.GE.AND P0, PT, R5, RZ, PT ;  /* 0x000000ff0500720c */ /* 0x000fe40003f06270 */
[----:B0-----:R-:W3:Y:S04]  /*4d40*/  LDL.LU R8, [R1+0x84] ;  /* 0x0000840001087983 */ /* 0x001ee80000300800 */
[----:B------:R-:W2:Y:S04]  /*4d50*/  LDL R5, [R1+0x1ea4] ;  /* 0x001ea40001057983 */ /* 0x000ea80000100800 */
[----:B------:R0:W-:Y:S04]  /*4d60*/  STL [R1+0x88], R7 ;  /* 0x0000880701007387 */ /* 0x0001e80000100800 */
[----:B0-----:R-:W2:Y:S01]  /*4d70*/  LDL.LU R7, [R1+0x80] ;  /* 0x0000800001077983 */ /* 0x001ea20000300800 */
[----:B---3--:R-:W-:Y:S01]  /*4d80*/  @!P1 IMAD.MOV R8, RZ, RZ, -R8 ;  /* 0x000000ffff089224 */ /* 0x008fe200078e0a08 */
[----:B------:R-:W-:-:S02]  /*4d90*/  ISETP.GE.AND P1, PT, R6, RZ, PT ;  /* 0x000000ff0600720c */ /* 0x000fc40003f26270 */
[----:B------:R-:W3:Y:S04]  /*4da0*/  LDL R6, [R1+0x1ea0] ;  /* 0x001ea00001067983 */ /* 0x000ee80000100800 */
[----:B------:R0:W-:Y:S04]  /*4db0*/  STL [R1+0x84], R8 ;  /* 0x0000840801007387 */ /* 0x0001e80000100800 */
[----:B0-----:R-:W3:Y:S01]  /*4dc0*/  LDL.LU R8, [R1+0x7c] ;  /* 0x00007c0001087983 */ /* 0x001ee20000300800 */
[----:B--2---:R-:W-:Y:S01]  /*4dd0*/  @!P5 IMAD.MOV R7, RZ, RZ, -R7 ;  /* 0x000000ffff07d224 */ /* 0x004fe200078e0a07 */
[----:B------:R-:W-:-:S02]  /*4de0*/  ISETP.GE.AND P5, PT, R2, RZ, PT ;  /* 0x000000ff0200720c */ /* 0x000fc40003fa6270 */
        /* <DEDUP_REMOVED lines=54> */
[----:B------:R-:W-:-:S04]  /*5150*/  ISETP.GE.AND P1, PT, R22, RZ, PT ;  /* 0x000000ff1600720c */ /* 0x000fc80003f26270 */
[----:B------:R0:W-:Y:S04]  /*5160*/  STL [R1+0x54], R8 ;  /* 0x0000540801007387 */ /* 0x0001e80000100800 */
[----:B0-----:R-:W3:Y:S01]  /*5170*/  LDL.LU R8, [R1+0x4c] ;  /* 0x00004c0001087983 */ /* 0x001ee20000300800 */
[----:B--2---:R-:W-:-:S03]  /*5180*/  @!P5 IMAD.MOV R7, RZ, RZ, -R7 ;  /* 0x000000ffff07d224 */ /* 0x004fc600078e0a07 */
[----:B------:R-:W2:Y:S04]  /*5190*/  LDL R22, [R1+0x1e70] ;  /* 0x001e700001167983 */ /* 0x000ea80000100800 */
[----:B------:R0:W-:Y:S04]  /*51a0*/  STL [R1+0x50], R7 ;  /* 0x0000500701007387 */ /* 0x0001e80000100800 */
[----:B0-----:R-:W2:Y:S01]  /*51b0*/  LDL.LU R7, [R1+0x48] ;  /* 0x0000480001077983 */ /* 0x001ea20000300800 */
[----:B------:R-:W-:-:S03]  /*51c0*/  ISETP.GE.AND P5, PT, R28, RZ, PT ;  /* 0x000000ff1c00720c */ /* 0x000fc60003fa6270 */
[----:B------:R-:W4:Y:S01]  /*51d0*/  LDL R28, [R1+0x1e6c] ;  /* 0x001e6c00011c7983 */ /* 0x000f220000100800 */
[----:B---3--:R-:W-:Y:S01]  /*51e0*/  @!P2 IMAD.MOV R8, RZ, RZ, -R8 ;  /* 0x000000ffff08a224 */ /* 0x008fe200078e0a08 */
[----:B------:R-:W-:Y:S02]  /*51f0*/  ISETP.GE.AND P2, PT, R3, RZ, PT ;  /* 0x000000ff0300720c */ /* 0x000fe40003f46270 */
[----:B------:R-:W3:Y:S04]  /*5200*/  LDL.LU R3, [R1+0x44] ;  /* 0x0000440001037983 */ /* 0x000ee80000300800 */
[----:B------:R0:W-:Y:S04]  /*5210*/  STL [R1+0x4c], R8 ;  /* 0x00004c0801007387 */ /* 0x0001e80000100800 */
[----:B0-----:R-:W4:Y:S01]  /*5220*/  LDL R8, [R1+0x1e68] ;  /* 0x001e680001087983 */ /* 0x001f220000100800 */
[----:B--2---:R-:W-:Y:S01]  /*5230*/  @!P3 IMAD.MOV R7, RZ, RZ, -R7 ;  /* 0x000000ffff07b224 */ /* 0x004fe200078e0a07 */
[----:B------:R-:W-:-:S02]  /*5240*/  ISETP.GE.AND P3, PT, R5, RZ, PT ;  /* 0x000000ff0500720c */ /* 0x000fc40003f66270 */
[----:B------:R-:W2:Y:S04]  /*5250*/  LDL.LU R5, [R1+0x40] ;  /* 0x0000400001057983 */ /* 0x000ea80000300800 */
[----:B------:R-:W-:Y:S01]  /*5260*/  STL [R1+0x48], R7 ;  /* 0x0000480701007387 */ /* 0x000fe20000100800 */
[----:B---3--:R-:W-:Y:S01]  /*5270*/  @!P4 IMAD.MOV R3, RZ, RZ, -R3 ;  /* 0x000000ffff03c224 */ /* 0x008fe200078e0a03 */
[----:B------:R-:W-:-:S04]  /*5280*/  ISETP.GE.AND P4, PT, R6, RZ, PT ;  /* 0x000000ff0600720c */ /* 0x000fc80003f86270 */
[----:B------:R0:W-:Y:S04]  /*5290*/  STL [R1+0x44], R3 ;  /* 0x0000440301007387 */ /* 0x0001e80000100800 */
[----:B0-----:R-:W3:Y:S01]  /*52a0*/  LDL R3, [R1+0x1e64] ;  /* 0x001e640001037983 */ /* 0x001ee20000100800 */
[----:B--2---:R-:W-:-:S03]  /*52b0*/  @!P0 IMAD.MOV R5, RZ, RZ, -R5 ;  /* 0x000000ffff058224 */ /* 0x004fc600078e0a05 */
[----:B------:R-:W2:Y:S01]  /*52c0*/  LDL.LU R6, [R1+0x3c] ;  /* 0x00003c0001067983 */ /* 0x000ea20000300800 */
[----:B------:R-:W-:-:S03]  /*52d0*/  ISETP.GE.AND P0, PT, R2, RZ, PT ;  /* 0x000000ff0200720c */ /* 0x000fc60003f06270 */
[----:B------:R-:W3:Y:S04]  /*52e0*/  LDL R7, [R1+0x1e60] ;  /* 0x001e600001077983 */ /* 0x000ee80000100800 */
[----:B------:R-:W3:Y:S04]  /*52f0*/  LDL R2, [R1+0x1e5c] ;  /* 0x001e5c0001027983 */ /* 0x000ee80000100800 */
[----:B------:R0:W-:Y:S04]  /*5300*/  STL [R1+0x40], R5 ;  /* 0x0000400501007387 */ /* 0x0001e80000100800 */
[----:B0-----:R-:W3:Y:S01]  /*5310*/  LDL.LU R5, [R1+0x38] ;  /* 0x0000380001057983 */ /* 0x001ee20000300800 */
[----:B--2---:R-:W-:Y:S01]  /*5320*/  @!P1 IMAD.MOV R6, RZ, RZ, -R6 ;  /* 0x000000ffff069224 */ /* 0x004fe200078e0a06 */
[----:B------:R-:W-:-:S04]  /*5330*/  ISETP.GE.AND P1, PT, R0, RZ, PT ;  /* 0x000000ff0000720c */ /* 0x000fc80003f26270 */
[----:B------:R0:W-:Y:S04]  /*5340*/  STL [R1+0x3c], R6 ;  /* 0x00003c0601007387 */ /* 0x0001e80000100800 */
[----:B0-----:R-:W2:Y:S04]  /*5350*/  LDL R6, [R1+0x1e58] ;  /* 0x001e580001067983 */ /* 0x001ea80000100800 */
[----:B------:R-:W2:Y:S01]  /*5360*/  LDL.LU R0, [R1+0x34] ;  /* 0x0000340001007983 */ /* 0x000ea20000300800 */
[----:B---3--:R-:W-:-:S05]  /*5370*/  @!P5 IMAD.MOV R5, RZ, RZ, -R5 ;  /* 0x000000ffff05d224 */ /* 0x008fca00078e0a05 */
[----:B------:R0:W-:Y:S04]  /*5380*/  STL [R1+0x38], R5 ;  /* 0x0000380501007387 */ /* 0x0001e80000100800 */
[----:B0-----:R-:W3:Y:S04]  /*5390*/  LDL R5, [R1+0x1e54] ;  /* 0x001e540001057983 */ /* 0x001ee80000100800 */
[----:B------:R-:W3:Y:S01]  /*53a0*/  LDL.LU R29, [R1+0x30] ;  /* 0x00003000011d7983 */ /* 0x000ee20000300800 */
[----:B------:R-:W-:-:S03]  /*53b0*/  ISETP.GE.AND P5, PT, R4, RZ, PT ;  /* 0x000000ff0400720c */ /* 0x000fc60003fa6270 */
[----:B------:R-:W4:Y:S01]  /*53c0*/  LDL R4, [R1+0x1e50] ;  /* 0x001e500001047983 */ /* 0x000f220000100800 */
[----:B--2---:R-:W-:Y:S01]  /*53d0*/  @!P2 IMAD.MOV R0, RZ, RZ, -R0 ;  /* 0x000000ffff00a224 */ /* 0x004fe200078e0a00 */
[----:B------:R-:W-:-:S04]  /*53e0*/  ISETP.GE.AND P2, PT, R22, RZ, PT ;  /* 0x000000ff1600720c */ /* 0x000fc80003f46270 */
[----:B------:R0:W-:Y:S04]  /*53f0*/  STL [R1+0x34], R0 ;  /* 0x0000340001007387 */ /* 0x0001e80000100800 */
[----:B0-----:R-:W2:Y:S04]  /*5400*/  LDL.LU R0, [R1+0x2c] ;  /* 0x00002c0001007983 */ /* 0x001ea80000300800 */
[----:B------:R-:W2:Y:S01]  /*5410*/  LDL R22, [R1+0x1e4c] ;  /* 0x001e4c0001167983 */ /* 0x000ea20000100800 */
[----:B---3--:R-:W-:Y:S01]  /*5420*/  @!P3 IMAD.MOV R29, RZ, RZ, -R29 ;  /* 0x000000ffff1db224 */ /* 0x008fe200078e0a1d */
[----:B----4-:R-:W-:-:S02]  /*5430*/  ISETP.GE.AND P3, PT, R28, RZ, PT ;  /* 0x000000ff1c00720c */ /* 0x010fc40003f66270 */
[----:B------:R-:W3:Y:S04]  /*5440*/  LDL R28, [R1+0x1e48] ;  /* 0x001e4800011c7983 */ /* 0x000ee80000100800 */
[----:B------:R0:W-:Y:S04]  /*5450*/  STL [R1+0x30], R29 ;  /* 0x0000301d01007387 */ /* 0x0001e80000100800 */
[----:B0-----:R-:W4:Y:S01]  /*5460*/  LDL.LU R29, [R1+0x28] ;  /* 0x00002800011d7983 */ /* 0x001f220000300800 */
[----:B--2---:R-:W-:Y:S01]  /*5470*/  @!P4 IMAD.MOV R0, RZ, RZ, -R0 ;  /* 0x000000ffff00c224 */ /* 0x004fe200078e0a00 */
[----:B------:R-:W-:-:S04]  /*5480*/  ISETP.GE.AND P4, PT, R8, RZ, PT ;  /* 0x000000ff0800720c */ /* 0x000fc80003f86270 */
[----:B------:R0:W-:Y:S04]  /*5490*/  STL [R1+0x2c], R0 ;  /* 0x00002c0001007387 */ /* 0x0001e80000100800 */
[----:B0-----:R-:W2:Y:S04]  /*54a0*/  LDL R0, [R1+0x1e44] ;  /* 0x001e440001007983 */ /* 0x001ea80000100800 */
[----:B------:R-:W2:Y:S01]  /*54b0*/  LDL.LU R8, [R1+0x24] ;  /* 0x0000240001087983 */ /* 0x000ea20000300800 */
[----:B----4-:R-:W-:Y:S01]  /*54c0*/  @!P0 IMAD.MOV R29, RZ, RZ, -R29 ;  /* 0x000000ffff1d8224 */ /* 0x010fe200078e0a1d */
[----:B------:R-:W-:-:S04]  /*54d0*/  ISETP.GE.AND P0, PT, R3, RZ, PT ;  /* 0x000000ff0300720c */ /* 0x000fc80003f06270 */
[----:B------:R0:W-:Y:S04]  /*54e0*/  STL [R1+0x28], R29 ;  /* 0x0000281d01007387 */ /* 0x0001e80000100800 */
[----:B0-----:R-:W4:Y:S04]  /*54f0*/  LDL R29, [R1+0x1e40] ;  /* 0x001e4000011d7983 */ /* 0x001f280000100800 */
[----:B------:R-:W3:Y:S01]  /*5500*/  LDL.LU R3, [R1+0x20] ;  /* 0x0000200001037983 */ /* 0x000ee20000300800 */
[----:B--2---:R-:W-:Y:S01]  /*5510*/  @!P1 IMAD.MOV R8, RZ, RZ, -R8 ;  /* 0x000000ffff089224 */ /* 0x004fe200078e0a08 */
[----:B------:R-:W-:-:S04]  /*5520*/  ISETP.GE.AND P1, PT, R7, RZ, PT ;  /* 0x000000ff0700720c */ /* 0x000fc80003f26270 */
[----:B------:R0:W-:Y:S04]  /*5530*/  STL [R1+0x24], R8 ;  /* 0x0000240801007387 */ /* 0x0001e80000100800 */
[----:B0-----:R-:W2:Y:S04]  /*5540*/  LDL.LU R8, [R1+0x1ff8] ;  /* 0x001ff80001087983 */ /* 0x001ea80000300800 */
[----:B------:R-:W2:Y:S01]  /*5550*/  LDL.LU R7, [R1+0x1c] ;  /* 0x00001c0001077983 */ /* 0x000ea20000300800 */
[----:B---3--:R-:W-:-:S05]  /*5560*/  @!P5 IMAD.MOV R3, RZ, RZ, -R3 ;  /* 0x000000ffff03d224 */ /* 0x008fca00078e0a03 */
[----:B------:R0:W-:Y:S04]  /*5570*/  STL [R1+0x20], R3 ;  /* 0x0000200301007387 */ /* 0x0001e80000100800 */
[----:B0-----:R-:W3:Y:S01]  /*5580*/  LDL.LU R3, [R1+0x18] ;  /* 0x0000180001037983 */ /* 0x001ee20000300800 */
[----:B------:R-:W-:-:S03]  /*5590*/  ISETP.GE.AND P5, PT, R2, RZ, PT ;  /* 0x000000ff0200720c */ /* 0x000fc60003fa6270 */
[----:B------:R-:W4:Y:S01]  /*55a0*/  LDL R2, [R1+0x1e38] ;  /* 0x001e380001027983 */ /* 0x000f220000100800 */
[----:B--2---:R-:W-:Y:S01]  /*55b0*/  @!P2 IMAD.MOV R7, RZ, RZ, -R7 ;  /* 0x000000ffff07a224 */ /* 0x004fe200078e0a07 */
[----:B------:R-:W-:-:S04]  /*55c0*/  ISETP.GE.AND P2, PT, R6, RZ, PT ;  /* 0x000000ff0600720c */ /* 0x000fc80003f46270 */
[----:B------:R0:W-:Y:S04]  /*55d0*/  STL [R1+0x1c], R7 ;  /* 0x00001c0701007387 */ /* 0x0001e80000100800 */
[----:B0-----:R-:W2:Y:S04]  /*55e0*/  LDL.LU R7, [R1+0x1ff4] ;  /* 0x001ff40001077983 */ /* 0x001ea80000300800 */
[----:B------:R-:W2:Y:S01]  /*55f0*/  LDL.LU R6, [R1+0x14] ;  /* 0x0000140001067983 */ /* 0x000ea20000300800 */
[----:B---3--:R-:W-:Y:S01]  /*5600*/  @!P3 IMAD.MOV R3, RZ, RZ, -R3 ;  /* 0x000000ffff03b224 */ /* 0x008fe200078e0a03 */
[----:B------:R-:W-:-:S04]  /*5610*/  ISETP.GE.AND P3, PT, R5, RZ, PT ;  /* 0x000000ff0500720c */ /* 0x000fc80003f66270 */
[----:B------:R0:W-:Y:S04]  /*5620*/  STL [R1+0x18], R3 ;  /* 0x0000180301007387 */ /* 0x0001e80000100800 */
[----:B0-----:R-:W3:Y:S04]  /*5630*/  LDL R3, [R1+0x1e34] ;  /* 0x001e340001037983 */ /* 0x001ee80000100800 */
[----:B------:R-:W3:Y:S01]  /*5640*/  LDL.LU R5, [R1+0x10] ;  /* 0x0000100001057983 */ /* 0x000ee20000300800 */
        /* <DEDUP_REMOVED lines=8> */
[----:B0-----:R-:W3:Y:S04]  /*56d0*/  LDL.LU R5, [R1+0x1fec] ;  /* 0x001fec0001057983 */ /* 0x001ee80000300800 */
        /* <DEDUP_REMOVED lines=9> */
[----:B------:R-:W-:Y:S01]  /*5770*/  ISETP.GE.AND P5, PT, R0, RZ, PT ;  /* 0x000000ff0000720c */ /* 0x000fe20003fa6270 */
[----:B--2---:R-:W-:Y:S02]  /*5780*/  @!P2 IMAD.MOV R28, RZ, RZ, -R28 ;  /* 0x000000ffff1ca224 */ /* 0x004fe400078e0a1c */
[----:B---3--:R-:W-:Y:S02]  /*5790*/  IMAD.MOV.U32 R0, RZ, RZ, R22 ;  /* 0x000000ffff007224 */ /* 0x008fe400078e0016 */
[----:B------:R-:W2:Y:S04]  /*57a0*/  LDL R22, [R1+0x1e28] ;  /* 0x001e280001167983 */ /* 0x000ea80000100800 */
[----:B------:R0:W-:Y:S04]  /*57b0*/  STL [R1+0x4], R28 ;  /* 0x0000041c01007387 */ /* 0x0001e80000100800 */
[----:B0-----:R-:W3:Y:S01]  /*57c0*/  LDL.LU R28, [R1+0x1fe0] ;  /* 0x001fe000011c7983 */ /* 0x001ee20000300800 */
[----:B------:R-:W-:Y:S01]  /*57d0*/  @!P3 IMAD.MOV R0, RZ, RZ, -R0 ;  /* 0x000000ffff00b224 */ /* 0x000fe200078e0a00 */
[----:B----4-:R-:W-:Y:S01]  /*57e0*/  ISETP.GE.AND P2, PT, R29, RZ, PT ;  /* 0x000000ff1d00720c */ /* 0x010fe20003f46270 */
[----:B---3--:R-:W-:-:S02]  /*57f0*/  IMAD.MOV.U32 R29, RZ, RZ, R28 ;  /* 0x000000ffff1d7224 */ /* 0x008fc400078e001c */
[----:B------:R-:W3:Y:S04]  /*5800*/  LDL R28, [R1+0x1e3c] ;  /* 0x001e3c00011c7983 */ /* 0x000ee80000100800 */
[----:B------:R0:W-:Y:S04]  /*5810*/  STL [R1], R0 ;  /* 0x0000000001007387 */ /* 0x0001e80000100800 */
[----:B0-----:R-:W4:Y:S01]  /*5820*/  LDL.LU R0, [R1+0x1fdc] ;  /* 0x001fdc0001007983 */ /* 0x001f220000300800 */
[----:B------:R-:W-:Y:S01]  /*5830*/  @!P4 IMAD.MOV R29, RZ, RZ, -R29 ;  /* 0x000000ffff1dc224 */ /* 0x000fe200078e0a1d */
[----:B------:R-:W-:-:S02]  /*5840*/  ISETP.GE.AND P4, PT, R2, RZ, PT ;  /* 0x000000ff0200720c */ /* 0x000fc40003f86270 */
[----:B---3--:R-:W-:Y:S01]  /*5850*/  ISETP.GE.AND P3, PT, R28, RZ, PT ;  /* 0x000000ff1c00720c */ /* 0x008fe20003f66270 */
[----:B----4-:R-:W-:Y:S02]  /*5860*/  IMAD.MOV.U32 R28, RZ, RZ, R0 ;  /* 0x000000ffff1c7224 */ /* 0x010fe400078e0000 */
[----:B------:R-:W3:Y:S02]  /*5870*/  LDL R0, [R1+0x1e24] ;  /* 0x001e240001007983 */ /* 0x000ee40000100800 */
[----:B------:R-:W-:Y:S02]  /*5880*/  @!P0 IMAD.MOV R28, RZ, RZ, -R28 ;  /* 0x000000ffff1c8224 */ /* 0x000fe400078e0a1c */
[----:B------:R0:W-:Y:S01]  /*5890*/  STL [R1+0x1f50], R29 ;  /* 0x001f501d01007387 */ /* 0x0001e20000100800 */
[----:B------:R-:W-:-:S03]  /*58a0*/  ISETP.GE.AND P0, PT, R3, RZ, PT ;  /* 0x000000ff0300720c */ /* 0x000fc60003f06270 */
[----:B0-----:R-:W4:Y:S04]  /*58b0*/  LDL R29, [R1+0x1e2c] ;  /* 0x001e2c00011d7983 */ /* 0x001f280000100800 */
[----:B------:R-:W2:Y:S04]  /*58c0*/  LDL.LU R2, [R1+0x1fd8] ;  /* 0x001fd80001027983 */ /* 0x000ea80000300800 */
[----:B------:R0:W-:Y:S04]  /*58d0*/  STL [R1+0x1f54], R28 ;  /* 0x001f541c01007387 */ /* 0x0001e80000100800 */
[----:B0-----:R-:W3:Y:S04]  /*58e0*/  LDL R28, [R1+0x1e30] ;  /* 0x001e3000011c7983 */ /* 0x001ee80000100800 */
[----:B------:R-:W4:Y:S01]  /*58f0*/  LDL.LU R3, [R1+0x1fd4] ;  /* 0x001fd40001037983 */ /* 0x000f220000300800 */
[----:B------:R-:W-:-:S02]  /*5900*/  @!P2 IMAD.MOV R4, RZ, RZ, -R4 ;  /* 0x000000ffff04a224 */ /* 0x000fc400078e0a04 */
[----:B------:R-:W-:Y:S02]  /*5910*/  @!P3 IMAD.MOV R5, RZ, RZ, -R5 ;  /* 0x000000ffff05b224 */ /* 0x000fe400078e0a05 */
[----:B--2---:R-:W-:-:S05]  /*5920*/  @!P1 IMAD.MOV R2, RZ, RZ, -R2 ;  /* 0x000000ffff029224 */ /* 0x004fca00078e0a02 */
[----:B------:R0:W-:Y:S01]  /*5930*/  STL [R1+0x1f58], R2 ;  /* 0x001f580201007387 */ /* 0x0001e20000100800 */
[----:B---3--:R-:W-:-:S03]  /*5940*/  ISETP.GE.AND P1, PT, R28, RZ, PT ;  /* 0x000000ff1c00720c */ /* 0x008fc60003f26270 */
[----:B0-----:R-:W2:Y:S01]  /*5950*/  LDL R2, [R1+0x1e18] ;  /* 0x001e180001027983 */ /* 0x001ea20000100800 */
[----:B----4-:R-:W-:-:S03]  /*5960*/  @!P5 IMAD.MOV R3, RZ, RZ, -R3 ;  /* 0x000000ffff03d224 */ /* 0x010fc600078e0a03 */
[----:B------:R-:W3:Y:S01]  /*5970*/  LDL R28, [R1+0x1e14] ;  /* 0x001e1400011c7983 */ /* 0x000ee20000100800 */
[----:B------:R-:W-:-:S03]  /*5980*/  ISETP.GE.AND P5, PT, R29, RZ, PT ;  /* 0x000000ff1d00720c */ /* 0x000fc60003fa6270 */
[----:B------:R0:W-:Y:S04]  /*5990*/  STL [R1+0x1f5c], R3 ;  /* 0x001f5c0301007387 */ /* 0x0001e80000100800 */
[----:B------:R-:W4:Y:S04]  /*59a0*/  LDL R29, [R1+0x1e10] ;  /* 0x001e1000011d7983 */ /* 0x000f280000100800 */
[----:B0-----:R-:W3:Y:S04]  /*59b0*/  LDL R3, [R1+0x1e1c] ;  /* 0x001e1c0001037983 */ /* 0x001ee80000100800 */
[----:B------:R0:W-:Y:S04]  /*59c0*/  STL [R1+0x1f60], R4 ;  /* 0x001f600401007387 */ /* 0x0001e80000100800 */
[----:B0-----:R-:W3:Y:S01]  /*59d0*/  LDL R4, [R1+0x1e20] ;  /* 0x001e200001047983 */ /* 0x001ee20000100800 */
[----:B------:R-:W-:-:S02]  /*59e0*/  ISETP.GE.AND P2, PT, R22, RZ, PT ;  /* 0x000000ff1600720c */ /* 0x000fc40003f46270 */
[----:B------:R-:W-:Y:S01]  /*59f0*/  ISETP.GE.AND P3, PT, R0, RZ, PT ;  /* 0x000000ff0000720c */ /* 0x000fe20003f66270 */
[----:B------:R-:W4:Y:S04]  /*5a00*/  LDL.LU R22, [R1+0x1fd0] ;  /* 0x001fd00001167983 */ /* 0x000f280000300800 */
[----:B------:R0:W-:Y:S04]  /*5a10*/  STL [R1+0x1f64], R5 ;  /* 0x001f640501007387 */ /* 0x0001e80000100800 */
[----:B------:R-:W4:Y:S01]  /*5a20*/  LDL R0, [R1+0x1e0c] ;  /* 0x001e0c0001007983 */ /* 0x000f220000100800 */
[----:B------:R-:W-:-:S02]  /*5a30*/  @!P4 IMAD.MOV R6, RZ, RZ, -R6 ;  /* 0x000000ffff06c224 */ /* 0x000fc400078e0a06 */
[----:B------:R-:W-:-:S03]  /*5a40*/  @!P0 IMAD.MOV R7, RZ, RZ, -R7 ;  /* 0x000000ffff078224 */ /* 0x000fc600078e0a07 */
[----:B------:R1:W-:Y:S04]  /*5a50*/  STL [R1+0x1f68], R6 ;  /* 0x001f680601007387 */ /* 0x0003e80000100800 */
[----:B0-----:R-:W4:Y:S04]  /*5a60*/  LDL R5, [R1+0x1e04] ;  /* 0x001e040001057983 */ /* 0x001f280000100800 */
[----:B-1----:R-:W4:Y:S04]  /*5a70*/  LDL R6, [R1+0x1e08] ;  /* 0x001e080001067983 */ /* 0x002f280000100800 */
[----:B------:R-:W-:Y:S01]  /*5a80*/  STL [R1+0x1f6c], R7 ;  /* 0x001f6c0701007387 */ /* 0x000fe20000100800 */
[----:B------:R-:W-:-:S02]  /*5a90*/  @!P1 IMAD.MOV R8, RZ, RZ, -R8 ;  /* 0x000000ffff089224 */ /* 0x000fc400078e0a08 */
[----:B------:R-:W-:Y:S01]  /*5aa0*/  @!P5 IMAD.MOV R9, RZ, RZ, -R9 ;  /* 0x000000ffff09d224 */ /* 0x000fe200078e0a09 */
[----:B--2---:R-:W-:Y:S02]  /*5ab0*/  ISETP.GE.AND P1, PT, R2, RZ, PT ;  /* 0x000000ff0200720c */ /* 0x004fe40003f26270 */
[----:B---3--:R-:W-:Y:S02]  /*5ac0*/  ISETP.GE.AND P4, PT, R4, RZ, PT ;  /* 0x000000ff0400720c */ /* 0x008fe40003f86270 */
[----:B------:R-:W2:Y:S01]  /*5ad0*/  LDL R4, [R1+0x1e00] ;  /* 0x001e000001047983 */ /* 0x000ea20000100800 */
[----:B------:R-:W-:-:S03]  /*5ae0*/  ISETP.GE.AND P0, PT, R3, RZ, PT ;  /* 0x000000ff0300720c */ /* 0x000fc60003f06270 */
[----:B------:R-:W-:Y:S04]  /*5af0*/  STL [R1+0x1f70], R8 ;  /* 0x001f700801007387 */ /* 0x000fe80000100800 */
[----:B------:R-:W3:Y:S04]  /*5b00*/  LDL R3, [R1+0x1dfc] ;  /* 0x001dfc0001037983 */ /* 0x000ee80000100800 */
[----:B------:R-:W-:Y:S04]  /*5b10*/  STL [R1+0x1f74], R9 ;  /* 0x001f740901007387 */ /* 0x000fe80000100800 */
[----:B------:R-:W3:Y:S01]  /*5b20*/  LDL R2, [R1+0x1df8] ;  /* 0x001df80001027983 */ /* 0x000ee20000100800 */
[----:B------:R-:W-:-:S02]  /*5b30*/  @!P2 IMAD.MOV R10, RZ, RZ, -R10 ;  /* 0x000000ffff0aa224 */ /* 0x000fc400078e0a0a */
[----:B------:R-:W-:Y:S01]  /*5b40*/  @!P3 IMAD.MOV R11, RZ, RZ, -R11 ;  /* 0x000000ffff0bb224 */ /* 0x000fe200078e0a0b */
[----:B------:R-:W-:Y:S02]  /*5b50*/  ISETP.GE.AND P5, PT, R28, RZ, PT ;  /* 0x000000ff1c00720c */ /* 0x000fe40003fa6270 */
[----:B------:R-:W-:Y:S01]  /*5b60*/  STL [R1+0x1f78], R10 ;  /* 0x001f780a01007387 */ /* 0x000fe20000100800 */
[----:B----4-:R-:W-:Y:S02]  /*5b70*/  ISETP.GE.AND P2, PT, R29, RZ, PT ;  /* 0x000000ff1d00720c */ /* 0x010fe40003f46270 */
[----:B------:R-:W-:Y:S01]  /*5b80*/  ISETP.GE.AND P3, PT, R0, RZ, PT ;  /* 0x000000ff0000720c */ /* 0x000fe20003f66270 */
[----:B------:R-:W4:Y:S04]  /*5b90*/  LDL R28, [R1+0x1df4] ;  /* 0x001df400011c7983 */ /* 0x000f280000100800 */
[----:B------:R-:W4:Y:S04]  /*5ba0*/  LDL R29, [R1+0x1df0] ;  /* 0x001df000011d7983 */ /* 0x000f280000100800 */
[----:B------:R-:W-:Y:S04]  /*5bb0*/  STL [R1+0x1f7c], R11 ;  /* 0x001f7c0b01007387 */ /* 0x000fe80000100800 */
[----:B------:R-:W4:Y:S01]  /*5bc0*/  LDL R0, [R1+0x1de8] ;  /* 0x001de80001007983 */ /* 0x000f220000100800 */
[----:B------:R-:W-:Y:S01]  /*5bd0*/  @!P4 IMAD.MOV R12, RZ, RZ, -R12 ;  /* 0x000000ffff0cc224 */ /* 0x000fe200078e0a0c */
[----:B------:R-:W-:Y:S01]  /*5be0*/  ISETP.GE.AND P4, PT, R6, RZ, PT ;  /* 0x000000ff0600720c */ /* 0x000fe20003f86270 */
[----:B------:R-:W-:Y:S01]  /*5bf0*/  @!P0 IMAD.MOV R13, RZ, RZ, -R13 ;  /* 0x000000ffff0d8224 */ /* 0x000fe200078e0a0d */
[----:B------:R-:W-:Y:S01]  /*5c00*/  ISETP.GE.AND P0, PT, R5, RZ, PT ;  /* 0x000000ff0500720c */ /* 0x000fe20003f06270 */
[----:B------:R-:W-:Y:S01]  /*5c10*/  @!P1 IMAD.MOV R14, RZ, RZ, -R14 ;  /* 0x000000ffff0e9224 */ /* 0x000fe200078e0a0e */
[----:B------:R-:W-:Y:S04]  /*5c20*/  STL [R1+0x1f80], R12 ;  /* 0x001f800c01007387 */ /* 0x000fe80000100800 */
[----:B------:R-:W-:Y:S01]  /*5c30*/  STL [R1+0x1f84], R13 ;  /* 0x001f840d01007387 */ /* 0x000fe20000100800 */
[----:B------:R-:W-:-:S03]  /*5c40*/  @!P5 IMAD.MOV R15, RZ, RZ, -R15 ;  /* 0x000000ffff0fd224 */ /* 0x000fc600078e0a0f */
[----:B------:R-:W-:Y:S01]  /*5c50*/  STL [R1+0x1f88], R14 ;  /* 0x001f880e01007387 */ /* 0x000fe20000100800 */
[----:B------:R-:W-:-:S03]  /*5c60*/  @!P2 IMAD.MOV R16, RZ, RZ, -R16 ;  /* 0x000000ffff10a224 */ /* 0x000fc600078e0a10 */
[----:B------:R-:W4:Y:S01]  /*5c70*/  LDL R5, [R1+0xbd0] ;  /* 0x000bd00001057983 */ /* 0x000f220000100800 */
[----:B------:R-:W-:Y:S02]  /*5c80*/  @!P3 IMAD.MOV R17, RZ, RZ, -R17 ;  /* 0x000000ffff11b224 */ /* 0x000fe400078e0a11 */
[----:B------:R-:W-:Y:S01]  /*5c90*/  @!P4 IMAD.MOV R18, RZ, RZ, -R18 ;  /* 0x000000ffff12c224 */ /* 0x000fe200078e0a12 */
[----:B------:R-:W-:Y:S01]  /*5ca0*/  STL [R1+0x1f8c], R15 ;  /* 0x001f8c0f01007387 */ /* 0x000fe20000100800 */
[----:B------:R-:W-:-:S03]  /*5cb0*/  @!P0 IMAD.MOV R19, RZ, RZ, -R19 ;  /* 0x000000ffff138224 */ /* 0x000fc600078e0a13 */
[----:B------:R-:W-:Y:S04]  /*5cc0*/  STL [R1+0x1f90], R16 ;  /* 0x001f901001007387 */ /* 0x000fe80000100800 */
[----:B------:R-:W-:Y:S04]  /*5cd0*/  STL [R1+0x1f94], R17 ;  /* 0x001f941101007387 */ /* 0x000fe80000100800 */
[----:B------:R-:W-:Y:S04]  /*5ce0*/  STL [R1+0x1f98], R18 ;  /* 0x001f981201007387 */ /* 0x000fe80000100800 */
[----:B------:R-:W-:Y:S01]  /*5cf0*/  STL [R1+0x1f9c], R19 ;  /* 0x001f9c1301007387 */ /* 0x000fe20000100800 */
[----:B--2---:R-:W-:-:S13]  /*5d00*/  ISETP.GE.AND P1, PT, R4, RZ, PT ;  /* 0x000000ff0400720c */ /* 0x004fda0003f26270 */
[----:B------:R-:W-:Y:S01]  /*5d10*/  @!P1 IMAD.MOV R20, RZ, RZ, -R20 ;  /* 0x000000ffff149224 */ /* 0x000fe200078e0a14 */
[----:B------:R-:W-:Y:S02]  /*5d20*/  ISETP.GE.AND P1, PT, R22, RZ, PT ;  /* 0x000000ff1600720c */ /* 0x000fe40003f26270 */
[----:B---3--:R-:W-:Y:S02]  /*5d30*/  ISETP.GE.AND P5, PT, R3, RZ, PT ;  /* 0x000000ff0300720c */ /* 0x008fe40003fa6270 */
[----:B------:R-:W-:Y:S01]  /*5d40*/  STL [R1+0x1fa0], R20 ;  /* 0x001fa01401007387 */ /* 0x000fe20000100800 */
[----:B------:R-:W-:-:S03]  /*5d50*/  ISETP.GE.AND P2, PT, R2, RZ, PT ;  /* 0x000000ff0200720c */ /* 0x000fc60003f46270 */
[----:B------:R-:W2:Y:S04]  /*5d60*/  LDL.LU R22, [R1+0x1fcc] ;  /* 0x001fcc0001167983 */ /* 0x000ea80000300800 */
[----:B------:R-:W3:Y:S04]  /*5d70*/  LDL.LU R4, [R1+0x8c] ;  /* 0x00008c0001047983 */ /* 0x000ee80000300800 */
[----:B------:R-:W3:Y:S04]  /*5d80*/  LDL.LU R3, [R1+0x88] ;  /* 0x0000880001037983 */ /* 0x000ee80000300800 */
[----:B------:R-:W3:Y:S01]  /*5d90*/  LDL.LU R2, [R1+0x84] ;  /* 0x0000840001027983 */ /* 0x000ee20000300800 */
[----:B----4-:R-:W-:-:S03]  /*5da0*/  ISETP.GE.AND P0, PT, R0, RZ, PT ;  /* 0x000000ff0000720c */ /* 0x010fc60003f06270 */
[----:B------:R-:W0:Y:S01]  /*5db0*/  S2R R0, SR_TID.X ;  /* 0x0000000000007919 */ /* 0x000e220000002100 */
[----:B------:R-:W-:Y:S02]  /*5dc0*/  ISETP.GE.AND P3, PT, R28, RZ, PT ;  /* 0x000000ff1c00720c */ /* 0x000fe40003f66270 */
[----:B------:R-:W-:Y:S01]  /*5dd0*/  ISETP.GE.AND P4, PT, R29, RZ, PT ;  /* 0x000000ff1d00720c */ /* 0x000fe20003f86270 */
[----:B------:R-:W-:Y:S01]  /*5de0*/  @!P5 IMAD.MOV R21, RZ, RZ, -R21 ;  /* 0x000000ffff15d224 */ /* 0x000fe200078e0a15 */
[----:B------:R-:W4:Y:S01]  /*5df0*/  LDL.LU R28, [R1+0x80] ;  /* 0x00008000011c7983 */ /* 0x000f220000300800 */
[----:B------:R-:W-:-:S03]  /*5e00*/  @!P2 IMAD.MOV R23, RZ, RZ, -R23 ;  /* 0x000000ffff17a224 */ /* 0x000fc600078e0a17 */
[----:B------:R-:W4:Y:S01]  /*5e10*/  LDL.LU R29, [R1+0x7c] ;  /* 0x00007c00011d7983 */ /* 0x000f220000300800 */
[----:B------:R-:W-:Y:S02]  /*5e20*/  ISETP.GE.AND P5, PT, R5, RZ, PT ;  /* 0x000000ff0500720c */ /* 0x000fe40003fa6270 */
[----:B0-----:R-:W-:-:S05]  /*5e30*/  LOP3.LUT R0, R0, 0x7f, RZ, 0xc0, !PT ;  /* 0x0000007f00007812 */ /* 0x001fca00078ec0ff */
[----:B------:R-:W-:Y:S01]  /*5e40*/  IMAD R0, R0, c[0x0][0x18c], RZ ;  /* 0x0000630000007a24 */ /* 0x000fe200078e02ff */
[----:B------:R-:W-:Y:S04]  /*5e50*/  STL [R1+0x1fa4], R21 ;  /* 0x001fa41501007387 */ /* 0x000fe80000100800 */
[----:B------:R-:W-:Y:S01]  /*5e60*/  LEA R0, P6, R0, c[0x0][0x168], 0x1 ;  /* 0x00005a0000007a11 */ /* 0x000fe200078c08ff */
[----:B------:R-:W-:Y:S01]  /*5e70*/  STL [R1+0x1fa8], R23 ;  /* 0x001fa81701007387 */ /* 0x000fe20000100800 */
[----:B------:R-:W-:Y:S01]  /*5e80*/  @!P3 IMAD.MOV R24, RZ, RZ, -R24 ;  /* 0x000000ffff18b224 */ /* 0x000fe200078e0a18 */
[----:B------:R-:W-:Y:S01]  /*5e90*/  ISETP.NE.AND P2, PT, RZ, c[0x0][0x17c], PT ;  /* 0x00005f00ff007a0c */ /* 0x000fe20003f45270 */
[----:B------:R-:W-:Y:S01]  /*5ea0*/  @!P4 IMAD.MOV R25, RZ, RZ, -R25 ;  /* 0x000000ffff19c224 */ /* 0x000fe200078e0a19 */
[----:B------:R0:W-:Y:S01]  /*5eb0*/  STL [R1+0x1f40], R0 ;  /* 0x001f400001007387 */ /* 0x0001e20000100800 */
[----:B------:R-:W-:-:S02]  /*5ec0*/  @!P0 IMAD.MOV R26, RZ, RZ, -R26 ;  /* 0x000000ffff1a8224 */ /* 0x000fc400078e0a1a */
[----:B------:R-:W-:Y:S01]  /*5ed0*/  @!P1 IMAD.MOV R27, RZ, RZ, -R27 ;  /* 0x000000ffff1b9224 */ /* 0x000fe200078e0a1b */
[----:B------:R-:W-:Y:S01]  /*5ee0*/  STL [R1+0x1fac], R24 ;  /* 0x001fac1801007387 */ /* 0x000fe20000100800 */
[----:B0-----:R-:W-:-:S03]  /*5ef0*/  LOP3.LUT R0, RZ, c[0x0][0x17c], RZ, 0x33, !PT ;  /* 0x00005f00ff007a12 */ /* 0x001fc600078e33ff */
[----:B------:R-:W-:Y:S04]  /*5f00*/  STL [R1+0x1fb0], R25 ;  /* 0x001fb01901007387 */ /* 0x000fe80000100800 */
[----:B------:R-:W-:Y:S04]  /*5f10*/  STL [R1+0x1fb4], R26 ;  /* 0x001fb41a01007387 */ /* 0x000fe80000100800 */
[----:B------:R-:W-:Y:S01]  /*5f20*/  STL [R1+0x1fb8], R27 ;  /* 0x001fb81b01007387 */ /* 0x000fe20000100800 */
[----:B--2---:R-:W-:Y:S01]  /*5f30*/  @!P5 IMAD.MOV R22, RZ, RZ, -R22 ;  /* 0x000000ffff16d224 */ /* 0x004fe200078e0a16 */
[----:B---3--:R-:W-:-:S04]  /*5f40*/  SEL R6, R0, R4, !P2 ;  /* 0x0000000400067207 */ /* 0x008fc80005000000 */
[----:B------:R0:W-:Y:S01]  /*5f50*/  STL [R1+0x1fbc], R22 ;  /* 0x001fbc1601007387 */ /* 0x0001e20000100800 */
[----:B------:R-:W-:-:S03]  /*5f60*/  SEL R5, R0, R3, !P2 ;  /* 0x0000000300057207 */ /* 0x000fc60005000000 */
[----:B------:R-:W-:Y:S01]  /*5f70*/  STL [R1+0xd0], R6 ;  /* 0x0000d00601007387 */ /* 0x000fe20000100800 */
[----:B------:R-:W-:-:S03]  /*5f80*/  SEL R4, R0, R2, !P2 ;  /* 0x0000000200047207 */ /* 0x000fc60005000000 */
[----:B------:R-:W-:Y:S04]  /*5f90*/  STL [R1+0xcc], R5 ;  /* 0x0000cc0501007387 */ /* 0x000fe80000100800 */
[----:B------:R-:W-:Y:S04]  /*5fa0*/  STL [R1+0xc8], R4 ;  /* 0x0000c80401007387 */ /* 0x000fe80000100800 */
[----:B0-----:R-:W2:Y:S01]  /*5fb0*/  LDL.LU R22, [R1+0x6c] ;  /* 0x00006c0001167983 */ /* 0x001ea20000300800 */
[C---:B----4-:R-:W-:Y:S02]  /*5fc0*/  SEL R3, R0.reuse, R28, !P2 ;  /* 0x0000001c00037207 */ /* 0x050fe40005000000 */
[----:B------:R-:W-:-:S03]  /*5fd0*/  SEL R2, R0, R29, !P2 ;  /* 0x0000001d00027207 */ /* 0x000fc60005000000 */
[----:B------:R-:W-:Y:S04]  /*5fe0*/  STL [R1+0xc4], R3 ;  /* 0x0000c40301007387 */ /* 0x000fe80000100800 */
[----:B--2---:R0:W-:Y:S04]  /*5ff0*/  STL [R1+0x1fc0], R22 ;  /* 0x001fc01601007387 */ /* 0x0041e80000100800 */
[----:B------:R-:W-:Y:S04]  /*6000*/  STL [R1+0xc0], R2 ;  /* 0x0000c00201007387 */ /* 0x000fe80000100800 */
[----:B0-----:R-:W2:Y:S04]  /*6010*/  LDL.LU R22, [R1+0x70] ;  /* 0x0000700001167983 */ /* 0x001ea80000300800 */
[----:B--2---:R0:W-:Y:S04]  /*6020*/  STL [R1+0x1fc4], R22 ;  /* 0x001fc41601007387 */ /* 0x0041e80000100800 */
[----:B0-----:R-:W2:Y:S04]  /*6030*/  LDL.LU R22, [R1+0x74] ;  /* 0x0000740001167983 */ /* 0x001ea80000300800 */
[----:B--2---:R0:W-:Y:S04]  /*6040*/  STL [R1+0x1fc8], R22 ;  /* 0x001fc81601007387 */ /* 0x0041e80000100800 */
[----:B0-----:R-:W2:Y:S04]  /*6050*/  LDL.LU R22, [R1+0x78] ;  /* 0x0000780001167983 */ /* 0x001ea80000300800 */
[----:B------:R-:W3:Y:S04]  /*6060*/  LDL.LU R27, [R1+0x68] ;  /* 0x00006800011b7983 */ /* 0x000ee80000300800 */
[----:B------:R-:W4:Y:S04]  /*6070*/  LDL.LU R26, [R1+0x64] ;  /* 0x00006400011a7983 */ /* 0x000f280000300800 */
[----:B------:R-:W3:Y:S04]  /*6080*/  LDL.LU R25, [R1+0x60] ;  /* 0x0000600001197983 */ /* 0x000ee80000300800 */
        /* <DEDUP_REMOVED lines=23> */
[----:B------:R-:W3:Y:S01]  /*6200*/  LDL.LU R29, [R1] ;  /* 0x00000000011d7983 */ /* 0x000ee20000300800 */
[----:B--2---:R-:W-:-:S05]  /*6210*/  SEL R22, R0, R22, !P2 ;  /* 0x0000001600167207 */ /* 0x004fca0005000000 */
[----:B------:R0:W-:Y:S04]  /*6220*/  STL [R1+0xb8], R22 ;  /* 0x0000b81601007387 */ /* 0x0001e80000100800 */
[----:B0-----:R-:W2:Y:S02]  /*6230*/  LDL.LU R22, [R1+0x1fc8] ;  /* 0x001fc80001167983 */ /* 0x001ea40000300800 */
[----:B--2---:R-:W-:-:S05]  /*6240*/  SEL R22, R0, R22, !P2 ;  /* 0x0000001600167207 */ /* 0x004fca0005000000 */
[----:B------:R0:W-:Y:S04]  /*6250*/  STL [R1+0xb4], R22 ;  /* 0x0000b41601007387 */ /* 0x0001e80000100800 */
[----:B0-----:R-:W2:Y:S02]  /*6260*/  LDL.LU R22, [R1+0x1fc4] ;  /* 0x001fc40001167983 */ /* 0x001ea40000300800 */
[----:B--2---:R-:W-:-:S05]  /*6270*/  SEL R22, R0, R22, !P2 ;  /* 0x0000001600167207 */ /* 0x004fca0005000000 */
[----:B------:R0:W-:Y:S04]  /*6280*/  STL [R1+0xb0], R22 ;  /* 0x0000b01601007387 */ /* 0x0001e80000100800 */
[----:B0-----:R-:W2:Y:S01]  /*6290*/  LDL.LU R22, [R1+0x1fc0] ;  /* 0x001fc00001167983 */ /* 0x001ea20000300800 */
[C---:B---3--:R-:W-:Y:S02]  /*62a0*/  SEL R27, R0.reuse, R27, !P2 ;  /* 0x0000001b001b7207 */ /* 0x048fe40005000000 */
[C---:B----4-:R-:W-:Y:S02]  /*62b0*/  SEL R26, R0.reuse, R26, !P2 ;  /* 0x0000001a001a7207 */ /* 0x050fe40005000000 */
[C---:B------:R-:W-:Y:S02]  /*62c0*/  SEL R25, R0.reuse, R25, !P2 ;  /* 0x0000001900197207 */ /* 0x040fe40005000000 */
[----:B------:R-:W-:-:S02]  /*62d0*/  SEL R24, R0, R24, !P2 ;  /* 0x0000001800187207 */ /* 0x000fc40005000000 */
[C---:B------:R-:W-:Y:S02]  /*62e0*/  SEL R23, R0.reuse, R23, !P2 ;  /* 0x0000001700177207 */ /* 0x040fe40005000000 */
[C---:B------:R-:W-:Y:S02]  /*62f0*/  SEL R21, R0.reuse, R21, !P2 ;  /* 0x0000001500157207 */ /* 0x040fe40005000000 */
[C---:B------:R-:W-:Y:S02]  /*6300*/  SEL R20, R0.reuse, R20, !P2 ;  /* 0x0000001400147207 */ /* 0x040fe40005000000 */
[C---:B------:R-:W-:Y:S02]  /*6310*/  SEL R19, R0.reuse, R19, !P2 ;  /* 0x0000001300137207 */ /* 0x040fe40005000000 */
        /* <DEDUP_REMOVED lines=19> */
[----:B--2---:R-:W-:-:S05]  /*6450*/  SEL R22, R0, R22, !P2 ;  /* 0x0000001600167207 */ /* 0x004fca0005000000 */
[----:B------:R0:W-:Y:S04]  /*6460*/  STL [R1+0xac], R22 ;  /* 0x0000ac1601007387 */ /* 0x0001e80000100800 */
[----:B0-----:R-:W2:Y:S04]  /*6470*/  LDL.LU R22, [R1+0x1fbc] ;  /* 0x001fbc0001167983 */ /* 0x001ea80000300800 */
[----:B------:R0:W-:Y:S04]  /*6480*/  STL [R1+0xa8], R27 ;  /* 0x0000a81b01007387 */ /* 0x0001e80000100800 */
[----:B0-----:R-:W3:Y:S04]  /*6490*/  LDL.LU R27, [R1+0x1fb8] ;  /* 0x001fb800011b7983 */ /* 0x001ee80000300800 */
[----:B------:R0:W-:Y:S04]  /*64a0*/  STL [R1+0xa4], R26 ;  /* 0x0000a41a01007387 */ /* 0x0001e80000100800 */
[----:B0-----:R-:W4:Y:S04]  /*64b0*/  LDL.LU R26, [R1+0x1fb4] ;  /* 0x001fb400011a7983 */ /* 0x001f280000300800 */
[----:B------:R0:W-:Y:S04]  /*64c0*/  STL [R1+0xa0], R25 ;  /* 0x0000a01901007387 */ /* 0x0001e80000100800 */
[----:B0-----:R-:W2:Y:S04]  /*64d0*/  LDL.LU R25, [R1+0x1fb0] ;  /* 0x001fb00001197983 */ /* 0x001ea80000300800 */
        /* <DEDUP_REMOVED lines=45> */
[----:B0-----:R-:W3:Y:S04]  /*67b0*/  LDL.LU R28, [R1+0x1f54] ;  /* 0x001f5400011c7983 */ /* 0x001ee80000300800 */
[----:B------:R0:W-:Y:S04]  /*67c0*/  STL [R1+0x40], R29 ;  /* 0x0000401d01007387 */ /* 0x0001e80000100800 */
[----:B0-----:R-:W3:Y:S01]  /*67d0*/  LDL.LU R29, [R1+0x1f50] ;  /* 0x001f5000011d7983 */ /* 0x001ee20000300800 */
[----:B--2---:R-:W-:-:S02]  /*67e0*/  SEL R2, R0, R2, !P2 ;  /* 0x0000000200027207 */ /* 0x004fc40005000000 */
[----:B---3--:R-:W-:-:S05]  /*67f0*/  SEL R29, R0, R29, !P2 ;  /* 0x0000001d001d7207 */ /* 0x008fca0005000000 */
[----:B------:R0:W-:Y:S02]  /*6800*/  STL [R1+0x3c], R29 ;  /* 0x00003c1d01007387 */ /* 0x0001e40000100800 */
[C---:B0-----:R-:W-:Y:S02]  /*6810*/  SEL R29, R0.reuse, R28, !P2 ;  /* 0x0000001c001d7207 */ /* 0x041fe40005000000 */
[C---:B------:R-:W-:Y:S02]  /*6820*/  SEL R28, R0.reuse, R3, !P2 ;  /* 0x00000003001c7207 */ /* 0x040fe40005000000 */
[C---:B------:R-:W-:Y:S01]  /*6830*/  SEL R3, R0.reuse, R4, !P2 ;  /* 0x0000000400037207 */ /* 0x040fe20005000000 */
[----:B------:R-:W-:Y:S04]  /*6840*/  STL [R1+0x38], R29 ;  /* 0x0000381d01007387 */ /* 0x000fe80000100800 */
[----:B------:R0:W-:Y:S01]  /*6850*/  STL [R1+0x34], R2 ;  /* 0x0000340201007387 */ /* 0x0001e20000100800 */
[----:B------:R-:W-:-:S03]  /*6860*/  SEL R4, R0, R6, !P2 ;  /* 0x0000000600047207 */ /* 0x000fc60005000000 */
[----:B------:R-:W-:Y:S01]  /*6870*/  STL [R1+0x30], R28 ;  /* 0x0000301c01007387 */ /* 0x000fe20000100800 */
[----:B0-----:R-:W-:-:S03]  /*6880*/  SEL R2, R0, R5, !P2 ;  /* 0x0000000500027207 */ /* 0x001fc60005000000 */
[----:B------:R0:W-:Y:S04]  /*6890*/  STL [R1+0x2c], R3 ;  /* 0x00002c0301007387 */ /* 0x0001e80000100800 */
[----:B------:R1:W-:Y:S01]  /*68a0*/  STL [R1+0x28], R2 ;  /* 0x0000280201007387 */ /* 0x0003e20000100800 */
[----:B0-----:R-:W-:-:S03]  /*68b0*/  SEL R3, R0, R7, !P2 ;  /* 0x0000000700037207 */ /* 0x001fc60005000000 */
[----:B------:R-:W-:Y:S01]  /*68c0*/  STL [R1+0x24], R4 ;  /* 0x0000240401007387 */ /* 0x000fe20000100800 */
[C---:B-1----:R-:W-:Y:S02]  /*68d0*/  SEL R2, R0.reuse, R8, !P2 ;  /* 0x0000000800027207 */ /* 0x042fe40005000000 */
[----:B------:R-:W-:Y:S02]  /*68e0*/  SEL R0, R0, R9, !P2 ;  /* 0x0000000900007207 */ /* 0x000fe40005000000 */
[----:B------:R-:W-:Y:S01]  /*68f0*/  LOP3.LUT R9, RZ, c[0x0][0x17c], RZ, 0x33, !PT ;  /* 0x00005f00ff097a12 */ /* 0x000fe200078e33ff */
[----:B------:R0:W-:Y:S04]  /*6900*/  STL [R1+0x20], R3 ;  /* 0x0000200301007387 */ /* 0x0001e80000100800 */
[----:B------:R1:W-:Y:S04]  /*6910*/  STL [R1+0x1c], R2 ;  /* 0x00001c0201007387 */ /* 0x0003e80000100800 */
[----:B------:R2:W-:Y:S01]  /*6920*/  STL [R1+0x18], R0 ;  /* 0x0000180001007387 */ /* 0x0005e20000100800 */
[----:B0-----:R-:W-:-:S02]  /*6930*/  SEL R3, R9, R12, !P2 ;  /* 0x0000000c09037207 */ /* 0x001fc40005000000 */
[C---:B-1----:R-:W-:Y:S02]  /*6940*/  SEL R2, R9.reuse, R10, !P2 ;  /* 0x0000000a09027207 */ /* 0x042fe40005000000 */
[----:B--2---:R-:W-:-:S03]  /*6950*/  SEL R0, R9, R11, !P2 ;  /* 0x0000000b09007207 */ /* 0x004fc60005000000 */
[----:B------:R0:W-:Y:S04]  /*6960*/  STL [R1+0x14], R2 ;  /* 0x0000140201007387 */ /* 0x0001e80000100800 */
[----:B------:R1:W-:Y:S04]  /*6970*/  STL [R1+0x10], R0 ;  /* 0x0000100001007387 */ /* 0x0003e80000100800 */
[----:B------:R2:W-:Y:S01]  /*6980*/  STL [R1+0xc], R3 ;  /* 0x00000c0301007387 */ /* 0x0005e20000100800 */
[----:B0-----:R-:W-:-:S03]  /*6990*/  SEL R2, R9, R13, !P2 ;  /* 0x0000000d09027207 */ /* 0x001fc60005000000 */
[----:B------:R-:W3:Y:S01]  /*69a0*/  LDL.LU R12, [R1+0xe0] ;  /* 0x0000e000010c7983 */ /* 0x000ee20000300800 */
[----:B-1----:R-:W-:-:S03]  /*69b0*/  SEL R0, R9, R14, !P2 ;  /* 0x0000000e09007207 */ /* 0x002fc60005000000 */
[----:B------:R-:W-:Y:S04]  /*69c0*/  STL [R1+0x8], R2 ;  /* 0x0000080201007387 */ /* 0x000fe80000100800 */
[----:B------:R-:W3:Y:S04]  /*69d0*/  LDL.LU R13, [R1+0xdc] ;  /* 0x0000dc00010d7983 */ /* 0x000ee80000300800 */
[----:B------:R0:W-:Y:S04]  /*69e0*/  STL [R1+0x4], R0 ;  /* 0x0000040001007387 */ /* 0x0001e80000100800 */
[----:B------:R-:W3:Y:S04]  /*69f0*/  LDL.LU R14, [R1+0xd8] ;  /* 0x0000d800010e7983 */ /* 0x000ee80000300800 */
[----:B--2---:R-:W2:Y:S01]  /*6a00*/  LDL.LU R3, [R1+0xcc] ;  /* 0x0000cc0001037983 */ /* 0x004ea20000300800 */
[----:B0-----:R-:W-:-:S03]  /*6a10*/  SEL R0, R9, R15, !P2 ;  /* 0x0000000f09007207 */ /* 0x001fc60005000000 */
[----:B------:R-:W2:Y:S04]  /*6a20*/  LDL.LU R4, [R1+0xc8] ;  /* 0x0000c80001047983 */ /* 0x000ea80000300800 */
[----:B------:R-:W2:Y:S04]  /*6a30*/  LDL.LU R5, [R1+0xc4] ;  /* 0x0000c40001057983 */ /* 0x000ea80000300800 */
[----:B------:R-:W2:Y:S04]  /*6a40*/  LDL.LU R6, [R1+0xc0] ;  /* 0x0000c00001067983 */ /* 0x000ea80000300800 */
[----:B------:R-:W2:Y:S04]  /*6a50*/  LDL.LU R7, [R1+0xb8] ;  /* 0x0000b80001077983 */ /* 0x000ea80000300800 */
[----:B------:R-:W2:Y:S04]  /*6a60*/  LDL.LU R8, [R1+0xb4] ;  /* 0x0000b40001087983 */ /* 0x000ea80000300800 */
[----:B------:R-:W2:Y:S04]  /*6a70*/  LDL.LU R15, [R1+0xd4] ;  /* 0x0000d400010f7983 */ /* 0x000ea80000300800 */
[----:B------:R0:W-:Y:S04]  /*6a80*/  STL [R1+0x1f44], R0 ;  /* 0x001f440001007387 */ /* 0x0001e80000100800 */
[----:B0-----:R-:W2:Y:S01]  /*6a90*/  LDL.LU R0, [R1+0xd0] ;  /* 0x0000d00001007983 */ /* 0x001ea20000300800 */
[----:B------:R-:W-:-:S02]  /*6aa0*/  SEL R29, R9, R16, !P2 ;  /* 0x00000010091d7207 */ /* 0x000fc40005000000 */
[C---:B------:R-:W-:Y:S02]  /*6ab0*/  SEL R28, R9.reuse, R17, !P2 ;  /* 0x00000011091c7207 */ /* 0x040fe40005000000 */
[C---:B------:R-:W-:Y:S01]  /*6ac0*/  SEL R18, R9.reuse, R18, !P2 ;  /* 0x0000001209127207 */ /* 0x040fe20005000000 */
[----:B------:R-:W-:Y:S01]  /*6ad0*/  STL [R1+0x1f48], R29 ;  /* 0x001f481d01007387 */ /* 0x000fe20000100800 */
[C---:B------:R-:W-:Y:S02]  /*6ae0*/  SEL R19, R9.reuse, R19, !P2 ;  /* 0x0000001309137207 */ /* 0x040fe40005000000 */
[C---:B------:R-:W-:Y:S01]  /*6af0*/  SEL R20, R9.reuse, R20, !P2 ;  /* 0x0000001409147207 */ /* 0x040fe20005000000 */
[----:B------:R-:W-:Y:S01]  /*6b00*/  STL [R1+0x1f4c], R28 ;  /* 0x001f4c1c01007387 */ /* 0x000fe20000100800 */
[C---:B------:R-:W-:Y:S02]  /*6b10*/  SEL R21, R9.reuse, R21, !P2 ;  /* 0x0000001509157207 */ /* 0x040fe40005000000 */
[----:B------:R-:W-:-:S02]  /*6b20*/  SEL R23, R9, R23, !P2 ;  /* 0x0000001709177207 */ /* 0x000fc40005000000 */
[C---:B------:R-:W-:Y:S02]  /*6b30*/  SEL R24, R9.reuse, R24, !P2 ;  /* 0x0000001809187207 */ /* 0x040fe40005000000 */
[C---:B------:R-:W-:Y:S02]  /*6b40*/  SEL R25, R9.reuse, R25, !P2 ;  /* 0x0000001909197207 */ /* 0x040fe40005000000 */
[C---:B----4-:R-:W-:Y:S02]  /*6b50*/  SEL R26, R9.reuse, R26, !P2 ;  /* 0x0000001a091a7207 */ /* 0x050fe40005000000 */
[C---:B------:R-:W-:Y:S02]  /*6b60*/  SEL R27, R9.reuse, R27, !P2 ;  /* 0x0000001b091b7207 */ /* 0x040fe40005000000 */
[----:B------:R-:W-:Y:S02]  /*6b70*/  SEL R22, R9, R22, !P2 ;  /* 0x0000001609167207 */ /* 0x000fe40005000000 */
[----:B------:R-:W4:Y:S04]  /*6b80*/  LDL.LU R9, [R1+0xb0] ;  /* 0x0000b00001097983 */ /* 0x000f280000300800 */
[----:B------:R-:W4:Y:S04]  /*6b90*/  LDL.LU R10, [R1+0xac] ;  /* 0x0000ac00010a7983 */ /* 0x000f280000300800 */
[----:B------:R-:W4:Y:S01]  /*6ba0*/  LDL.LU R11, [R1+0xa8] ;  /* 0x0000a800010b7983 */ /* 0x000f220000300800 */
[----:B---3--:R-:W-:-:S03]  /*6bb0*/  IMAD R17, R12, c[0x0][0x184], RZ ;  /* 0x000061000c117a24 */ /* 0x008fc600078e02ff */
[----:B------:R-:W3:Y:S04]  /*6bc0*/  LDL.LU R12, [R1+0xa4] ;  /* 0x0000a400010c7983 */ /* 0x000ee80000300800 */
[----:B------:R0:W-:Y:S01]  /*6bd0*/  STL [R1+0xe0], R17 ;  /* 0x0000e01101007387 */ /* 0x0001e20000100800 */
[----:B------:R-:W-:-:S03]  /*6be0*/  IMAD R16, R13, c[0x0][0x184], RZ ;  /* 0x000061000d107a24 */ /* 0x000fc600078e02ff */
[----:B------:R-:W3:Y:S04]  /*6bf0*/  LDL.LU R13, [R1+0xa0] ;  /* 0x0000a000010d7983 */ /* 0x000ee80000300800 */
[----:B------:R-:W-:Y:S01]  /*6c00*/  STL [R1+0xdc], R16 ;  /* 0x0000dc1001007387 */ /* 0x000fe20000100800 */
[----:B0-----:R-:W-:-:S03]  /*6c10*/  IMAD R17, R14, c[0x0][0x184], RZ ;  /* 0x000061000e117a24 */ /* 0x001fc600078e02ff */
[----:B------:R-:W3:Y:S04]  /*6c20*/  LDL.LU R14, [R1+0x9c] ;  /* 0x00009c00010e7983 */ /* 0x000ee80000300800 */
[----:B------:R2:W-:Y:S02]  /*6c30*/  STL [R1+0xd8], R17 ;  /* 0x0000d81101007387 */ /* 0x0005e40000100800 */
[----:B--2---:R-:W-:Y:S02]  /*6c40*/  IMAD R17, R3, c[0x0][0x190], RZ ;  /* 0x0000640003117a24 */ /* 0x004fe400078e02ff */
[----:B------:R-:W-:Y:S02]  /*6c50*/  IMAD R16, R15, c[0x0][0x184], RZ ;  /* 0x000061000f107a24 */ /* 0x000fe400078e02ff */
[----:B------:R-:W2:Y:S04]  /*6c60*/  LDL.LU R15, [R1+0x98] ;  /* 0x00009800010f7983 */ /* 0x000ea80000300800 */
[----:B------:R0:W-:Y:S01]  /*6c70*/  STL [R1+0xd4], R16 ;  /* 0x0000d41001007387 */ /* 0x0001e20000100800 */
[----:B------:R-:W-:-:S03]  /*6c80*/  IMAD R0, R0, c[0x0][0x190], RZ ;  /* 0x0000640000007a24 */ /* 0x000fc600078e02ff */
[----:B0-----:R-:W2:Y:S04]  /*6c90*/  LDL.LU R16, [R1+0x94] ;  /* 0x0000940001107983 */ /* 0x001ea80000300800 */
[----:B------:R0:W-:Y:S04]  /*6ca0*/  STL [R1+0xd0], R0 ;  /* 0x0000d00001007387 */ /* 0x0001e80000100800 */
[----:B------:R-:W2:Y:S04]  /*6cb0*/  LDL.LU R3, [R1+0x90] ;  /* 0x0000900001037983 */ /* 0x000ea80000300800 */
[----:B------:R1:W-:Y:S01]  /*6cc0*/  STL [R1+0xcc], R17 ;  /* 0x0000cc1101007387 */ /* 0x0003e20000100800 */
[----:B0-----:R-:W-:-:S03]  /*6cd0*/  IMAD R0, R4, c[0x0][0x190], RZ ;  /* 0x0000640004007a24 */ /* 0x001fc600078e02ff */
[----:B------:R-:W2:Y:S04]  /*6ce0*/  LDL.LU R28, [R1+0x8c] ;  /* 0x00008c00011c7983 */ /* 0x000ea80000300800 */
[----:B------:R-:W2:Y:S04]  /*6cf0*/  LDL.LU R29, [R1+0x88] ;  /* 0x00008800011d7983 */ /* 0x000ea80000300800 */
[----:B------:R0:W-:Y:S01]  /*6d00*/  STL [R1+0xc8], R0 ;  /* 0x0000c80001007387 */ /* 0x0001e20000100800 */
[----:B-1----:R-:W-:-:S03]  /*6d10*/  IMAD R17, R5, c[0x0][0x190], RZ ;  /* 0x0000640005117a24 */ /* 0x002fc600078e02ff */
[----:B------:R-:W2:Y:S04]  /*6d20*/  LDL.LU R4, [R1+0x84] ;  /* 0x0000840001047983 */ /* 0x000ea80000300800 */
[----:B0-----:R-:W2:Y:S04]  /*6d30*/  LDL.LU R0, [R1+0x80] ;  /* 0x0000800001007983 */ /* 0x001ea80000300800 */
[----:B------:R-:W2:Y:S01]  /*6d40*/  LDL.LU R5, [R1+0x7c] ;  /* 0x00007c0001057983 */ /* 0x000ea20000300800 */
[----:B------:R-:W-:-:S03]  /*6d50*/  IMAD R6, R6, c[0x0][0x190], RZ ;  /* 0x0000640006067a24 */ /* 0x000fc600078e02ff */
[----:B------:R0:W-:Y:S01]  /*6d60*/  STL [R1+0xc4], R17 ;  /* 0x0000c41101007387 */ /* 0x0001e20000100800 */
[----:B------:R-:W-:-:S03]  /*6d70*/  IMAD R7, R7, c[0x0][0x190], RZ ;  /* 0x0000640007077a24 */ /* 0x000fc600078e02ff */
[----:B0-----:R-:W2:Y:S04]  /*6d80*/  LDL.LU R17, [R1+0x78] ;  /* 0x0000780001117983 */ /* 0x001ea80000300800 */
[----:B------:R0:W-:Y:S01]  /*6d90*/  STL [R1+0xbc], R6 ;  /* 0x0000bc0601007387 */ /* 0x0001e20000100800 */
[----:B------:R-:W-:-:S03]  /*6da0*/  IMAD R8, R8, c[0x0][0x190], RZ ;  /* 0x0000640008087a24 */ /* 0x000fc600078e02ff */
[----:B0-----:R-:W2:Y:S04]  /*6db0*/  LDL.LU R6, [R1+0x74] ;  /* 0x0000740001067983 */ /* 0x001ea80000300800 */
[----:B------:R0:W-:Y:S01]  /*6dc0*/  STL [R1+0xb8], R7 ;  /* 0x0000b80701007387 */ /* 0x0001e20000100800 */
[----:B----4-:R-:W-:-:S03]  /*6dd0*/  IMAD R9, R9, c[0x0][0x190], RZ ;  /* 0x0000640009097a24 */ /* 0x010fc600078e02ff */
[----:B0-----:R-:W4:Y:S04]  /*6de0*/  LDL.LU R7, [R1+0x70] ;  /* 0x0000700001077983 */ /* 0x001f280000300800 */
[----:B------:R0:W-:Y:S01]  /*6df0*/  STL [R1+0xb4], R8 ;  /* 0x0000b40801007387 */ /* 0x0001e20000100800 */
[----:B------:R-:W-:-:S03]  /*6e00*/  IMAD R10, R10, c[0x0][0x190], RZ ;  /* 0x000064000a0a7a24 */ /* 0x000fc600078e02ff */
[----:B0-----:R-:W4:Y:S04]  /*6e10*/  LDL.LU R8, [R1+0x6c] ;  /* 0x00006c0001087983 */ /* 0x001f280000300800 */
[----:B------:R0:W-:Y:S01]  /*6e20*/  STL [R1+0xb0], R9 ;  /* 0x0000b00901007387 */ /* 0x0001e20000100800 */
[----:B------:R-:W-:-:S03]  /*6e30*/  IMAD R11, R11, c[0x0][0x190], RZ ;  /* 0x000064000b0b7a24 */ /* 0x000fc600078e02ff */
[----:B0-----:R-:W4:Y:S04]  /*6e40*/  LDL.LU R9, [R1+0x68] ;  /* 0x0000680001097983 */ /* 0x001f280000300800 */
[----:B------:R0:W-:Y:S04]  /*6e50*/  STL [R1+0xac], R10 ;  /* 0x0000ac0a01007387 */ /* 0x0001e80000100800 */
[----:B0-----:R-:W4:Y:S04]  /*6e60*/  LDL.LU R10, [R1+0x64] ;  /* 0x00006400010a7983 */ /* 0x001f280000300800 */
[----:B------:R0:W-:Y:S04]  /*6e70*/  STL [R1+0xa8], R11 ;  /* 0x0000a80b01007387 */ /* 0x0001e80000100800 */
[----:B0-----:R-:W4:Y:S01]  /*6e80*/  LDL.LU R11, [R1+0x60] ;  /* 0x00006000010b7983 */ /* 0x001f220000300800 */
[----:B---3--:R-:W-:-:S05]  /*6e90*/  IMAD R12, R12, c[0x0][0x190], RZ ;  /* 0x000064000c0c7a24 */ /* 0x008fca00078e02ff */
[----:B------:R0:W-:Y:S01]  /*6ea0*/  STL [R1+0xa4], R12 ;  /* 0x0000a40c01007387 */ /* 0x0001e20000100800 */
[----:B------:R-:W-:-:S03]  /*6eb0*/  IMAD R13, R13, c[0x0][0x190], RZ ;  /* 0x000064000d0d7a24 */ /* 0x000fc600078e02ff */
[----:B0-----:R-:W3:Y:S01]  /*6ec0*/  LDL.LU R12, [R1+0x5c] ;  /* 0x00005c00010c7983 */ /* 0x001ee20000300800 */
[----:B------:R-:W-:-:S03]  /*6ed0*/  IMAD R14, R14, c[0x0][0x190], RZ ;  /* 0x000064000e0e7a24 */ /* 0x000fc600078e02ff */
[----:B------:R0:W-:Y:S04]  /*6ee0*/  STL [R1+0xa0], R13 ;  /* 0x0000a00d01007387 */ /* 0x0001e80000100800 */
[----:B0-----:R-:W3:Y:S04]  /*6ef0*/  LDL.LU R13, [R1+0x58] ;  /* 0x00005800010d7983 */ /* 0x001ee80000300800 */
[----:B------:R0:W-:Y:S04]  /*6f00*/  STL [R1+0x9c], R14 ;  /* 0x00009c0e01007387 */ /* 0x0001e80000100800 */
[----:B0-----:R-:W3:Y:S01]  /*6f10*/  LDL.LU R14, [R1+0x54] ;  /* 0x00005400010e7983 */ /* 0x001ee20000300800 */
[----:B--2---:R-:W-:-:S05]  /*6f20*/  IMAD R15, R15, c[0x0][0x190], RZ ;  /* 0x000064000f0f7a24 */ /* 0x004fca00078e02ff */
[----:B------:R0:W-:Y:S01]  /*6f30*/  STL [R1+0x98], R15 ;  /* 0x0000980f01007387 */ /* 0x0001e20000100800 */
[----:B------:R-:W-:-:S03]  /*6f40*/  IMAD R16, R16, c[0x0][0x190], RZ ;  /* 0x0000640010107a24 */ /* 0x000fc600078e02ff */
[----:B0-----:R-:W2:Y:S04]  /*6f50*/  LDL.LU R15, [R1+0x50] ;  /* 0x00005000010f7983 */ /* 0x001ea80000300800 */
[----:B------:R0:W-:Y:S01]  /*6f60*/  STL [R1+0x94], R16 ;  /* 0x0000941001007387 */ /* 0x0001e20000100800 */
[----:B------:R-:W-:-:S03]  /*6f70*/  IMAD R3, R3, c[0x0][0x190], RZ ;  /* 0x0000640003037a24 */ /* 0x000fc600078e02ff */
[----:B0-----:R-:W2:Y:S01]  /*6f80*/  LDL.LU R16, [R1+0x4c] ;  /* 0x00004c0001107983 */ /* 0x001ea20000300800 */
[----:B------:R-:W-:-:S03]  /*6f90*/  IMAD R28, R28, c[0x0][0x190], RZ ;  /* 0x000064001c1c7a24 */ /* 0x000fc600078e02ff */
[----:B------:R0:W-:Y:S01]  /*6fa0*/  STL [R1+0x90], R3 ;  /* 0x0000900301007387 */ /* 0x0001e20000100800 */
[----:B------:R-:W-:Y:S02]  /*6fb0*/  IMAD R29, R29, c[0x0][0x190], RZ ;  /* 0x000064001d1d7a24 */ /* 0x000fe400078e02ff */
[----:B------:R-:W-:Y:S01]  /*6fc0*/  IMAD R4, R4, c[0x0][0x190], RZ ;  /* 0x0000640004047a24 */ /* 0x000fe200078e02ff */
[----:B0-----:R-:W2:Y:S04]  /*6fd0*/  LDL.LU R3, [R1+0x48] ;  /* 0x0000480001037983 */ /* 0x001ea80000300800 */
[----:B------:R0:W-:Y:S01]  /*6fe0*/  STL [R1+0x8c], R28 ;  /* 0x00008c1c01007387 */ /* 0x0001e20000100800 */
[----:B------:R-:W-:Y:S02]  /*6ff0*/  IMAD R0, R0, c[0x0][0x190], RZ ;  /* 0x0000640000007a24 */ /* 0x000fe400078e02ff */
[----:B------:R-:W-:Y:S01]  /*7000*/  IMAD R5, R5, c[0x0][0x190], RZ ;  /* 0x0000640005057a24 */ /* 0x000fe200078e02ff */
        /* <DEDUP_REMOVED lines=8> */
[----:B0-----:R-:W2:Y:S01]  /*7090*/  LDL.LU R5, [R1+0x40] ;  /* 0x0000400001057983 */ /* 0x001ea20000300800 */
[----:B------:R-:W-:-:S05]  /*70a0*/  IMAD R17, R17, c[0x0][0x190], RZ ;  /* 0x0000640011117a24 */ /* 0x000fca00078e02ff */
[----:B------:R0:W-:Y:S02]  /*70b0*/  STL [R1+0x78], R17 ;  /* 0x0000781101007387 */ /* 0x0001e40000100800 */
[----:B0-----:R-:W-:Y:S02]  /*70c0*/  IMAD R17, R6, c[0x0][0x190], RZ ;  /* 0x0000640006117a24 */ /* 0x001fe400078e02ff */
[----:B------:R-:W2:Y:S04]  /*70d0*/  LDL.LU R6, [R1+0x3c] ;  /* 0x00003c0001067983 */ /* 0x000ea80000300800 */
[----:B------:R4:W-:Y:S02]  /*70e0*/  STL [R1+0x74], R17 ;  /* 0x0000741101007387 */ /* 0x0009e40000100800 */
[----:B----4-:R-:W-:-:S02]  /*70f0*/  IMAD R17, R7, c[0x0][0x190], RZ ;  /* 0x0000640007117a24 */ /* 0x010fc400078e02ff */
[----:B------:R-:W4:Y:S04]  /*7100*/  LDL.LU R7, [R1+0x38] ;  /* 0x0000380001077983 */ /* 0x000f280000300800 */
[----:B------:R0:W-:Y:S02]  /*7110*/  STL [R1+0x70], R17 ;  /* 0x0000701101007387 */ /* 0x0001e40000100800 */
[----:B0-----:R-:W-:Y:S02]  /*7120*/  IMAD R17, R8, c[0x0][0x190], RZ ;  /* 0x0000640008117a24 */ /* 0x001fe400078e02ff */
[----:B------:R-:W4:Y:S04]  /*7130*/  LDL.LU R8, [R1+0x34] ;  /* 0x0000340001087983 */ /* 0x000f280000300800 */
[----:B------:R0:W-:Y:S02]  /*7140*/  STL [R1+0x6c], R17 ;  /* 0x00006c1101007387 */ /* 0x0001e40000100800 */
[----:B0-----:R-:W-:-:S02]  /*7150*/  IMAD R17, R9, c[0x0][0x190], RZ ;  /* 0x0000640009117a24 */ /* 0x001fc400078e02ff */
        /* <DEDUP_REMOVED lines=8> */
[----:B---3--:R-:W-:Y:S02]  /*71e0*/  IMAD R17, R12, c[0x0][0x190], RZ ;  /* 0x000064000c117a24 */ /* 0x008fe400078e02ff */
[----:B------:R-:W3:Y:S04]  /*71f0*/  LDL.LU R12, [R1+0x24] ;  /* 0x00002400010c7983 */ /* 0x000ee80000300800 */
[----:B------:R0:W-:Y:S02]  /*7200*/  STL [R1+0x5c], R17 ;  /* 0x00005c1101007387 */ /* 0x0001e40000100800 */
[----:B0-----:R-:W-:-:S02]  /*7210*/  IMAD R17, R13, c[0x0][0x190], RZ ;  /* 0x000064000d117a24 */ /* 0x001fc400078e02ff */
[----:B------:R-:W3:Y:S04]  /*7220*/  LDL.LU R13, [R1+0x20] ;  /* 0x00002000010d7983 */ /* 0x000ee80000300800 */
[----:B------:R0:W-:Y:S02]  /*7230*/  STL [R1+0x58], R17 ;  /* 0x0000581101007387 */ /* 0x0001e40000100800 */
[----:B0-----:R-:W-:Y:S02]  /*7240*/  IMAD R17, R14, c[0x0][0x190], RZ ;  /* 0x000064000e117a24 */ /* 0x001fe400078e02ff */
[----:B------:R-:W3:Y:S04]  /*7250*/  LDL.LU R14, [R1+0x1c] ;  /* 0x00001c00010e7983 */ /* 0x000ee80000300800 */
[----:B------:R2:W-:Y:S02]  /*7260*/  STL [R1+0x54], R17 ;  /* 0x0000541101007387 */ /* 0x0005e40000100800 */
[----:B--2---:R-:W-:-:S02]  /*7270*/  IMAD R17, R15, c[0x0][0x190], RZ ;  /* 0x000064000f117a24 */ /* 0x004fc400078e02ff */
[----:B------:R-:W2:Y:S04]  /*7280*/  LDL.LU R15, [R1+0x18] ;  /* 0x00001800010f7983 */ /* 0x000ea80000300800 */
[----:B------:R0:W-:Y:S02]  /*7290*/  STL [R1+0x50], R17 ;  /* 0x0000501101007387 */ /* 0x0001e40000100800 */
[----:B0-----:R-:W-:Y:S02]  /*72a0*/  IMAD R17, R16, c[0x0][0x190], RZ ;  /* 0x0000640010117a24 */ /* 0x001fe400078e02ff */
[----:B------:R-:W2:Y:S01]  /*72b0*/  LDL.LU R16, [R1+0x14] ;  /* 0x0000140001107983 */ /* 0x000ea20000300800 */
[----:B------:R-:W-:-:S03]  /*72c0*/  IMAD R3, R3, c[0x0][0x190], RZ ;  /* 0x0000640003037a24 */ /* 0x000fc600078e02ff */
[----:B------:R0:W-:Y:S04]  /*72d0*/  STL [R1+0x4c], R17 ;  /* 0x00004c1101007387 */ /* 0x0001e80000100800 */
[----:B0-----:R-:W2:Y:S04]  /*72e0*/  LDL.LU R17, [R1+0x10] ;  /* 0x0000100001117983 */ /* 0x001ea80000300800 */
[----:B------:R0:W-:Y:S04]  /*72f0*/  STL [R1+0x1f00], R3 ;  /* 0x001f000301007387 */ /* 0x0001e80000100800 */
[----:B0-----:R-:W2:Y:S01]  /*7300*/  LDL.LU R3, [R1+0x4] ;  /* 0x0000040001037983 */ /* 0x001ea20000300800 */
[----:B------:R-:W-:-:S05]  /*7310*/  IMAD R4, R4, c[0x0][0x190], RZ ;  /* 0x0000640004047a24 */ /* 0x000fca00078e02ff */
[----:B------:R0:W-:Y:S04]  /*7320*/  STL [R1+0x1efc], R4 ;  /* 0x001efc0401007387 */ /* 0x0001e80000100800 */
[----:B0-----:R-:W2:Y:S01]  /*7330*/  LDL.LU R4, [R1+0x8] ;  /* 0x0000080001047983 */ /* 0x001ea20000300800 */
[----:B------:R-:W-:-:S05]  /*7340*/  IMAD R5, R5, c[0x0][0x190], RZ ;  /* 0x0000640005057a24 */ /* 0x000fca00078e02ff */
[----:B------:R0:W-:Y:S04]  /*7350*/  STL [R1+0x1ef8], R5 ;  /* 0x001ef80501007387 */ /* 0x0001e80000100800 */
[----:B0-----:R-:W2:Y:S01]  /*7360*/  LDL.LU R5, [R1+0xc] ;  /* 0x00000c0001057983 */ /* 0x001ea20000300800 */
[----:B------:R-:W-:-:S05]  /*7370*/  IMAD R6, R6, c[0x0][0x190], RZ ;  /* 0x0000640006067a24 */ /* 0x000fca00078e02ff */
[----:B------:R0:W-:Y:S01]  /*7380*/  STL [R1+0x1ef4], R6 ;  /* 0x001ef40601007387 */ /* 0x0001e20000100800 */
[----:B----4-:R-:W-:-:S05]  /*7390*/  IMAD R7, R7, c[0x0][0x190], RZ ;  /* 0x0000640007077a24 */ /* 0x010fca00078e02ff */
[----:B------:R-:W-:Y:S01]  /*73a0*/  STL [R1+0x1ef0], R7 ;  /* 0x001ef00701007387 */ /* 0x000fe20000100800 */
[----:B------:R-:W-:-:S05]  /*73b0*/  IMAD R8, R8, c[0x0][0x190], RZ ;  /* 0x0000640008087a24 */ /* 0x000fca00078e02ff */
[----:B------:R-:W-:Y:S01]  /*73c0*/  STL [R1+0x1eec], R8 ;  /* 0x001eec0801007387 */ /* 0x000fe20000100800 */
[----:B------:R-:W-:-:S05]  /*73d0*/  IMAD R9, R9, c[0x0][0x190], RZ ;  /* 0x0000640009097a24 */ /* 0x000fca00078e02ff */
[----:B------:R-:W-:Y:S01]  /*73e0*/  STL [R1+0x1ee8], R9 ;  /* 0x001ee80901007387 */ /* 0x000fe20000100800 */
[----:B------:R-:W-:-:S05]  /*73f0*/  IMAD R10, R10, c[0x0][0x190], RZ ;  /* 0x000064000a0a7a24 */ /* 0x000fca00078e02ff */
[----:B------:R-:W-:Y:S01]  /*7400*/  STL [R1+0x1f04], R10 ;  /* 0x001f040a01007387 */ /* 0x000fe20000100800 */
[----:B------:R-:W-:-:S05]  /*7410*/  IMAD R11, R11, c[0x0][0x190], RZ ;  /* 0x000064000b0b7a24 */ /* 0x000fca00078e02ff */
[----:B------:R-:W-:Y:S01]  /*7420*/  STL [R1+0x1ee4], R11 ;  /* 0x001ee40b01007387 */ /* 0x000fe20000100800 */
[----:B---3--:R-:W-:-:S05]  /*7430*/  IMAD R12, R12, c[0x0][0x190], RZ ;  /* 0x000064000c0c7a24 */ /* 0x008fca00078e02ff */
[----:B------:R-:W-:Y:S01]  /*7440*/  STL [R1+0x1f08], R12 ;  /* 0x001f080c01007387 */ /* 0x000fe20000100800 */
[----:B------:R-:W-:-:S05]  /*7450*/  IMAD R13, R13, c[0x0][0x190], RZ ;  /* 0x000064000d0d7a24 */ /* 0x000fca00078e02ff */
[----:B------:R1:W-:Y:S01]  /*7460*/  STL [R1+0x1f0c], R13 ;  /* 0x001f0c0d01007387 */ /* 0x0003e20000100800 */
[----:B------:R-:W-:-:S05]  /*7470*/  IMAD R14, R14, c[0x0][0x190], RZ ;  /* 0x000064000e0e7a24 */ /* 0x000fca00078e02ff */
[----:B------:R-:W-:Y:S01]  /*7480*/  STL [R1+0x1f10], R14 ;  /* 0x001f100e01007387 */ /* 0x000fe20000100800 */
[----:B--2---:R-:W-:-:S05]  /*7490*/  IMAD R15, R15, c[0x0][0x190], RZ ;  /* 0x000064000f0f7a24 */ /* 0x004fca00078e02ff */
[----:B------:R-:W-:Y:S01]  /*74a0*/  STL [R1+0x1f14], R15 ;  /* 0x001f140f01007387 */ /* 0x000fe20000100800 */
[----:B------:R-:W-:-:S05]  /*74b0*/  IMAD R16, R16, c[0x0][0x190], RZ ;  /* 0x0000640010107a24 */ /* 0x000fca00078e02ff */
[----:B------:R-:W-:Y:S01]  /*74c0*/  STL [R1+0x1f18], R16 ;  /* 0x001f181001007387 */ /* 0x000fe20000100800 */
[----:B------:R-:W-:-:S05]  /*74d0*/  IMAD R17, R17, c[0x0][0x190], RZ ;  /* 0x0000640011117a24 */ /* 0x000fca00078e02ff */
[----:B------:R-:W-:Y:S01]  /*74e0*/  STL [R1+0x1f1c], R17 ;  /* 0x001f1c1101007387 */ /* 0x000fe20000100800 */
[----:B0-----:R-:W-:Y:S02]  /*74f0*/  IMAD R6, R5, c[0x0][0x190], RZ ;  /* 0x0000640005067a24 */ /* 0x001fe400078e02ff */
[----:B------:R-:W-:Y:S02]  /*7500*/  IMAD R5, R4, c[0x0][0x190], RZ ;  /* 0x0000640004057a24 */ /* 0x000fe400078e02ff */
[----:B------:R-:W-:Y:S01]  /*7510*/  IMAD R4, R3, c[0x0][0x190], RZ ;  /* 0x0000640003047a24 */ /* 0x000fe200078e02ff */
[----:B------:R-:W-:Y:S01]  /*7520*/  STL [R1+0xc], R6 ;  /* 0x00000c0601007387 */ /* 0x000fe20000100800 */
[----:B------:R-:W-:-:S03]  /*7530*/  IMAD R3, R0, c[0x0][0x190], RZ ;  /* 0x0000640000037a24 */ /* 0x000fc600078e02ff */
[----:B------:R0:W-:Y:S04]  /*7540*/  STL [R1+0x8], R5 ;  /* 0x0000080501007387 */ /* 0x0001e80000100800 */
[----:B------:R-:W2:Y:S04]  /*7550*/  LDL.LU R0, [R1+0x1f40] ;  /* 0x001f400001007983 */ /* 0x000ea80000300800 */
[----:B------:R-:W-:Y:S04]  /*7560*/  STL [R1+0x4], R4 ;  /* 0x0000040401007387 */ /* 0x000fe80000100800 */
[----:B-1----:R-:W2:Y:S04]  /*7570*/  LDL.LU R13, [R1+0xd0] ;  /* 0x0000d000010d7983 */ /* 0x002ea80000300800 */
[----:B------:R-:W3:Y:S04]  /*7580*/  LDL.LU R12, [R1+0xcc] ;  /* 0x0000cc00010c7983 */ /* 0x000ee80000300800 */
[----:B------:R1:W-:Y:S04]  /*7590*/  STL [R1], R3 ;  /* 0x0000000301007387 */ /* 0x0003e80000100800 */
[----:B------:R-:W4:Y:S04]  /*75a0*/  LDL.LU R10, [R1+0xc8] ;  /* 0x0000c800010a7983 */ /* 0x000f280000300800 */
[----:B------:R-:W4:Y:S04]  /*75b0*/  LDL.LU R9, [R1+0xc4] ;  /* 0x0000c40001097983 */ /* 0x000f280000300800 */
[----:B------:R-:W4:Y:S04]  /*75c0*/  LDL.LU R7, [R1+0xbc] ;  /* 0x0000bc0001077983 */ /* 0x000f280000300800 */
[----:B0-----:R-:W4:Y:S04]  /*75d0*/  LDL.LU R5, [R1+0xb8] ;  /* 0x0000b80001057983 */ /* 0x001f280000300800 */
[----:B-1----:R-:W4:Y:S04]  /*75e0*/  LDL.LU R3, [R1+0xb4] ;  /* 0x0000b40001037983 */ /* 0x002f280000300800 */
[----:B------:R-:W4:Y:S04]  /*75f0*/  LDL.LU R4, [R1+0xb0] ;  /* 0x0000b00001047983 */ /* 0x000f280000300800 */
[----:B------:R-:W4:Y:S04]  /*7600*/  LDL.LU R6, [R1+0xac] ;  /* 0x0000ac0001067983 */ /* 0x000f280000300800 */
[----:B------:R-:W4:Y:S01]  /*7610*/  LDL.LU R8, [R1+0xa8] ;  /* 0x0000a80001087983 */ /* 0x000f220000300800 */
[----:B------:R-:W-:-:S03]  /*7620*/  IMAD R29, R29, c[0x0][0x190], RZ ;  /* 0x000064001d1d7a24 */ /* 0x000fc600078e02ff */
[----:B------:R-:W4:Y:S01]  /*7630*/  LDL.LU R11, [R1+0xa4] ;  /* 0x0000a400010b7983 */ /* 0x000f220000300800 */
[----:B------:R-:W-:Y:S02]  /*7640*/  IMAD R28, R28, c[0x0][0x190], RZ ;  /* 0x000064001c1c7a24 */ /* 0x000fe400078e02ff */
[----:B------:R-:W-:Y:S02]  /*7650*/  IMAD R18, R18, c[0x0][0x190], RZ ;  /* 0x0000640012127a24 */ /* 0x000fe400078e02ff */
[----:B------:R-:W-:Y:S01]  /*7660*/  IMAD R19, R19, c[0x0][0x190], RZ ;  /* 0x0000640013137a24 */ /* 0x000fe200078e02ff */
[----:B------:R-:W-:Y:S01]  /*7670*/  STL [R1+0x1f20], R29 ;  /* 0x001f201d01007387 */ /* 0x000fe20000100800 */
[----:B------:R-:W-:Y:S02]  /*7680*/  IMAD R20, R20, c[0x0][0x190], RZ ;  /* 0x0000640014147a24 */ /* 0x000fe400078e02ff */
[----:B------:R-:W-:Y:S01]  /*7690*/  IMAD R21, R21, c[0x0][0x190], RZ ;  /* 0x0000640015157a24 */ /* 0x000fe200078e02ff */
[----:B------:R-:W-:Y:S01]  /*76a0*/  STL [R1+0x1f24], R28 ;  /* 0x001f241c01007387 */ /* 0x000fe20000100800 */
[----:B------:R-:W-:-:S03]  /*76b0*/  IMAD R23, R23, c[0x0][0x190], RZ ;  /* 0x0000640017177a24 */ /* 0x000fc600078e02ff */
[----:B------:R-:W-:Y:S04]  /*76c0*/  STL [R1+0x1f28], R18 ;  /* 0x001f281201007387 */ /* 0x000fe80000100800 */
[----:B------:R-:W-:Y:S04]  /*76d0*/  STL [R1+0x1f2c], R19 ;  /* 0x001f2c1301007387 */ /* 0x000fe80000100800 */
[----:B------:R-:W-:Y:S04]  /*76e0*/  STL [R1+0x1f30], R20 ;  /* 0x001f301401007387 */ /* 0x000fe80000100800 */
[----:B------:R0:W-:Y:S04]  /*76f0*/  STL [R1+0x1f34], R21 ;  /* 0x001f341501007387 */ /* 0x0001e80000100800 */
[----:B0-----:R-:W4:Y:S04]  /*7700*/  LDL.LU R21, [R1+0x9c] ;  /* 0x00009c0001157983 */ /* 0x001f280000300800 */
[----:B------:R0:W-:Y:S04]  /*7710*/  STL [R1+0x1f38], R23 ;  /* 0x001f381701007387 */ /* 0x0001e80000100800 */
[----:B0-----:R-:W4:Y:S04]  /*7720*/  LDL.LU R23, [R1+0xa0] ;  /* 0x0000a00001177983 */ /* 0x001f280000300800 */
[----:B------:R-:W0:Y:S01]  /*7730*/  S2R R2, SR_TID.X ;  /* 0x0000000000027919 */ /* 0x000e220000002100 */
[----:B------:R-:W-:-:S05]  /*7740*/  IMAD R24, R24, c[0x0][0x190], RZ ;  /* 0x0000640018187a24 */ /* 0x000fca00078e02ff */
[----:B------:R-:W-:Y:S04]  /*7750*/  STL [R1+0x1f3c], R24 ;  /* 0x001f3c1801007387 */ /* 0x000fe80000100800 */
[----:B------:R-:W4:Y:S01]  /*7760*/  LDL.LU R20, [R1+0x98] ;  /* 0x0000980001147983 */ /* 0x000f220000300800 */
[----:B0-----:R-:W-:-:S05]  /*7770*/  LOP3.LUT R2, R2, 0x7f, RZ, 0xc0, !PT ;  /* 0x0000007f02027812 */ /* 0x001fca00078ec0ff */
[----:B------:R-:W-:-:S05]  /*7780*/  IMAD R2, R2, c[0x0][0x18c], RZ ;  /* 0x0000630002027a24 */ /* 0x000fca00078e02ff */
[----:B------:R-:W-:Y:S02]  /*7790*/  LEA.HI.X.SX32 R2, R2, c[0x0][0x16c], 0x1, P6 ;  /* 0x00005b0002027a11 */ /* 0x000fe400030f0eff */
[-C--:B--2---:R-:W-:Y:S02]  /*77a0*/  LEA R14, P4, R13, R0.reuse, 0x1 ;  /* 0x000000000d0e7211 */ /* 0x084fe400078808ff */
[----:B---3--:R-:W-:-:S03]  /*77b0*/  LEA R16, P3, R12, R0, 0x1 ;  /* 0x000000000c107211 */ /* 0x008fc600078608ff */
[----:B------:R0:W-:Y:S04]  /*77c0*/  STL [R1+0x1da8], R14 ;  /* 0x001da80e01007387 */ /* 0x0001e80000100800 */
[----:B------:R1:W-:Y:S04]  /*77d0*/  STL [R1+0x1dac], R16 ;  /* 0x001dac1001007387 */ /* 0x0003e80000100800 */
[----:B------:R-:W2:Y:S01]  /*77e0*/  LDL.LU R19, [R1+0x94] ;  /* 0x0000940001137983 */ /* 0x000ea20000300800 */
[-C--:B----4-:R-:W-:Y:S02]  /*77f0*/  LEA R15, P6, R10, R0.reuse, 0x1 ;  /* 0x000000000a0f7211 */ /* 0x090fe400078c08ff */
[----:B0-----:R-:W-:-:S02]  /*7800*/  LEA R14, P5, R9, R0, 0x1 ;  /* 0x00000000090e7211 */ /* 0x001fc400078a08ff */
[-C--:B-1----:R-:W-:Y:S01]  /*7810*/  LEA R16, P2, R7, R0.reuse, 0x1 ;  /* 0x0000000007107211 */ /* 0x082fe200078408ff */
[----:B------:R-:W-:Y:S04]  /*7820*/  STL [R1+0x1db0], R15 ;  /* 0x001db00f01007387 */ /* 0x000fe80000100800 */
[----:B------:R0:W-:Y:S04]  /*7830*/  STL [R1+0x1db4], R14 ;  /* 0x001db40e01007387 */ /* 0x0001e80000100800 */
[----:B------:R-:W-:Y:S04]  /*7840*/  STL [R1+0x1db8], R16 ;  /* 0x001db81001007387 */ /* 0x000fe80000100800 */
[----:B------:R-:W3:Y:S01]  /*7850*/  LDL.LU R18, [R1+0x90] ;  /* 0x0000900001127983 */ /* 0x000ee20000300800 */
[----:B0-----:R-:W-:-:S02]  /*7860*/  LEA R14, P0, R5, R0, 0x1 ;  /* 0x00000000050e7211 */ /* 0x001fc400078008ff */
[----:B------:R-:W-:-:S03]  /*7870*/  LEA R15, P1, R3, R0, 0x1 ;  /* 0x00000000030f7211 */ /* 0x000fc600078208ff */
[----:B------:R0:W-:Y:S04]  /*7880*/  STL [R1+0x1dbc], R14 ;  /* 0x001dbc0e01007387 */ /* 0x0001e80000100800 */
[----:B------:R-:W-:Y:S01]  /*7890*/  STL [R1+0x1dc0], R15 ;  /* 0x001dc00f01007387 */ /* 0x000fe20000100800 */
[----:B0-----:R-:W-:-:S05]  /*78a0*/  LEA.HI.X.SX32 R14, R13, R2, 0x1, P4 ;  /* 0x000000020d0e7211 */ /* 0x001fca00020f0eff */
[----:B------:R-:W-:Y:S04]  /*78b0*/  STL [R1+0x1da0], R14 ;  /* 0x001da00e01007387 */ /* 0x000fe80000100800 */
[----:B------:R-:W4:Y:S01]  /*78c0*/  LDL.LU R28, [R1+0x8c] ;  /* 0x00008c00011c7983 */ /* 0x000f220000300800 */
[----:B------:R-:W-:Y:S02]  /*78d0*/  LEA R13, P4, R4, R0, 0x1 ;  /* 0x00000000040d7211 */ /* 0x000fe400078808ff */
[----:B------:R-:W-:-:S03]  /*78e0*/  LEA.HI.X.SX32 R12, R12, R2, 0x1, P3 ;  /* 0x000000020c0c7211 */ /* 0x000fc600018f0eff */
[----:B------:R0:W-:Y:S01]  /*78f0*/  STL [R1+0x1da4], R13 ;  /* 0x001da40d01007387 */ /* 0x0001e20000100800 */
[----:B------:R-:W-:-:S03]  /*7900*/  LEA.HI.X.SX32 R10, R10, R2, 0x1, P6 ;  /* 0x000000020a0a7211 */ /* 0x000fc600030f0eff */
[----:B------:R1:W-:Y:S01]  /*7910*/  STL [R1+0x1d98], R12 ;  /* 0x001d980c01007387 */ /* 0x0003e20000100800 */
[----:B0-----:R-:W-:-:S05]  /*7920*/  LEA R13, P3, R6, R0, 0x1 ;  /* 0x00000000060d7211 */ /* 0x001fca00078608ff */
[----:B------:R-:W-:Y:S01]  /*7930*/  STL [R1+0x1d9c], R13 ;  /* 0x001d9c0d01007387 */ /* 0x000fe20000100800 */
[----:B-1----:R-:W-:-:S03]  /*7940*/  LEA R12, P6, R8, R0, 0x1 ;  /* 0x00000000080c7211 */ /* 0x002fc600078c08ff */
[----:B------:R-:W4:Y:S04]  /*7950*/  LDL.LU R29, [R1+0x88] ;  /* 0x00008800011d7983 */ /* 0x000f280000300800 */
[----:B------:R0:W-:Y:S04]  /*7960*/  STL [R1+0x1d90], R10 ;  /* 0x001d900a01007387 */ /* 0x0001e80000100800 */
[----:B------:R-:W-:Y:S04]  /*7970*/  STL [R1+0x1d94], R12 ;  /* 0x001d940c01007387 */ /* 0x000fe80000100800 */
[----:B------:R-:W4:Y:S01]  /*7980*/  LDL.LU R17, [R1+0x84] ;  /* 0x0000840001117983 */ /* 0x000f220000300800 */
[----:B0-----:R-:W-:-:S02]  /*7990*/  LEA.HI.X.SX32 R10, R9, R2, 0x1, P5 ;  /* 0x00000002090a7211 */ /* 0x001fc400028f0eff */
[----:B------:R-:W-:-:S03]  /*79a0*/  LEA R9, P5, R11, R0, 0x1 ;  /* 0x000000000b097211 */ /* 0x000fc600078a08ff */
[----:B------:R-:W-:Y:S04]  /*79b0*/  STL [R1+0x1d88], R10 ;  /* 0x001d880a01007387 */ /* 0x000fe80000100800 */
[----:B------:R-:W4:Y:S01]  /*79c0*/  LDL.LU R16, [R1+0x80] ;  /* 0x0000800001107983 */ /* 0x000f220000300800 */
[----:B------:R-:W-:-:S03]  /*79d0*/  LEA.HI.X.SX32 R7, R7, R2, 0x1, P2 ;  /* 0x0000000207077211 */ /* 0x000fc600010f0eff */
[----:B------:R0:W-:Y:S04]  /*79e0*/  STL [R1+0x1d8c], R9 ;  /* 0x001d8c0901007387 */ /* 0x0001e80000100800 */
[----:B------:R-:W4:Y:S04]  /*79f0*/  LDL.LU R15, [R1+0x7c] ;  /* 0x00007c00010f7983 */ /* 0x000f280000300800 */
[----:B------:R1:W-:Y:S01]  /*7a00*/  STL [R1+0x1d80], R7 ;  /* 0x001d800701007387 */ /* 0x0003e20000100800 */
[----:B0-----:R-:W-:-:S03]  /*7a10*/  LEA R9, P2, R23, R0, 0x1 ;  /* 0x0000000017097211 */ /* 0x001fc600078408ff */
[----:B------:R-:W4:Y:S04]  /*7a20*/  LDL.LU R14, [R1+0x78] ;  /* 0x00007800010e7983 */ /* 0x000f280000300800 */
[----:B------:R-:W-:Y:S01]  /*7a30*/  STL [R1+0x1d84], R9 ;  /* 0x001d840901007387 */ /* 0x000fe20000100800 */
[----:B-1----:R-:W-:-:S03]  /*7a40*/  LEA.HI.X.SX32 R7, R5, R2, 0x1, P0 ;  /* 0x0000000205077211 */ /* 0x002fc600000f0eff */
[----:B------:R-:W4:Y:S01]  /*7a50*/  LDL.LU R13, [R1+0x74] ;  /* 0x00007400010d7983 */ /* 0x000f220000300800 */
[----:B------:R-:W-:-:S03]  /*7a60*/  LEA R5, P0, R21, R0, 0x1 ;  /* 0x0000000015057211 */ /* 0x000fc600078008ff */
[----:B------:R0:W-:Y:S04]  /*7a70*/  STL [R1+0x1d78], R7 ;  /* 0x001d780701007387 */ /* 0x0001e80000100800 */
[----:B------:R-:W4:Y:S01]  /*7a80*/  LDL.LU R12, [R1+0x70] ;  /* 0x00007000010c7983 */ /* 0x000f220000300800 */
[----:B------:R-:W-:-:S03]  /*7a90*/  LEA.HI.X.SX32 R3, R3, R2, 0x1, P1 ;  /* 0x0000000203037211 */ /* 0x000fc600008f0eff */
[----:B------:R1:W-:Y:S04]  /*7aa0*/  STL [R1+0x1d7c], R5 ;  /* 0x001d7c0501007387 */ /* 0x0003e80000100800 */
[----:B------:R-:W4:Y:S01]  /*7ab0*/  LDL.LU R10, [R1+0x6c] ;  /* 0x00006c00010a7983 */ /* 0x000f220000300800 */
[----:B0-----:R-:W-:-:S03]  /*7ac0*/  LEA R7, P1, R20, R0, 0x1 ;  /* 0x0000000014077211 */ /* 0x001fc600078208ff */
[----:B------:R0:W-:Y:S01]  /*7ad0*/  STL [R1+0x1d70], R3 ;  /* 0x001d700301007387 */ /* 0x0001e20000100800 */
[----:B-1----:R-:W-:-:S03]  /*7ae0*/  LEA.HI.X.SX32 R5, R4, R2, 0x1, P4 ;  /* 0x0000000204057211 */ /* 0x002fc600020f0eff */
[----:B0-----:R-:W4:Y:S04]  /*7af0*/  LDL.LU R3, [R1+0x68] ;  /* 0x0000680001037983 */ /* 0x001f280000300800 */
[----:B------:R0:W-:Y:S04]  /*7b00*/  STL [R1+0x1d74], R7 ;  /* 0x001d740701007387 */ /* 0x0001e80000100800 */
[----:B------:R-:W4:Y:S04]  /*7b10*/  LDL.LU R4, [R1+0x64] ;  /* 0x0000640001047983 */ /* 0x000f280000300800 */
[----:B------:R1:W-:Y:S01]  /*7b20*/  STL [R1+0x1d68], R5 ;  /* 0x001d680501007387 */ /* 0x0003e20000100800 */
[----:B0-----:R-:W-:-:S03]  /*7b30*/  LEA.HI.X.SX32 R7, R6, R2, 0x1, P3 ;  /* 0x0000000206077211 */ /* 0x001fc600018f0eff */
[----:B-1----:R-:W4:Y:S01]  /*7b40*/  LDL.LU R5, [R1+0x60] ;  /* 0x0000600001057983 */ /* 0x002f220000300800 */
[----:B--2---:R-:W-:-:S05]  /*7b50*/  LEA R9, P4, R19, R0, 0x1 ;  /* 0x0000000013097211 */ /* 0x004fca00078808ff */
[----:B------:R0:W-:Y:S04]  /*7b60*/  STL [R1+0x1d6c], R9 ;  /* 0x001d6c0901007387 */ /* 0x0001e80000100800 */
[----:B------:R-:W2:Y:S04]  /*7b70*/  LDL.LU R6, [R1+0x5c] ;  /* 0x00005c0001067983 */ /* 0x000ea80000300800 */
[----:B------:R1:W-:Y:S01]  /*7b80*/  STL [R1+0x1d60], R7 ;  /* 0x001d600701007387 */ /* 0x0003e20000100800 */
[----:B0-----:R-:W-:Y:S02]  /*7b90*/  LEA.HI.X.SX32 R9, R8, R2, 0x1, P6 ;  /* 0x0000000208097211 */ /* 0x001fe400030f0eff */
[-C--:B---3--:R-:W-:Y:S01]  /*7ba0*/  LEA R24, P3, R18, R0.reuse, 0x1 ;  /* 0x0000000012187211 */ /* 0x088fe200078608ff */
[----:B-1----:R-:W3:Y:S04]  /*7bb0*/  LDL.LU R7, [R1+0x58] ;  /* 0x0000580001077983 */ /* 0x002ee80000300800 */
[----:B------:R-:W-:Y:S04]  /*7bc0*/  STL [R1+0x1d64], R24 ;  /* 0x001d641801007387 */ /* 0x000fe80000100800 */
[----:B------:R-:W2:Y:S04]  /*7bd0*/  LDL.LU R8, [R1+0x54] ;  /* 0x0000540001087983 */ /* 0x000ea80000300800 */
[----:B------:R0:W-:Y:S04]  /*7be0*/  STL [R1+0x1d58], R9 ;  /* 0x001d580901007387 */ /* 0x0001e80000100800 */
[----:B0-----:R-:W2:Y:S01]  /*7bf0*/  LDL.LU R9, [R1+0x50] ;  /* 0x0000500001097983 */ /* 0x001ea20000300800 */
[----:B----4-:R-:W-:-:S05]  /*7c00*/  LEA R24, P6, R28, R0, 0x1 ;  /* 0x000000001c187211 */ /* 0x010fca00078c08ff */
[----:B------:R0:W-:Y:S02]  /*7c10*/  STL [R1+0x1d5c], R24 ;  /* 0x001d5c1801007387 */ /* 0x0001e40000100800 */
[-C--:B0-----:R-:W-:Y:S02]  /*7c20*/  LEA.HI.X.SX32 R24, R11, R2.reuse, 0x1, P5 ;  /* 0x000000020b187211 */ /* 0x081fe400028f0eff */
[----:B------:R-:W4:Y:S01]  /*7c30*/  LDL.LU R11, [R1+0x4c] ;  /* 0x00004c00010b7983 */ /* 0x000f220000300800 */
[----:B------:R-:W-:-:S03]  /*7c40*/  LEA.HI.X.SX32 R23, R23, R2, 0x1, P2 ;  /* 0x0000000217177211 */ /* 0x000fc600010f0eff */
[----:B------:R0:W-:Y:S02]  /*7c50*/  STL [R1+0x1d50], R24 ;  /* 0x001d501801007387 */ /* 0x0001e40000100800 */
[----:B0-----:R-:W-:-:S05]  /*7c60*/  LEA R24, P5, R29, R0, 0x1 ;  /* 0x000000001d187211 */ /* 0x001fca00078a08ff */
[----:B------:R0:W-:Y:S01]  /*7c70*/  STL [R1+0x1d54], R24 ;  /* 0x001d541801007387 */ /* 0x0001e20000100800 */
[----:B------:R-:W-:-:S03]  /*7c80*/  LEA.HI.X.SX32 R21, R21, R2, 0x1, P0 ;  /* 0x0000000215157211 */ /* 0x000fc600000f0eff */
[----:B0-----:R-:W2:Y:S04]  /*7c90*/  LDL.LU R24, [R1+0x1f3c] ;  /* 0x001f3c0001187983 */ /* 0x001ea80000300800 */
[----:B------:R0:W-:Y:S02]  /*7ca0*/  STL [R1+0x1d48], R23 ;  /* 0x001d481701007387 */ /* 0x0001e40000100800 */
[----:B0-----:R-:W-:-:S05]  /*7cb0*/  LEA R23, P2, R17, R0, 0x1 ;  /* 0x0000000011177211 */ /* 0x001fca00078408ff */
[----:B------:R0:W-:Y:S01]  /*7cc0*/  STL [R1+0x1d4c], R23 ;  /* 0x001d4c1701007387 */ /* 0x0001e20000100800 */
[----:B------:R-:W-:-:S03]  /*7cd0*/  LEA.HI.X.SX32 R20, R20, R2, 0x1, P1 ;  /* 0x0000000214147211 */ /* 0x000fc600008f0eff */
[----:B0-----:R-:W3:Y:S04]  /*7ce0*/  LDL.LU R23, [R1+0x1f38] ;  /* 0x001f380001177983 */ /* 0x001ee80000300800 */
[----:B------:R0:W-:Y:S02]  /*7cf0*/  STL [R1+0x1d40], R21 ;  /* 0x001d401501007387 */ /* 0x0001e40000100800 */
[----:B0-----:R-:W-:-:S05]  /*7d00*/  LEA R21, P0, R16, R0, 0x1 ;  /* 0x0000000010157211 */ /* 0x001fca00078008ff */
[----:B------:R0:W-:Y:S01]  /*7d10*/  STL [R1+0x1d44], R21 ;  /* 0x001d441501007387 */ /* 0x0001e20000100800 */
[----:B------:R-:W-:-:S03]  /*7d20*/  LEA.HI.X.SX32 R19, R19, R2, 0x1, P4 ;  /* 0x0000000213137211 */ /* 0x000fc600020f0eff */
[----:B0-----:R-:W4:Y:S04]  /*7d30*/  LDL.LU R21, [R1+0x1f34] ;  /* 0x001f340001157983 */ /* 0x001f280000300800 */
        /* <DEDUP_REMOVED lines=41> */
[----:B--2---:R-:W-:-:S05]  /*7fd0*/  LEA R14, P4, R6, R0, 0x1 ;  /* 0x00000000060e7211 */ /* 0x004fca00078808ff */
[----:B------:R0:W-:Y:S01]  /*7fe0*/  STL [R1+0x1cfc], R14 ;  /* 0x001cfc0e01007387 */ /* 0x0001e20000100800 */
[----:B------:R-:W-:-:S03]  /*7ff0*/  LEA.HI.X.SX32 R12, R12, R2, 0x1, P6 ;  /* 0x000000020c0c7211 */ /* 0x000fc600030f0eff */
[----:B0-----:R-:W2:Y:S04]  /*8000*/  LDL.LU R14, [R1+0x1f10] ;  /* 0x001f1000010e7983 */ /* 0x001ea80000300800 */
[----:B------:R3:W-:Y:S02]  /*8010*/  STL [R1+0x1cf0], R13 ;  /* 0x001cf00d01007387 */ /* 0x0007e40000100800 */
[----:B---3--:R-:W-:-:S05]  /*8020*/  LEA R13, P3, R7, R0, 0x1 ;  /* 0x00000000070d7211 */ /* 0x008fca00078608ff */
[----:B------:R0:W-:Y:S01]  /*8030*/  STL [R1+0x1cf4], R13 ;  /* 0x001cf40d01007387 */ /* 0x0001e20000100800 */
[----:B------:R-:W-:-:S03]  /*8040*/  LEA.HI.X.SX32 R10, R10, R2, 0x1, P5 ;  /* 0x000000020a0a7211 */ /* 0x000fc600028f0eff */
[----:B0-----:R-:W3:Y:S04]  /*8050*/  LDL.LU R13, [R1+0x1f0c] ;  /* 0x001f0c00010d7983 */ /* 0x001ee80000300800 */
[----:B------:R0:W-:Y:S02]  /*8060*/  STL [R1+0x1ce8], R12 ;  /* 0x001ce80c01007387 */ /* 0x0001e40000100800 */
[----:B0-----:R-:W-:-:S05]  /*8070*/  LEA R12, P6, R8, R0, 0x1 ;  /* 0x00000000080c7211 */ /* 0x001fca00078c08ff */
[----:B------:R0:W-:Y:S01]  /*8080*/  STL [R1+0x1cec], R12 ;  /* 0x001cec0c01007387 */ /* 0x0001e20000100800 */
[----:B------:R-:W-:-:S03]  /*8090*/  LEA.HI.X.SX32 R3, R3, R2, 0x1, P2 ;  /* 0x0000000203037211 */ /* 0x000fc600010f0eff */
[----:B0-----:R-:W2:Y:S04]  /*80a0*/  LDL.LU R12, [R1+0x1f08] ;  /* 0x001f0800010c7983 */ /* 0x001ea80000300800 */
[----:B------:R0:W-:Y:S02]  /*80b0*/  STL [R1+0x1ce0], R10 ;  /* 0x001ce00a01007387 */ /* 0x0001e40000100800 */
[----:B0-----:R-:W-:-:S05]  /*80c0*/  LEA R10, P5, R9, R0, 0x1 ;  /* 0x00000000090a7211 */ /* 0x001fca00078a08ff */
[----:B------:R0:W-:Y:S04]  /*80d0*/  STL [R1+0x1ce4], R10 ;  /* 0x001ce40a01007387 */ /* 0x0001e80000100800 */
[----:B0-----:R-:W2:Y:S04]  /*80e0*/  LDL.LU R10, [R1+0x1f04] ;  /* 0x001f0400010a7983 */ /* 0x001ea80000300800 */
[----:B------:R4:W-:Y:S02]  /*80f0*/  STL [R1+0x1cd8], R3 ;  /* 0x001cd80301007387 */ /* 0x0009e40000100800 */
[----:B----4-:R-:W-:-:S05]  /*8100*/  LEA R3, P2, R11, R0, 0x1 ;  /* 0x000000000b037211 */ /* 0x010fca00078408ff */
[----:B------:R0:W-:Y:S04]  /*8110*/  STL [R1+0x1cdc], R3 ;  /* 0x001cdc0301007387 */ /* 0x0001e80000100800 */
[----:B0-----:R-:W4:Y:S01]  /*8120*/  LDL.LU R3, [R1+0x1f00] ;  /* 0x001f000001037983 */ /* 0x001f220000300800 */
[----:B------:R-:W-:-:S05]  /*8130*/  LEA.HI.X.SX32 R4, R4, R2, 0x1, P0 ;  /* 0x0000000204047211 */ /* 0x000fca00000f0eff */
        /* <DEDUP_REMOVED lines=32> */
[----:B------:R0:W-:Y:S02]  /*8340*/  STL [R1+0x1ca4], R11 ;  /* 0x001ca40b01007387 */ /* 0x0001e40000100800 */
[----:B0-----:R-:W-:Y:S02]  /*8350*/  LEA.HI.X.SX32 R11, R3, R2, 0x1, P0 ;  /* 0x00000002030b7211 */ /* 0x001fe400000f0eff */
[----:B------:R-:W4:Y:S04]  /*8360*/  LDL.LU R3, [R1] ;  /* 0x0000000001037983 */ /* 0x000f280000300800 */
[----:B------:R2:W-:Y:S02]  /*8370*/  STL [R1+0x1c98], R11 ;  /* 0x001c980b01007387 */ /* 0x0005e40000100800 */
[----:B--2---:R-:W-:-:S05]  /*8380*/  LEA R11, P0, R10, R0, 0x1 ;  /* 0x000000000a0b7211 */ /* 0x004fca00078008ff */
[----:B------:R0:W-:Y:S04]  /*8390*/  STL [R1+0x1c9c], R11 ;  /* 0x001c9c0b01007387 */ /* 0x0001e80000100800 */
[----:B0-----:R-:W2:Y:S01]  /*83a0*/  LDL.LU R11, [R1+0x1ee4] ;  /* 0x001ee400010b7983 */ /* 0x001ea20000300800 */
[----:B------:R-:W-:-:S05]  /*83b0*/  LEA.HI.X.SX32 R4, R4, R2, 0x1, P1 ;  /* 0x0000000204047211 */ /* 0x000fca00008f0eff */
[----:B------:R2:W-:Y:S01]  /*83c0*/  STL [R1+0x1c90], R4 ;  /* 0x001c900401007387 */ /* 0x0005e20000100800 */
[-C--:B------:R-:W-:Y:S02]  /*83d0*/  LEA.HI.X.SX32 R7, R7, R2.reuse, 0x1, P6 ;  /* 0x0000000207077211 */ /* 0x080fe400030f0eff */
[----:B------:R-:W-:Y:S02]  /*83e0*/  LEA.HI.X.SX32 R8, R8, R2, 0x1, P5 ;  /* 0x0000000208087211 */ /* 0x000fe400028f0eff */
[----:B--2---:R-:W-:-:S05]  /*83f0*/  LEA R4, P1, R11, R0, 0x1 ;  /* 0x000000000b047211 */ /* 0x004fca00078208ff */
[----:B------:R0:W-:Y:S02]  /*8400*/  STL [R1+0x1c94], R4 ;  /* 0x001c940401007387 */ /* 0x0001e40000100800 */
[----:B0-----:R-:W-:Y:S02]  /*8410*/  LEA.HI.X.SX32 R4, R5, R2, 0x1, P4 ;  /* 0x0000000205047211 */ /* 0x001fe400020f0eff */
[----:B------:R-:W2:Y:S04]  /*8420*/  LDL.LU R5, [R1+0x4] ;  /* 0x0000040001057983 */ /* 0x000ea80000300800 */
[----:B------:R0:W-:Y:S02]  /*8430*/  STL [R1+0x1c88], R4 ;  /* 0x001c880401007387 */ /* 0x0001e40000100800 */
[----:B0-----:R-:W-:-:S05]  /*8440*/  LEA R4, P4, R12, R0, 0x1 ;  /* 0x000000000c047211 */ /* 0x001fca00078808ff */
[----:B------:R0:W-:Y:S02]  /*8450*/  STL [R1+0x1c8c], R4 ;  /* 0x001c8c0401007387 */ /* 0x0001e40000100800 */
[----:B0-----:R-:W-:Y:S02]  /*8460*/  LEA.HI.X.SX32 R4, R6, R2, 0x1, P3 ;  /* 0x0000000206047211 */ /* 0x001fe400018f0eff */
[----:B------:R-:W2:Y:S04]  /*8470*/  LDL.LU R6, [R1+0xc] ;  /* 0x00000c0001067983 */ /* 0x000ea80000300800 */
[----:B------:R3:W-:Y:S02]  /*8480*/  STL [R1+0x1c80], R4 ;  /* 0x001c800401007387 */ /* 0x0007e40000100800 */
[----:B---3--:R-:W-:-:S05]  /*8490*/  LEA R4, P3, R13, R0, 0x1 ;  /* 0x000000000d047211 */ /* 0x008fca00078608ff */
[----:B------:R0:W-:Y:S04]  /*84a0*/  STL [R1+0x1c84], R4 ;  /* 0x001c840401007387 */ /* 0x0001e80000100800 */
[----:B------:R-:W-:Y:S01]  /*84b0*/  STL [R1+0x1c78], R7 ;  /* 0x001c780701007387 */ /* 0x000fe20000100800 */
[----:B0-----:R-:W-:-:S05]  /*84c0*/  LEA R4, P6, R14, R0, 0x1 ;  /* 0x000000000e047211 */ /* 0x001fca00078c08ff */
[----:B------:R0:W-:Y:S04]  /*84d0*/  STL [R1+0x1c7c], R4 ;  /* 0x001c7c0401007387 */ /* 0x0001e80000100800 */
[----:B------:R-:W-:Y:S01]  /*84e0*/  STL [R1+0x1c70], R8 ;  /* 0x001c700801007387 */ /* 0x000fe20000100800 */
[----:B0-----:R-:W-:-:S03]  /*84f0*/  LEA.HI.X.SX32 R4, R9, R2, 0x1, P2 ;  /* 0x0000000209047211 */ /* 0x001fc600010f0eff */
[----:B------:R-:W3:Y:S01]  /*8500*/  LDL.LU R9, [R1+0x8] ;  /* 0x0000080001097983 */ /* 0x000ee20000300800 */
[----:B------:R-:W-:-:S05]  /*8510*/  LEA R7, P5, R15, R0, 0x1 ;  /* 0x000000000f077211 */ /* 0x000fca00078a08ff */
[----:B------:R0:W-:Y:S04]  /*8520*/  STL [R1+0x1c74], R7 ;  /* 0x001c740701007387 */ /* 0x0001e80000100800 */
[----:B------:R1:W-:Y:S01]  /*8530*/  STL [R1+0x1c68], R4 ;  /* 0x001c680401007387 */ /* 0x0003e20000100800 */
[----:B0-----:R-:W-:Y:S02]  /*8540*/  LEA R7, P2, R16, R0, 0x1 ;  /* 0x0000000010077211 */ /* 0x001fe400078408ff */
[----:B-1----:R-:W-:-:S03]  /*8550*/  LEA.HI.X.SX32 R4, R10, R2, 0x1, P0 ;  /* 0x000000020a047211 */ /* 0x002fc600000f0eff */
[----:B------:R0:W-:Y:S01]  /*8560*/  STL [R1+0x1c6c], R7 ;  /* 0x001c6c0701007387 */ /* 0x0001e20000100800 */
[----:B------:R-:W-:-:S03]  /*8570*/  LEA R8, P0, R17, R0, 0x1 ;  /* 0x0000000011087211 */ /* 0x000fc600078008ff */
[----:B------:R-:W-:Y:S01]  /*8580*/  STL [R1+0x1c60], R4 ;  /* 0x001c600401007387 */ /* 0x000fe20000100800 */
[----:B0-----:R-:W-:-:S03]  /*8590*/  LEA.HI.X.SX32 R7, R11, R2, 0x1, P1 ;  /* 0x000000020b077211 */ /* 0x001fc600008f0eff */
[----:B------:R0:W-:Y:S04]  /*85a0*/  STL [R1+0x1c64], R8 ;  /* 0x001c640801007387 */ /* 0x0001e80000100800 */
[----:B------:R-:W-:Y:S01]  /*85b0*/  STL [R1+0x1c58], R7 ;  /* 0x001c580701007387 */ /* 0x000fe20000100800 */
[-C--:B0-----:R-:W-:Y:S02]  /*85c0*/  LEA.HI.X.SX32 R8, R12, R2.reuse, 0x1, P4 ;  /* 0x000000020c087211 */ /* 0x081fe400020f0eff */
[-C--:B------:R-:W-:Y:S02]  /*85d0*/  LEA.HI.X.SX32 R10, R14, R2.reuse, 0x1, P6 ;  /* 0x000000020e0a7211 */ /* 0x080fe400030f0eff */
[----:B------:R-:W-:Y:S02]  /*85e0*/  LEA.HI.X.SX32 R11, R15, R2, 0x1, P5 ;  /* 0x000000020f0b7211 */ /* 0x000fe400028f0eff */
[----:B--2---:R-:W-:-:S05]  /*85f0*/  LEA R4, P1, R6, R0, 0x1 ;  /* 0x0000000006047211 */ /* 0x004fca00078208ff */
[----:B------:R0:W-:Y:S04]  /*8600*/  STL [R1+0x1c5c], R4 ;  /* 0x001c5c0401007387 */ /* 0x0001e80000100800 */
[----:B0-----:R-:W2:Y:S04]  /*8610*/  LDL.LU R4, [R1+0xd4] ;  /* 0x0000d40001047983 */ /* 0x001ea80000300800 */
[----:B------:R0:W-:Y:S02]  /*8620*/  STL [R1+0x1c50], R8 ;  /* 0x001c500801007387 */ /* 0x0001e40000100800 */
[----:B0-----:R-:W-:-:S02]  /*8630*/  LEA.HI.X.SX32 R8, R13, R2, 0x1, P3 ;  /* 0x000000020d087211 */ /* 0x001fc400018f0eff */
[----:B---3--:R-:W-:-:S05]  /*8640*/  LEA R7, P4, R9, R0, 0x1 ;  /* 0x0000000009077211 */ /* 0x008fca00078808ff */
[----:B------:R0:W-:Y:S04]  /*8650*/  STL [R1+0x1c54], R7 ;  /* 0x001c540701007387 */ /* 0x0001e80000100800 */
[----:B------:R1:W-:Y:S01]  /*8660*/  STL [R1+0x1c48], R8 ;  /* 0x001c480801007387 */ /* 0x0003e20000100800 */
[----:B0-----:R-:W-:-:S03]  /*8670*/  LEA R7, P3, R5, R0, 0x1 ;  /* 0x0000000005077211 */ /* 0x001fc600078608ff */
[----:B-1----:R-:W3:Y:S04]  /*8680*/  LDL.LU R8, [R1+0xd8] ;  /* 0x0000d80001087983 */ /* 0x002ee80000300800 */
[----:B------:R4:W-:Y:S04]  /*8690*/  STL [R1+0x1c4c], R7 ;  /* 0x001c4c0701007387 */ /* 0x0009e80000100800 */
[----:B------:R0:W-:Y:S01]  /*86a0*/  STL [R1+0x1c40], R10 ;  /* 0x001c400a01007387 */ /* 0x0001e20000100800 */
[-C--:B----4-:R-:W-:Y:S02]  /*86b0*/  LEA R7, P6, R3, R0.reuse, 0x1 ;  /* 0x0000000003077211 */ /* 0x090fe400078c08ff */
[----:B0-----:R-:W-:-:S03]  /*86c0*/  LEA R10, P5, R29, R0, 0x1 ;  /* 0x000000001d0a7211 */ /* 0x001fc600078a08ff */
[----:B------:R0:W-:Y:S04]  /*86d0*/  STL [R1+0x1c44], R7 ;  /* 0x001c440701007387 */ /* 0x0001e80000100800 */
[----:B------:R1:W-:Y:S01]  /*86e0*/  STL [R1+0x1c38], R11 ;  /* 0x001c380b01007387 */ /* 0x0003e20000100800 */
[----:B0-----:R-:W-:-:S03]  /*86f0*/  LEA.HI.X.SX32 R7, R16, R2, 0x1, P2 ;  /* 0x0000000210077211 */ /* 0x001fc600010f0eff */
[----:B------:R0:W-:Y:S01]  /*8700*/  STL [R1+0x1c3c], R10 ;  /* 0x001c3c0a01007387 */ /* 0x0001e20000100800 */
[----:B-1----:R-:W-:-:S03]  /*8710*/  LEA R11, P2, R28, R0, 0x1 ;  /* 0x000000001c0b7211 */ /* 0x002fc600078408ff */
[----:B------:R1:W-:Y:S01]  /*8720*/  STL [R1+0x1c30], R7 ;  /* 0x001c300701007387 */ /* 0x0003e20000100800 */
[-C--:B------:R-:W-:Y:S02]  /*8730*/  LEA.HI.X.SX32 R6, R6, R2.reuse, 0x1, P1 ;  /* 0x0000000206067211 */ /* 0x080fe400008f0eff */
[----:B0-----:R-:W-:Y:S01]  /*8740*/  LEA.HI.X.SX32 R10, R17, R2, 0x1, P0 ;  /* 0x00000002110a7211 */ /* 0x001fe200000f0eff */
[----:B------:R-:W-:Y:S01]  /*8750*/  STL [R1+0x1c34], R11 ;  /* 0x001c340b01007387 */ /* 0x000fe20000100800 */
[----:B-1----:R-:W-:-:S03]  /*8760*/  LEA R7, P0, R18, R0, 0x1 ;  /* 0x0000000012077211 */ /* 0x002fc600078008ff */
[----:B------:R-:W-:Y:S04]  /*8770*/  STL [R1+0x1be0], R10 ;  /* 0x001be00a01007387 */ /* 0x000fe80000100800 */
[----:B------:R0:W-:Y:S04]  /*8780*/  STL [R1+0x1c00], R7 ;  /* 0x001c000701007387 */ /* 0x0001e80000100800 */
[----:B0-----:R-:W4:Y:S04]  /*8790*/  LDL.LU R7, [R1+0xe0] ;  /* 0x0000e00001077983 */ /* 0x001f280000300800 */
[----:B------:R0:W-:Y:S04]  /*87a0*/  STL [R1+0x1be4], R6 ;  /* 0x001be40601007387 */ /* 0x0001e80000100800 */
[----:B0-----:R-:W4:Y:S01]  /*87b0*/  LDL.LU R6, [R1+0xdc] ;  /* 0x0000dc0001067983 */ /* 0x001f220000300800 */
[----:B------:R-:W-:-:S02]  /*87c0*/  LEA R10, P1, R19, R0, 0x1 ;  /* 0x00000000130a7211 */ /* 0x000fc400078208ff */
[----:B------:R-:W-:Y:S02]  /*87d0*/  LEA.HI.X.SX32 R9, R9, R2, 0x1, P4 ;  /* 0x0000000209097211 */ /* 0x000fe400020f0eff */
[----:B------:R-:W-:Y:S01]  /*87e0*/  LEA R11, P4, R20, R0, 0x1 ;  /* 0x00000000140b7211 */ /* 0x000fe200078808ff */
[----:B------:R0:W-:Y:S04]  /*87f0*/  STL [R1+0x1c08], R10 ;  /* 0x001c080a01007387 */ /* 0x0001e80000100800 */
[----:B------:R1:W-:Y:S01]  /*8800*/  STL [R1+0x1be8], R9 ;  /* 0x001be80901007387 */ /* 0x0003e20000100800 */
[-C--:B0-----:R-:W-:Y:S02]  /*8810*/  LEA.HI.X.SX32 R10, R5, R2.reuse, 0x1, P3 ;  /* 0x00000002050a7211 */ /* 0x081fe400018f0eff */
[----:B------:R-:W-:-:S02]  /*8820*/  LEA.HI.X.SX32 R5, R3, R2, 0x1, P6 ;  /* 0x0000000203057211 */ /* 0x000fc400030f0eff */
[-C--:B-1----:R-:W-:Y:S01]  /*8830*/  LEA R9, P3, R21, R0.reuse, 0x1 ;  /* 0x0000000015097211 */ /* 0x082fe200078608ff */
[----:B------:R-:W-:Y:S01]  /*8840*/  STL [R1+0x1c10], R11 ;  /* 0x001c100b01007387 */ /* 0x000fe20000100800 */
[----:B------:R-:W-:-:S03]  /*8850*/  LEA R3, P6, R23, R0, 0x1 ;  /* 0x0000000017037211 */ /* 0x000fc600078c08ff */
[----:B------:R-:W-:Y:S01]  /*8860*/  STL [R1+0x1bec], R10 ;  /* 0x001bec0a01007387 */ /* 0x000fe20000100800 */
[----:B------:R-:W-:-:S03]  /*8870*/  IMAD R25, R25, c[0x0][0x190], RZ ;  /* 0x0000640019197a24 */ /* 0x000fc600078e02ff */
[----:B------:R0:W-:Y:S01]  /*8880*/  STL [R1+0x1c18], R9 ;  /* 0x001c180901007387 */ /* 0x0001e20000100800 */
[----:B------:R-:W-:-:S03]  /*8890*/  IMAD R26, R26, c[0x0][0x190], RZ ;  /* 0x000064001a1a7a24 */ /* 0x000fc600078e02ff */
[----:B------:R1:W-:Y:S04]  /*88a0*/  STL [R1+0x1bf0], R5 ;  /* 0x001bf00501007387 */ /* 0x0003e80000100800 */
[----:B------:R1:W-:Y:S01]  /*88b0*/  STL [R1+0x1c1c], R3 ;  /* 0x001c1c0301007387 */ /* 0x0003e20000100800 */
[----:B0-----:R-:W-:Y:S02]  /*88c0*/  LEA.HI.X.SX32 R9, R29, R2, 0x1, P5 ;  /* 0x000000021d097211 */ /* 0x001fe400028f0eff */
[----:B-1----:R-:W-:-:S03]  /*88d0*/  LEA R5, P5, R24, R0, 0x1 ;  /* 0x0000000018057211 */ /* 0x002fc600078a08ff */
[----:B------:R0:W-:Y:S01]  /*88e0*/  STL [R1+0x1bf4], R9 ;  /* 0x001bf40901007387 */ /* 0x0001e20000100800 */
[----:B------:R-:W-:-:S03]  /*88f0*/  LEA.HI.X.SX32 R3, R28, R2, 0x1, P2 ;  /* 0x000000021c037211 */ /* 0x000fc600010f0eff */
[----:B------:R1:W-:Y:S01]  /*8900*/  STL [R1+0x1c20], R5 ;  /* 0x001c200501007387 */ /* 0x0003e20000100800 */
[----:B------:R-:W-:-:S03]  /*8910*/  IMAD R27, R27, c[0x0][0x190], RZ ;  /* 0x000064001b1b7a24 */ /* 0x000fc600078e02ff */
[----:B------:R1:W-:Y:S01]  /*8920*/  STL [R1+0x1bf8], R3 ;  /* 0x001bf80301007387 */ /* 0x0003e20000100800 */
[----:B0-----:R-:W-:Y:S02]  /*8930*/  LEA R9, P2, R25, R0, 0x1 ;  /* 0x0000000019097211 */ /* 0x001fe400078408ff */
[----:B-1----:R-:W-:-:S03]  /*8940*/  LEA.HI.X.SX32 R5, R18, R2, 0x1, P0 ;  /* 0x0000000212057211 */ /* 0x002fc600000f0eff */
[----:B------:R0:W-:Y:S01]  /*8950*/  STL [R1+0x1c24], R9 ;  /* 0x001c240901007387 */ /* 0x0001e20000100800 */
[----:B------:R-:W-:-:S03]  /*8960*/  LEA R3, P0, R26, R0, 0x1 ;  /* 0x000000001a037211 */ /* 0x000fc600078008ff */
[----:B------:R1:W-:Y:S01]  /*8970*/  STL [R1+0x1bfc], R5 ;  /* 0x001bfc0501007387 */ /* 0x0003e20000100800 */
[----:B------:R-:W-:-:S03]  /*8980*/  IMAD R22, R22, c[0x0][0x190], RZ ;  /* 0x0000640016167a24 */ /* 0x000fc600078e02ff */
[----:B------:R1:W-:Y:S01]  /*8990*/  STL [R1+0x1c28], R3 ;  /* 0x001c280301007387 */ /* 0x0003e20000100800 */
[----:B0-----:R-:W-:Y:S02]  /*89a0*/  LEA.HI.X.SX32 R9, R19, R2, 0x1, P1 ;  /* 0x0000000213097211 */ /* 0x001fe400008f0eff */
[----:B-1----:R-:W-:-:S03]  /*89b0*/  LEA R5, P1, R27, R0, 0x1 ;  /* 0x000000001b057211 */ /* 0x002fc600078208ff */
[----:B------:R-:W-:Y:S01]  /*89c0*/  STL [R1+0x1c04], R9 ;  /* 0x001c040901007387 */ /* 0x000fe20000100800 */
[----:B------:R-:W-:-:S03]  /*89d0*/  LEA.HI.X.SX32 R3, R20, R2, 0x1, P4 ;  /* 0x0000000214037211 */ /* 0x000fc600020f0eff */
[----:B------:R0:W-:Y:S04]  /*89e0*/  STL [R1+0x1c2c], R5 ;  /* 0x001c2c0501007387 */ /* 0x0001e80000100800 */
[----:B------:R1:W-:Y:S01]  /*89f0*/  STL [R1+0x1c0c], R3 ;  /* 0x001c0c0301007387 */ /* 0x0003e20000100800 */
[----:B0-----:R-:W-:Y:S02]  /*8a00*/  LEA.HI.X.SX32 R5, R21, R2, 0x1, P3 ;  /* 0x0000000215057211 */ /* 0x001fe400018f0eff */
[----:B-1----:R-:W-:Y:S02]  /*8a10*/  LEA R3, P3, R22, R0, 0x1 ;  /* 0x0000000016037211 */ /* 0x002fe400078608ff */
[-C--:B------:R-:W-:Y:S01]  /*8a20*/  LEA.HI.X.SX32 R0, R23, R2.reuse, 0x1, P6 ;  /* 0x0000000217007211 */ /* 0x080fe200030f0eff */
[----:B------:R-:W-:Y:S04]  /*8a30*/  STL [R1+0x1c14], R5 ;  /* 0x001c140501007387 */ /* 0x000fe80000100800 */
[----:B------:R-:W-:Y:S04]  /*8a40*/  STL [R1+0x1bdc], R3 ;  /* 0x001bdc0301007387 */ /* 0x000fe80000100800 */
[----:B------:R0:W-:Y:S02]  /*8a50*/  STL [R1+0x1bc8], R0 ;  /* 0x001bc80001007387 */ /* 0x0001e40000100800 */
[----:B0-----:R-:W-:Y:S01]  /*8a60*/  LEA.HI.X.SX32 R0, R24, R2, 0x1, P5 ;  /* 0x0000000218007211 */ /* 0x001fe200028f0eff */
[----:B------:R-:W-:-:S04]  /*8a70*/  IMAD.MOV.U32 R3, RZ, RZ, c[0x0][0x188] ;  /* 0x00006200ff037624 */ /* 0x000fc800078e00ff */
[----:B------:R0:W-:Y:S01]  /*8a80*/  STL [R1+0x1bcc], R0 ;  /* 0x001bcc0001007387 */ /* 0x0001e20000100800 */
[----:B------:R-:W-:Y:S01]  /*8a90*/  IMAD R3, R3, 0x7f, RZ ;  /* 0x0000007f03037824 */ /* 0x000fe200078e02ff */
[-C--:B------:R-:W-:Y:S02]  /*8aa0*/  LEA.HI.X.SX32 R9, R27, R2.reuse, 0x1, P1 ;  /* 0x000000021b097211 */ /* 0x080fe400008f0eff */
[----:B0-----:R-:W-:Y:S01]  /*8ab0*/  LEA.HI.X.SX32 R0, R26, R2, 0x1, P0 ;  /* 0x000000021a007211 */ /* 0x001fe200000f0eff */
[----:B------:R-:W-:Y:S01]  /*8ac0*/  IMAD.MOV.U32 R12, RZ, RZ, c[0x0][0x188] ;  /* 0x00006200ff0c7624 */ /* 0x000fe200078e00ff */
[----:B--2---:R-:W-:-:S04]  /*8ad0*/  LEA R28, P4, R4, c[0x0][0x160], 0x1 ;  /* 0x00005800041c7a11 */ /* 0x004fc800078808ff */
[----:B------:R-:W-:Y:S02]  /*8ae0*/  LEA.HI.X.SX32 R29, R4, c[0x0][0x164], 0x1, P4 ;  /* 0x00005900041d7a11 */ /* 0x000fe400020f0eff */
[----:B------:R-:W-:-:S05]  /*8af0*/  LEA.HI.X.SX32 R4, R25, R2, 0x1, P2 ;  /* 0x0000000219047211 */ /* 0x000fca00010f0eff */
[----:B------:R0:W-:Y:S04]  /*8b00*/  STL [R1+0x1bd0], R4 ;  /* 0x001bd00401007387 */ /* 0x0001e80000100800 */
[----:B------:R-:W-:Y:S04]  /*8b10*/  STL.64 [R1+0x518], R28 ;  /* 0x0005181c01007387 */ /* 0x000fe80000100a00 */
[----:B------:R1:W-:Y:S01]  /*8b20*/  STL [R1+0x1bd4], R0 ;  /* 0x001bd40001007387 */ /* 0x0003e20000100800 */
[----:B0-----:R-:W-:-:S03]  /*8b30*/  IMAD.WIDE R4, R3, 0x2, R28 ;  /* 0x0000000203047825 */ /* 0x001fc600078e021c */
[----:B------:R-:W-:Y:S01]  /*8b40*/  STL [R1+0x1bd8], R9 ;  /* 0x001bd80901007387 */ /* 0x000fe20000100800 */
[----:B-1----:R-:W-:-:S05]  /*8b50*/  LEA.HI.X.SX32 R0, R22, R2, 0x1, P3 ;  /* 0x0000000216007211 */ /* 0x002fca00018f0eff */
[----:B------:R0:W-:Y:S04]  /*8b60*/  STL [R1+0x1bb8], R0 ;  /* 0x001bb80001007387 */ /* 0x0001e80000100800 */
[----:B------:R-:W-:Y:S04]  /*8b70*/  STL [R1+0x1bc4], R4 ;  /* 0x001bc40401007387 */ /* 0x000fe80000100800 */
[----:B------:R1:W-:Y:S01]  /*8b80*/  STL [R1+0x1bbc], R5 ;  /* 0x001bbc0501007387 */ /* 0x0003e20000100800 */
[----:B---3--:R-:W-:-:S04]  /*8b90*/  LEA R18, P6, R8, c[0x0][0x160], 0x1 ;  /* 0x0000580008127a11 */ /* 0x008fc800078c08ff */
[----:B------:R-:W-:Y:S01]  /*8ba0*/  LEA.HI.X.SX32 R19, R8, c[0x0][0x164], 0x1, P6 ;  /* 0x0000590008137a11 */ /* 0x000fe200030f0eff */
[----:B0-----:R-:W-:-:S04]  /*8bb0*/  IMAD R0, R12, 0x7e, RZ ;  /* 0x0000007e0c007824 */ /* 0x001fc800078e02ff */
[----:B-1----:R-:W-:Y:S01]  /*8bc0*/  IMAD.WIDE R4, R3, 0x2, R18 ;  /* 0x0000000203047825 */ /* 0x002fe200078e0212 */
[----:B------:R-:W-:Y:S03]  /*8bd0*/  STL.64 [R1+0x5d0], R18 ;  /* 0x0005d01201007387 */ /* 0x000fe60000100a00 */
[----:B------:R-:W-:Y:S01]  /*8be0*/  IMAD R8, R12, 0x7d, RZ ;  /* 0x0000007d0c087824 */ /* 0x000fe200078e02ff */
[----:B----4-:R-:W-:-:S04]  /*8bf0*/  LEA R14, P0, R7, c[0x0][0x160], 0x1 ;  /* 0x00005800070e7a11 */ /* 0x010fc800078008ff */
[----:B------:R-:W-:Y:S02]  /*8c00*/  LEA.HI.X.SX32 R15, R7, c[0x0][0x164], 0x1, P0 ;  /* 0x00005900070f7a11 */ /* 0x000fe400000f0eff */
[----:B------:R-:W-:-:S04]  /*8c10*/  LEA R16, P1, R6, c[0x0][0x160], 0x1 ;  /* 0x0000580006107a11 */ /* 0x000fc800078208ff */
[----:B------:R-:W-:Y:S01]  /*8c20*/  LEA.HI.X.SX32 R17, R6, c[0x0][0x164], 0x1, P1 ;  /* 0x0000590006117a11 */ /* 0x000fe200008f0eff */
[----:B------:R-:W-:Y:S04]  /*8c30*/  STL.64 [R1+0x5e0], R14 ;  /* 0x0005e00e01007387 */ /* 0x000fe80000100a00 */
[C---:B------:R-:W-:Y:S01]  /*8c40*/  IMAD.WIDE R6, R3.reuse, 0x2, R16 ;  /* 0x0000000203067825 */ /* 0x040fe200078e0210 */
[----:B------:R-:W-:Y:S03]  /*8c50*/  STL.64 [R1+0x5d8], R16 ;  /* 0x0005d81001007387 */ /* 0x000fe60000100a00 */
[----:B------:R-:W-:Y:S01]  /*8c60*/  IMAD.WIDE R2, R3, 0x2, R14 ;  /* 0x0000000203027825 */ /* 0x000fe200078e020e */
[----:B------:R-:W-:Y:S04]  /*8c70*/  STL [R1+0x1bc0], R4 ;  /* 0x001bc00401007387 */ /* 0x000fe80000100800 */
[----:B------:R0:W-:Y:S04]  /*8c80*/  STL [R1+0x1bb0], R5 ;  /* 0x001bb00501007387 */ /* 0x0001e80000100800 */
[----:B------:R-:W-:Y:S04]  /*8c90*/  STL [R1+0x1bb4], R6 ;  /* 0x001bb40601007387 */ /* 0x000fe80000100800 */
[----:B------:R1:W-:Y:S01]  /*8ca0*/  STL [R1+0x1b98], R7 ;  /* 0x001b980701007387 */ /* 0x0003e20000100800 */
[----:B0-----:R-:W-:-:S03]  /*8cb0*/  IMAD.WIDE R4, R0, 0x2, R28 ;  /* 0x0000000200047825 */ /* 0x001fc600078e021c */
[----:B------:R-:W-:Y:S04]  /*8cc0*/  STL [R1+0x1bac], R2 ;  /* 0x001bac0201007387 */ /* 0x000fe80000100800 */
[----:B------:R0:W-:Y:S01]  /*8cd0*/  STL [R1+0x1ba4], R3 ;  /* 0x001ba40301007387 */ /* 0x0001e20000100800 */
[----:B-1----:R-:W-:-:S03]  /*8ce0*/  IMAD.WIDE R6, R0, 0x2, R16 ;  /* 0x0000000200067825 */ /* 0x002fc600078e0210 */
[----:B------:R-:W-:Y:S01]  /*8cf0*/  STL [R1+0x1ba8], R4 ;  /* 0x001ba80401007387 */ /* 0x000fe20000100800 */
[----:B0-----:R-:W-:-:S03]  /*8d00*/  IMAD.WIDE R2, R0, 0x2, R18 ;  /* 0x0000000200027825 */ /* 0x001fc600078e0212 */
[----:B------:R0:W-:Y:S04]  /*8d10*/  STL [R1+0x1b9c], R5 ;  /* 0x001b9c0501007387 */ /* 0x0001e80000100800 */
[----:B------:R-:W-:Y:S04]  /*8d20*/  STL [R1+0x1ba0], R2 ;  /* 0x001ba00201007387 */ /* 0x000fe80000100800 */
[----:B------:R1:W-:Y:S01]  /*8d30*/  STL [R1+0x1b90], R3 ;  /* 0x001b900301007387 */ /* 0x0003e20000100800 */
[----:B0-----:R-:W-:-:S03]  /*8d40*/  IMAD.WIDE R4, R0, 0x2, R14 ;  /* 0x0000000200047825 */ /* 0x001fc600078e020e */
[----:B------:R-:W-:Y:S04]  /*8d50*/  STL [R1+0x1b94], R6 ;  /* 0x001b940601007387 */ /* 0x000fe80000100800 */
[----:B------:R0:W-:Y:S01]  /*8d60*/  STL [R1+0x1b78], R7 ;  /* 0x001b780701007387 */ /* 0x0001e20000100800 */
[----:B-1----:R-:W-:-:S03]  /*8d70*/  IMAD.WIDE R2, R8, 0x2, R28 ;  /* 0x0000000208027825 */ /* 0x002fc600078e021c */
[----:B------:R-:W-:Y:S04]  /*8d80*/  STL [R1+0x1b8c], R4 ;  /* 0x001b8c0401007387 */ /* 0x000fe80000100800 */
[----:B------:R1:W-:Y:S01]  /*8d90*/  STL [R1+0x1b84], R5 ;  /* 0x001b840501007387 */ /* 0x0003e20000100800 */
[----:B0-----:R-:W-:-:S03]  /*8da0*/  IMAD.WIDE R6, R8, 0x2, R16 ;  /* 0x0000000208067825 */ /* 0x001fc600078e0210 */
[----:B------:R-:W-:Y:S01]  /*8db0*/  STL [R1+0x1b88], R2 ;  /* 0x001b880201007387 */ /* 0x000fe20000100800 */
[----:B------:R-:W-:Y:S02]  /*8dc0*/  IMAD R0, R12, 0x7c, RZ ;  /* 0x0000007c0c007824 */ /* 0x000fe400078e02ff */
[C---:B-1----:R-:W-:Y:S01]  /*8dd0*/  IMAD.WIDE R4, R8.reuse, 0x2, R18 ;  /* 0x0000000208047825 */ /* 0x042fe200078e0212 */
        /* <DEDUP_REMOVED lines=258> */
[----:B-1----:R-:W-:-:S03]  /*9e00*/  IMAD.WIDE R4, R8, 0x2, R18 ;  /* 0x0000000208047825 */ /* 0x002fc600078e0212 */
[----:B------:R0:W-:Y:S01]  /*9e10*/  STL [R1+0x18fc], R3 ;  /* 0x0018fc0301007387 */ /* 0x0001e20000100800 */
[----:B------:R-:W-:-:S03]  /*9e20*/  IMAD R0, R12, 0x68, RZ ;  /* 0x000000680c007824 */ /* 0x000fc600078e02ff */
        /* <DEDUP_REMOVED lines=8> */
[----:B------:R-:W-:Y:S02]  /*9eb0*/  IMAD R8, R12, 0x67, RZ ;  /* 0x000000670c087824 */ /* 0x000fe400078e02ff */
[C---:B0-----:R-:W-:Y:S01]  /*9ec0*/  IMAD.WIDE R6, R0.reuse, 0x2, R16 ;  /* 0x0000000200067825 */ /* 0x041fe200078e0210 */
[----:B------:R-:W-:Y:S03]  /*9ed0*/  STL [R1+0x18e8], R4 ;  /* 0x0018e80401007387 */ /* 0x000fe60000100800 */
        /* <DEDUP_REMOVED lines=12> */
[----:B------:R-:W-:-:S03]  /*9fa0*/  IMAD R0, R12, 0x66, RZ ;  /* 0x000000660c007824 */ /* 0x000fc600078e02ff */
[----:B------:R0:W-:Y:S01]  /*9fb0*/  STL [R1+0x18bc], R3 ;  /* 0x0018bc0301007387 */ /* 0x0001e20000100800 */
[----:B-1----:R-:W-:-:S03]  /*9fc0*/  IMAD.WIDE R4, R8, 0x2, R16 ;  /* 0x0000000208047825 */ /* 0x002fc600078e0210 */
        /* <DEDUP_REMOVED lines=11> */
[----:B-1----:R-:W-:Y:S01]  /*a080*/  IMAD.WIDE R2, R0, 0x2, R18 ;  /* 0x0000000200027825 */ /* 0x002fe200078e0212 */
[----:B------:R0:W-:Y:S03]  /*a090*/  STL [R1+0xbf0], R7 ;  /* 0x000bf00701007387 */ /* 0x0001e60000100800 */
[----:B------:R-:W-:Y:S01]  /*a0a0*/  IMAD.WIDE R8, R10, 0x2, R28 ;  /* 0x000000020a087825 */ /* 0x000fe200078e021c */
        /* <DEDUP_REMOVED lines=472> */
[----:B------:R-:W-:-:S03]  /*be30*/  IMAD.SHL.U32 R0, R12, 0x40, RZ ;  /* 0x000000400c007824 */ /* 0x000fc600078e00ff */
        /* <DEDUP_REMOVED lines=810> */
[----:B------:R0:W-:Y:S04]  /*f0e0*/  STL [R1+0x1854], R8 ;  /* 0x0018540801007387 */ /* 0x0001e80000100800 */
[----:B------:R-:W-:Y:S01]  /*f0f0*/  STL [R1+0x1850], R9 ;  /* 0x0018500901007387 */ /* 0x000fe20000100800 */
[----:B-1----:R-:W-:-:S03]  /*f100*/  IMAD.WIDE R6, R10, 0x2, R14 ;  /* 0x000000020a067825 */ /* 0x002fc600078e020e */
[----:B------:R-:W-:Y:S01]  /*f110*/  STL [R1+0x185c], R2 ;  /* 0x00185c0201007387 */ /* 0x000fe20000100800 */
[----:B0-----:R-:W-:-:S03]  /*f120*/  IMAD.SHL.U32 R8, R12, 0x2, RZ ;  /* 0x000000020c087824 */ /* 0x001fc600078e00ff */
        /* <DEDUP_REMOVED lines=11> */
[----:B------:R-:W-:-:S03]  /*f1e0*/  IMAD.WIDE R8, R8, 0x2, R14 ;  /* 0x0000000208087825 */ /* 0x000fc600078e020e */
[----:B------:R0:W-:Y:S01]  /*f1f0*/  STL [R1+0x1878], R5 ;  /* 0x0018780501007387 */ /* 0x0001e20000100800 */
[----:B-1----:R-:W-:-:S03]  /*f200*/  IMAD.WIDE R2, R12, 0x2, R28 ;  /* 0x000000020c027825 */ /* 0x002fc600078e021c */
[----:B------:R-:W-:Y:S04]  /*f210*/  STL [R1+0x1884], R6 ;  /* 0x0018840601007387 */ /* 0x000fe80000100800 */
[----:B------:R1:W-:Y:S01]  /*f220*/  STL [R1+0x1880], R7 ;  /* 0x0018800701007387 */ /* 0x0003e20000100800 */
[----:B0-----:R-:W-:-:S03]  /*f230*/  IMAD.WIDE R4, R12, 0x2, R18 ;  /* 0x000000020c047825 */ /* 0x001fc600078e0212 */
[----:B------:R-:W-:Y:S04]  /*f240*/  STL [R1+0x188c], R8 ;  /* 0x00188c0801007387 */ /* 0x000fe80000100800 */
[----:B------:R-:W-:Y:S01]  /*f250*/  STL [R1+0x1888], R9 ;  /* 0x0018880901007387 */ /* 0x000fe20000100800 */
[----:B-1----:R-:W-:-:S03]  /*f260*/  IMAD.WIDE R6, R12, 0x2, R16 ;  /* 0x000000020c067825 */ /* 0x002fc600078e0210 */
[----:B------:R-:W-:Y:S04]  /*f270*/  STL [R1+0x1894], R2 ;  /* 0x0018940201007387 */ /* 0x000fe80000100800 */
[----:B------:R0:W-:Y:S04]  /*f280*/  STL [R1+0x1890], R3 ;  /* 0x0018900301007387 */ /* 0x0001e80000100800 */
[----:B------:R-:W-:Y:S04]  /*f290*/  STL [R1+0x189c], R4 ;  /* 0x00189c0401007387 */ /* 0x000fe80000100800 */
[----:B------:R-:W-:Y:S01]  /*f2a0*/  STL [R1+0x1898], R5 ;  /* 0x0018980501007387 */ /* 0x000fe20000100800 */
[----:B0-----:R-:W-:-:S03]  /*f2b0*/  IMAD.WIDE R2, R12, 0x2, R14 ;  /* 0x000000020c027825 */ /* 0x001fc600078e020e */
[----:B------:R-:W-:Y:S04]  /*f2c0*/  STL [R1+0x18a4], R6 ;  /* 0x0018a40601007387 */ /* 0x000fe80000100800 */
[----:B------:R-:W-:Y:S04]  /*f2d0*/  STL [R1+0x18a0], R7 ;  /* 0x0018a00701007387 */ /* 0x000fe80000100800 */
[----:B------:R0:W-:Y:S04]  /*f2e0*/  STL [R1+0x18ac], R2 ;  /* 0x0018ac0201007387 */ /* 0x0001e80000100800 */
[----:B------:R1:W-:Y:S04]  /*f2f0*/  STL [R1+0x18a8], R3 ;  /* 0x0018a80301007387 */ /* 0x0003e80000100800 */
        /* <DEDUP_REMOVED lines=123> */
[----:B------:R-:W2:Y:S04]  /*fab0*/  S2R R11, SR_TID.X ;  /* 0x00000000000b7919 */ /* 0x000ea80000002100 */
        /* <DEDUP_REMOVED lines=20> */
[----:B------:R-:W-:Y:S01]  /*fc00*/  STL [R1+0x6a8], RZ ;  /* 0x0006a8ff01007387 */ /* 0x000fe20000100800 */
[----:B--2---:R-:W-:-:S03]  /*fc10*/  LOP3.LUT R11, R11, 0x7f, RZ, 0xc0, !PT ;  /* 0x0000007f0b0b7812 */ /* 0x004fc600078ec0ff */
[----:B------:R-:W-:Y:S04]  /*fc20*/  STL [R1+0x6ac], RZ ;  /* 0x0006acff01007387 */ /* 0x000fe80000100800 */
[----:B------:R-:W-:Y:S04]  /*fc30*/  STL [R1+0x360], RZ ;  /* 0x000360ff01007387 */ /* 0x000fe80000100800 */
[----:B------:R-:W-:Y:S04]  /*fc40*/  STL [R1+0x364], RZ ;  /* 0x000364ff01007387 */ /* 0x000fe80000100800 */
[----:B------:R-:W-:Y:S04]  /*fc50*/  STL [R1+0x368], RZ ;  /* 0x000368ff01007387 */ /* 0x000fe80000100800 */
[----:B------:R-:W-:Y:S01]  /*fc60*/  STL [R1+0x36c], RZ ;  /* 0x00036cff01007387 */ /* 0x000fe20000100800 */
[----:B------:R-:W-:-:S03]  /*fc70*/  IMAD.SHL.U32 R28, R11, 0x2, RZ ;  /* 0x000000020b1c7824 */ /* 0x000fc600078e00ff */
[----:B------:R-:W-:Y:S04]  /*fc80*/  STL [R1+0x350], RZ ;  /* 0x000350ff01007387 */ /* 0x000fe80000100800 */
[----:B------:R-:W-:Y:S04]  /*fc90*/  STL [R1+0x354], RZ ;  /* 0x000354ff01007387 */ /* 0x000fe80000100800 */
[----:B------:R-:W-:Y:S04]  /*fca0*/  STL [R1+0x358], RZ ;  /* 0x000358ff01007387 */ /* 0x000fe80000100800 */
[----:B------:R-:W-:Y:S04]  /*fcb0*/  STL [R1+0x35c], RZ ;  /* 0x00035cff01007387 */ /* 0x000fe80000100800 */
[----:B------:R-:W1:Y:S04]  /*fcc0*/  LDL.LU R11, [R1+0xf0] ;  /* 0x0000f000010b7983 */ /* 0x000e680000300800 */
        /* <DEDUP_REMOVED lines=25> */
[----:B0-----:R-:W-:-:S03]  /*fe60*/  IMAD.SHL.U32 R2, R12, 0x80, RZ ;  /* 0x000000800c027824 */ /* 0x001fc600078e00ff */
[----:B------:R-:W0:Y:S01]  /*fe70*/  S2R R12, SR_TID.X ;  /* 0x00000000000c7919 */ /* 0x000e220000002100 */
[----:B------:R-:W-:Y:S01]  /*fe80*/  ULDC UR4, c[0x0][0x18c] ;  /* 0x0000630000047ab9 */ /* 0x000fe20000000800 */
[----:B------:R-:W-:Y:S01]  /*fe90*/  SHF.R.S32.HI R0, RZ, 0x1f, R2 ;  /* 0x0000001fff007819 */ /* 0x000fe20000011402 */
[----:B------:R-:W-:-:S03]  /*fea0*/  USHF.L.U32 UR4, UR4, 0x7, URZ ;  /* 0x0000000704047899 */ /* 0x000fc6000800063f */
[----:B------:R-:W-:Y:S02]  /*feb0*/  SHF.L.U64.HI R0, R2, 0x1, R0 ;  /* 0x0000000102007819 */ /* 0x000fe40000010200 */
[C---:B------:R-:W-:Y:S01]  /*fec0*/  LOP3.LUT R2, R28.reuse, 0x10, RZ, 0x3c, !PT ;  /* 0x000000101c027812 */ /* 0x040fe200078e3cff */
[----:B------:R-:W-:Y:S01]  /*fed0*/  USHF.R.S32.HI UR5, URZ, 0x1f, UR4 ;  /* 0x0000001f3f057899 */ /* 0x000fe20008011404 */
[C---:B------:R-:W-:Y:S02]  /*fee0*/  LOP3.LUT R2, R28.reuse, 0x30, RZ, 0x3c, !PT ;  /* 0x000000301c027812 */ /* 0x040fe400078e3cff */
[C---:B------:R-:W-:Y:S02]  /*fef0*/  LOP3.LUT R4, R28.reuse, 0x20, RZ, 0x3c, !PT ;  /* 0x000000201c047812 */ /* 0x040fe400078e3cff */
[----:B------:R-:W-:Y:S01]  /*ff00*/  LOP3.LUT R2, R28, 0x50, RZ, 0x3c, !PT ;  /* 0x000000501c027812 */ /* 0x000fe200078e3cff */
[----:B0-----:R-:W-:Y:S01]  /*ff10*/  IMAD.SHL.U32 R12, R12, 0x2, RZ ;  /* 0x000000020c0c7824 */ /* 0x001fe200078e00ff */
[----:B------:R-:W-:Y:S01]  /*ff20*/  LOP3.LUT R4, R28, 0x60, RZ, 0x3c, !PT ;  /* 0x000000601c047812 */ /* 0x000fe200078e3cff */
[----:B------:R-:W-:-:S02]  /*ff30*/  USHF.L.U32 UR8, UR4, 0x1, URZ ;  /* 0x0000000104087899 */ /* 0x000fc4000800063f */
[----:B------:R-:W-:Y:S01]  /*ff40*/  USHF.L.U64.HI UR5, UR4, 0x1, UR5 ;  /* 0x0000000104057899 */ /* 0x000fe20008010205 */
[----:B-1----:R-:W-:-:S05]  /*ff50*/  SHF.R.S32.HI R3, RZ, 0x7, R11 ;  /* 0x00000007ff037819 */ /* 0x002fca000001140b */
[----:B------:R0:W-:Y:S04]  /*ff60*/  STL [R1+0x1de0], R3 ;  /* 0x001de00301007387 */ /* 0x0001e80000100800 */
[----:B------:R1:W-:Y:S04]  /*ff70*/  STL [R1+0x244], RZ ;  /* 0x000244ff01007387 */ /* 0x0003e80000100800 */
        /* <DEDUP_REMOVED lines=60> */
[----:B------:R-:W2:Y:S04]  /*10340*/  S2R R11, SR_TID.X ;  /* 0x00000000000b7919 */ /* 0x000ea80000002100 */
        /* <DEDUP_REMOVED lines=17> */
[----:B------:R1:W-:Y:S01]  /*10460*/  STL [R1+0x46c], RZ ;  /* 0x00046cff01007387 */ /* 0x0003e20000100800 */
[----:B--2---:R-:W-:-:S05]  /*10470*/  LOP3.LUT R11, R11, 0x7, RZ, 0xc0, !PT ;  /* 0x000000070b0b7812 */ /* 0x004fca00078ec0ff */
[----:B------:R-:W-:Y:S01]  /*10480*/  IMAD R11, R11, 0x110, RZ ;  /* 0x000001100b0b7824 */ /* 0x000fe200078e02ff */
[----:B0-----:R-:W-:-:S04]  /*10490*/  LOP3.LUT R3, R28, 0x40, RZ, 0x3c, !PT ;  /* 0x000000401c037812 */ /* 0x001fc800078e3cff */
[----:B------:R-:W-:Y:S02]  /*104a0*/  LOP3.LUT R11, R11, 0x30, R12, 0x78, !PT ;  /* 0x000000300b0b7812 */ /* 0x000fe400078e780c */
[----:B------:R-:W-:Y:S02]  /*104b0*/  LOP3.LUT R3, R28, 0x70, RZ, 0x3c, !PT ;  /* 0x000000701c037812 */ /* 0x000fe400078e3cff */
[----:B-1----:R-:W-:-:S06]  /*104c0*/  LOP3.LUT R2, R11, 0x40, RZ, 0x3c, !PT ;  /* 0x000000400b027812 */ /* 0x002fcc00078e3cff */
.L_x_2:
[----:B0-----:R-:W2:Y:S04]  /*104d0*/  LDL.64 R2, [R1+0x5e0] ;  /* 0x0005e00001027983 */ /* 0x001ea80000100a00 */
[----:B--2---:R0:W-:Y:S04]  /*104e0*/  STL [R1+0x49e4], R3 ;  /* 0x0049e40301007387 */ /* 0x0041e80000100800 */
[----:B0-----:R-:W2:Y:S01]  /*104f0*/  LDL R3, [R1+0xbcc] ;  /* 0x000bcc0001037983 */ /* 0x001ea20000100800 */
[----:B------:R-:W-:-:S03]  /*10500*/  IMAD.MOV.U32 R13, RZ, RZ, c[0x0][0x180] ;  /* 0x00006000ff0d7624 */ /* 0x000fc600078e00ff */
[----:B------:R-:W-:Y:S04]  /*10510*/  STL [R1+0x42e8], R15 ;  /* 0x0042e80f01007387 */ /* 0x000fe80000100800 */
        /* <DEDUP_REMOVED lines=73> */
[----:B------:R-:W-:Y:S01]  /*109b0*/  STL [R1+0x4460], R15 ;  /* 0x0044600f01007387 */ /* 0x000fe20000100800 */
[----:B--2---:R-:W-:-:S03]  /*109c0*/  IMAD R13, R3, -0x80, R13 ;  /* 0xffffff80030d7824 */ /* 0x004fc600078e020d */
        /* <DEDUP_REMOVED lines=372> */
[----:B------:R0:W-:Y:S04]  /*12110*/  STL [R1+0x49e0], R29 ;  /* 0x0049e01d01007387 */ /* 0x0001e80000100800 */
        /* <DEDUP_REMOVED lines=40> */
[----:B------:R-:W2:Y:S01]  /*123a0*/  LDL.LU R3, [R1+0x49e4] ;  /* 0x0049e40001037983 */ /* 0x000ea20000300800 */
[----:B------:R-:W-:-:S02]  /*123b0*/  ISETP.GT.AND P0, PT, R13, RZ, PT ;  /* 0x000000ff0d00720c */ /* 0x000fc40003f04270 */
[----:B0-----:R-:W-:Y:S02]  /*123c0*/  PRMT R29, RZ, 0x7610, R29 ;  /* 0x00007610ff1d7816 */ /* 0x001fe4000000001d */
[----:B------:R-:W-:Y:S02]  /*123d0*/  PRMT R15, RZ, 0x7610, R15 ;  /* 0x00007610ff0f7816 */ /* 0x000fe4000000000f */
[----:B------:R-:W-:-:S07]  /*123e0*/  ISETP.GT.AND P1, PT, R13, 0x1, PT ;  /* 0x000000010d00780c */ /* 0x000fce0003f24270 */
[----:B--2---:R-:W2:Y:S04]  /*123f0*/  @P0 LDG.E.U16 R29, [R2.64] ;  /* 0x00000006021d0981 */ /* 0x004ea8000c1e1500 */
[----:B--2---:R0:W-:Y:S04]  /*12400*/  STL [R1+0xb98], R29 ;  /* 0x000b981d01007387 */ /* 0x0041e80000100800 */
[----:B0-----:R-:W2:Y:S04]  /*12410*/  LDL.LU R29, [R1+0x49e0] ;  /* 0x0049e000011d7983 */ /* 0x001ea80000300800 */
[----:B------:R-:W3:Y:S01]  /*12420*/  LDL.64 R2, [R1+0x5d8] ;  /* 0x0005d80001027983 */ /* 0x000ee20000100a00 */
[----:B--2---:R-:W-:-:S03]  /*12430*/  PRMT R29, RZ, 0x7610, R29 ;  /* 0x00007610ff1d7816 */ /* 0x004fc6000000001d */
[----:B---3--:R-:W2:Y:S04]  /*12440*/  @P0 LDG.E.U16 R15, [R2.64] ;  /* 0x00000006020f0981 */ /* 0x008ea8000c1e1500 */
        /* <DEDUP_REMOVED lines=12> */
[----:B------:R-:W3:Y:S04]  /*12510*/  LDL R2, [R1+0x18a8] ;  /* 0x0018a80001027983 */ /* 0x000ee80000100800 */
[----:B------:R-:W3:Y:S01]  /*12520*/  LDL R3, [R1+0x18ac] ;  /* 0x0018ac0001037983 */ /* 0x000ee20000100800 */
[----:B------:R-:W-:-:S02]  /*12530*/  ISETP.GT.AND P0, PT, R13, 0x2, PT ;  /* 0x000000020d00780c */ /* 0x000fc40003f04270 */
[----:B--2---:R-:W-:Y:S02]  /*12540*/  PRMT R15, RZ, 0x7610, R15 ;  /* 0x00007610ff0f7816 */ /* 0x004fe4000000000f */
[----:B---3--:R-:W-:-:S04]  /*12550*/  @P1 LOP3.LUT R3, R3, R2, RZ, 0x3c, !PT ;  /* 0x0000000203031212 */ /* 0x008fc800078e3cff */
[----:B------:R-:W-:-:S04]  /*12560*/  @P1 LOP3.LUT R2, R3, R2, RZ, 0x3c, !PT ;  /* 0x0000000203021212 */ /* 0x000fc800078e3cff */
[----:B------:R-:W-:-:S05]  /*12570*/  @P1 LOP3.LUT R3, R3, R2, RZ, 0x3c, !PT ;  /* 0x0000000203031212 */ /* 0x000fca00078e3cff */
[----:B------:R-:W2:Y:S04]  /*12580*/  @P1 LDG.E.U16 R29, [R2.64] ;  /* 0x00000006021d1981 */ /* 0x000ea8000c1e1500 */
[----:B--2---:R0:W-:Y:S04]  /*12590*/  STL [R1+0xb88], R29 ;  /* 0x000b881d01007387 */ /* 0x0041e80000100800 */
[----:B0-----:R-:W2:Y:S04]  /*125a0*/  LDL.LU R29, [R1+0x49d0] ;  /* 0x0049d000011d7983 */ /* 0x001ea80000300800 */
[----:B------:R-:W3:Y:S04]  /*125b0*/  LDL R2, [R1+0x18a0] ;  /* 0x0018a00001027983 */ /* 0x000ee80000100800 */
[----:B------:R-:W3:Y:S01]  /*125c0*/  LDL R3, [R1+0x18a4] ;  /* 0x0018a40001037983 */ /* 0x000ee20000100800 */
[----:B--2---:R-:W-:-:S02]  /*125d0*/  PRMT R29, RZ, 0x7610, R29 ;  /* 0x00007610ff1d7816 */ /* 0x004fc4000000001d */
        /* <DEDUP_REMOVED lines=1349> */
[----:B------:R-:W-:-:S02]  /*17a30*/  PRMT R0, RZ, 0x7610, R0 ;  /* 0x00007610ff007816 */ /* 0x000fc40000000000 */
[----:B---3--:R-:W-:-:S04]  /*17a40*/  @P1 LOP3.LUT R3, R3, R2, RZ, 0x3c, !PT ;  /* 0x0000000203031212 */ /* 0x008fc800078e3cff */
[----:B------:R-:W-:-:S04]  /*17a50*/  @P1 LOP3.LUT R2, R3, R2, RZ, 0x3c, !PT ;  /* 0x0000000203021212 */ /* 0x000fc800078e3cff */
[----:B------:R-:W-:-:S05]  /*17a60*/  @P1 LOP3.LUT R3, R3, R2, RZ, 0x3c, !PT ;  /* 0x0000000203031212 */ /* 0x000fca00078e3cff */
[----:B------:R-:W3:Y:S04]  /*17a70*/  @P1 LDG.E.U16 R15, [R2.64] ;  /* 0x00000006020f1981 */ /* 0x000ee8000c1e1500 */
[----:B---3--:R0:W-:Y:S04]  /*17a80*/  STL [R1+0x910], R15 ;  /* 0x0009100f01007387 */ /* 0x0081e80000100800 */
[----:B0-----:R-:W3:Y:S04]  /*17a90*/  LDL.LU R15, [R1+0x4784] ;  /* 0x00478400010f7983 */ /* 0x001ee80000300800 */
[----:B------:R-:W4:Y:S04]  /*17aa0*/  LDL R2, [R1+0x1408] ;  /* 0x0014080001027983 */ /* 0x000f280000100800 */
[----:B------:R-:W4:Y:S01]  /*17ab0*/  LDL R3, [R1+0x140c] ;  /* 0x00140c0001037983 */ /* 0x000f220000100800 */
[----:B--2---:R-:W-:-:S02]  /*17ac0*/  PRMT R29, RZ, 0x7610, R29 ;  /* 0x00007610ff1d7816 */ /* 0x004fc4000000001d */
[----:B------:R-:W-:Y:S02]  /*17ad0*/  ISETP.GT.AND P1, PT, R13, 0x27, PT ;  /* 0x000000270d00780c */ /* 0x000fe40003f24270 */
[----:B---3--:R-:W-:Y:S02]  /*17ae0*/  PRMT R15, RZ, 0x7610, R15 ;  /* 0x00007610ff0f7816 */ /* 0x008fe4000000000f */
[----:B----4-:R-:W-:-:S04]  /*17af0*/  @P0 LOP3.LUT R3, R3, R2, RZ, 0x3c, !PT ;  /* 0x0000000203030212 */ /* 0x010fc800078e3cff */
[----:B------:R-:W-:-:S04]  /*17b00*/  @P0 LOP3.LUT R2, R3, R2, RZ, 0x3c, !PT ;  /* 0x0000000203020212 */ /* 0x000fc800078e3cff */
[----:B------:R-:W-:-:S05]  /*17b10*/  @P0 LOP3.LUT R3, R3, R2, RZ, 0x3c, !PT ;  /* 0x0000000203030212 */ /* 0x000fca00078e3cff */
[----:B------:R0:W2:Y:S04]  /*17b20*/  @P0 LDG.E.U16 R0, [R2.64] ;  /* 0x0000000602000981 */ /* 0x0000a8000c1e1500 */
[----:B0-----:R-:W3:Y:S04]  /*17b30*/  LDL R2, [R1+0x1400] ;  /* 0x0014000001027983 */ /* 0x001ee80000100800 */
[----:B------:R-:W3:Y:S04]  /*17b40*/  LDL R3, [R1+0x1404] ;  /* 0x0014040001037983 */ /* 0x000ee80000100800 */
[----:B--2---:R-:W-:Y:S01]  /*17b50*/  STL [R1+0x4188], R0 ;  /* 0x0041880001007387 */ /* 0x004fe20000100800 */
        /* <DEDUP_REMOVED lines=23> */
[----:B0-----:R-:W2:Y:S01]  /*17cd0*/  LDL.LU R15, [R1+0x4778] ;  /* 0x00477800010f7983 */ /* 0x001ea20000300800 */
[----:B------:R-:W3:Y:S02]  /*17ce0*/  LDL R2, [R1+0x13e8] ;  /* 0x0013e80001027983 */ /* 0x000ee40000100800 */
        /* <DEDUP_REMOVED lines=2192> */
[----:B------:R-:W3:Y:S02]  /*205f0*/  LDL R3, [R1+0xc84] ;  /* 0x000c840001037983 */ /* 0x000ee40000100800 */
[----:B---3--:R-:W-:-:S04]  /*20600*/  @P0 LOP3.LUT R3, R3, R2, RZ, 0x3c, !PT ;  /* 0x0000000203030212 */ /* 0x008fc800078e3cff */
[----:B------:R-:W-:-:S04]  /*20610*/  @P0 LOP3.LUT R2, R3, R2, RZ, 0x3c, !PT ;  /* 0x0000000203020212 */ /* 0x000fc800078e3cff */
[----:B------:R-:W-:-:S05]  /*20620*/  @P0 LOP3.LUT R3, R3, R2, RZ, 0x3c, !PT ;  /* 0x0000000203030212 */ /* 0x000fca00078e3cff */
[----:B------:R-:W3:Y:S04]  /*20630*/  @P0 LDG.E.U16 R15, [R2.64] ;  /* 0x00000006020f0981 */ /* 0x000ee8000c1e1500 */
[----:B---3--:R0:W-:Y:S04]  /*20640*/  STL [R1+0x118], R15 ;  /* 0x0001180f01007387 */ /* 0x0081e80000100800 */
[----:B0-----:R-:W3:Y:S01]  /*20650*/  LDL.LU R15, [R1+0x43c0] ;  /* 0x0043c000010f7983 */ /* 0x001ee20000300800 */
[----:B------:R-:W4:Y:S02]  /*20660*/  LDL R2, [R1+0xc78] ;  /* 0x000c780001027983 */ /* 0x000f240000100800 */
[----:B------:R-:W4:Y:S01]  /*20670*/  LDL R3, [R1+0xc7c] ;  /* 0x000c7c0001037983 */ /* 0x000f220000100800 */
[----:B---3--:R-:W-:-:S02]  /*20680*/  PRMT R15, RZ, 0x7610, R15 ;  /* 0x00007610ff0f7816 */ /* 0x008fc4000000000f */
[----:B----4-:R-:W-:-:S04]  /*20690*/  @P0 LOP3.LUT R3, R3, R2, RZ, 0x3c, !PT ;  /* 0x0000000203030212 */ /* 0x010fc800078e3cff */
[----:B------:R-:W-:-:S04]  /*206a0*/  @P0 LOP3.LUT R2, R3, R2, RZ, 0x3c, !PT ;  /* 0x0000000203020212 */ /* 0x000fc800078e3cff */
[----:B------:R-:W-:-:S05]  /*206b0*/  @P0 LOP3.LUT R3, R3, R2, RZ, 0x3c, !PT ;  /* 0x0000000203030212 */ /* 0x000fca00078e3cff */
[----:B------:R-:W3:Y:S04]  /*206c0*/  @P0 LDG.E.U16 R15, [R2.64] ;  /* 0x00000006020f0981 */ /* 0x000ee8000c1e1500 */
[----:B---3--:R0:W-:Y:S04]  /*206d0*/  STL [R1+0x114], R15 ;  /* 0x0001140f01007387 */ /* 0x0081e80000100800 */
[----:B0-----:R-:W3:Y:S01]  /*206e0*/  LDL.LU R15, [R1+0x43bc] ;  /* 0x0043bc00010f7983 */ /* 0x001ee20000300800 */
[----:B------:R-:W4:Y:S02]  /*206f0*/  LDL R2, [R1+0xc70] ;  /* 0x000c700001027983 */ /* 0x000f240000100800 */
[----:B------:R-:W4:Y:S01]  /*20700*/  LDL R3, [R1+0xc74] ;  /* 0x000c740001037983 */ /* 0x000f220000100800 */
[----:B------:R-:W-:-:S02]  /*20710*/  ISETP.GT.AND P1, PT, R13, 0x63, PT ;  /* 0x000000630d00780c */ /* 0x000fc40003f24270 */
[----:B---3--:R-:W-:Y:S02]  /*20720*/  PRMT R15, RZ, 0x7610, R15 ;  /* 0x00007610ff0f7816 */ /* 0x008fe4000000000f */
        /* <DEDUP_REMOVED lines=378> */
[----:B------:R-:W-:-:S02]  /*21ed0*/  PRMT R0, RZ, 0x7610, R0 ;  /* 0x00007610ff007816 */ /* 0x000fc40000000000 */
[----:B----4-:R-:W-:-:S04]  /*21ee0*/  @P1 LOP3.LUT R3, R3, R2, RZ, 0x3c, !PT ;  /* 0x0000000203031212 */ /* 0x010fc800078e3cff */
[----:B------:R-:W-:-:S04]  /*21ef0*/  @P1 LOP3.LUT R2, R3, R2, RZ, 0x3c, !PT ;  /* 0x0000000203021212 */ /* 0x000fc800078e3cff */
[----:B------:R-:W-:-:S05]  /*21f00*/  @P1 LOP3.LUT R3, R3, R2, RZ, 0x3c, !PT ;  /* 0x0000000203031212 */ /* 0x000fca00078e3cff */
[----:B------:R0:W4:Y:S04]  /*21f10*/  @P1 LDG.E.U16 R0, [R2.64] ;  /* 0x0000000602001981 */ /* 0x000128000c1e1500 */
[----:B0-----:R-:W2:Y:S04]  /*21f20*/  LDL R2, [R1+0x1958] ;  /* 0x0019580001027983 */ /* 0x001ea80000100800 */
[----:B------:R-:W2:Y:S01]  /*21f30*/  LDL R3, [R1+0x1974] ;  /* 0x0019740001037983 */ /* 0x000ea20000100800 */
[----:B---3--:R-:W-:-:S03]  /*21f40*/  PRMT R15, RZ, 0x7610, R15 ;  /* 0x00007610ff0f7816 */ /* 0x008fc6000000000f */
[----:B----4-:R-:W-:Y:S01]  /*21f50*/  STL [R1+0x41e0], R0 ;  /* 0x0041e00001007387 */ /* 0x010fe20000100800 */
[----:B--2---:R-:W-:-:S04]  /*21f60*/  @P1 LOP3.LUT R3, R3, R2, RZ, 0x3c, !PT ;  /* 0x0000000203031212 */ /* 0x004fc800078e3cff */
        /* <DEDUP_REMOVED lines=109> */
[----:B------:R-:W-:-:S02]  /*22640*/  PRMT R29, RZ, 0x7610, R29 ;  /* 0x00007610ff1d7816 */ /* 0x000fc4000000001d */
        /* <DEDUP_REMOVED lines=12> */
[----:B------:R-:W4:Y:S04]  /*22710*/  @P0 LDG.E.U16 R27, [R2.64] ;  /* 0x00000006021b0981 */ /* 0x000f28000c1e1500 */
[----:B----4-:R0:W-:Y:S04]  /*22720*/  STL [R1+0x54], R27 ;  /* 0x0000541b01007387 */ /* 0x0101e80000100800 */
[----:B0-----:R-:W4:Y:S01]  /*22730*/  LDL.LU R27, [R1+0x42e0] ;  /* 0x0042e000011b7983 */ /* 0x001f220000300800 */
[----:B------:R-:W2:Y:S02]  /*22740*/  LDL R2, [R1+0x19dc] ;  /* 0x0019dc0001027983 */ /* 0x000ea40000100800 */
[----:B------:R-:W2:Y:S01]  /*22750*/  LDL R3, [R1+0x19e8] ;  /* 0x0019e80001037983 */ /* 0x000ea20000100800 */
[----:B------:R-:W-:-:S02]  /*22760*/  PRMT R26, RZ, 0x7610, R26 ;  /* 0x00007610ff1a7816 */ /* 0x000fc4000000001a */
[----:B------:R-:W-:Y:S02]  /*22770*/  ISETP.GT.AND P1, PT, R13, 0x71, PT ;  /* 0x000000710d00780c */ /* 0x000fe40003f24270 */
[----:B--2---:R-:W-:-:S04]  /*22780*/  @P0 LOP3.LUT R3, R3, R2, RZ, 0x3c, !PT ;  /* 0x0000000203030212 */ /* 0x004fc800078e3cff */
[----:B------:R-:W-:-:S04]  /*22790*/  @P0 LOP3.LUT R2, R3, R2, RZ, 0x3c, !PT ;  /* 0x0000000203020212 */ /* 0x000fc800078e3cff */
[----:B------:R-:W-:-:S05]  /*227a0*/  @P0 LOP3.LUT R3, R3, R2, RZ, 0x3c, !PT ;  /* 0x0000000203030212 */ /* 0x000fca00078e3cff */
[----:B------:R-:W2:Y:S04]  /*227b0*/  @P0 LDG.E.U16 R26, [R2.64] ;  /* 0x00000006021a0981 */ /* 0x000ea8000c1e1500 */
[----:B--2---:R0:W-:Y:S04]  /*227c0*/  STL [R1+0x50], R26 ;  /* 0x0000501a01007387 */ /* 0x0041e80000100800 */
[----:B0-----:R-:W2:Y:S01]  /*227d0*/  LDL.LU R26, [R1+0x42dc] ;  /* 0x0042dc00011a7983 */ /* 0x001ea20000300800 */
[----:B------:R-:W2:Y:S02]  /*227e0*/  LDL R2, [R1+0x19e4] ;  /* 0x0019e40001027983 */ /* 0x000ea40000100800 */
[----:B------:R-:W2:Y:S01]  /*227f0*/  LDL R3, [R1+0x19ec] ;  /* 0x0019ec0001037983 */ /* 0x000ea20000100800 */
[----:B------:R-:W-:-:S02]  /*22800*/  PRMT R25, RZ, 0x7610, R25 ;  /* 0x00007610ff197816 */ /* 0x000fc40000000019 */
        /* <DEDUP_REMOVED lines=142> */
[----:B------:R0:W2:Y:S04]  /*230f0*/  @P0 LDG.E.U16 R0, [R2.64] ;  /* 0x0000000602000981 */ /* 0x0000a8000c1e1500 */
[----:B0-----:R-:W3:Y:S04]  /*23100*/  LDL R2, [R1+0x1a64] ;  /* 0x001a640001027983 */ /* 0x001ee80000100800 */
[----:B------:R-:W3:Y:S01]  /*23110*/  LDL R3, [R1+0x1a6c] ;  /* 0x001a6c0001037983 */ /* 0x000ee20000100800 */
[----:B------:R-:W-:-:S03]  /*23120*/  PRMT R9, RZ, 0x7610, R9 ;  /* 0x00007610ff097816 */ /* 0x000fc60000000009 */
[----:B--2---:R-:W-:Y:S01]  /*23130*/  STL [R1+0x41ec], R0 ;  /* 0x0041ec0001007387 */ /* 0x004fe20000100800 */
        /* <DEDUP_REMOVED lines=15> */
[----:B------:R-:W2:Y:S02]  /*23230*/  LDL R2, [R1+0x1a70] ;  /* 0x001a700001027983 */ /* 0x000ea40000100800 */
[----:B------:R-:W2:Y:S01]  /*23240*/  LDL R3, [R1+0x1a80] ;  /* 0x001a800001037983 */ /* 0x000ea20000100800 */
[----:B------:R-:W-:-:S02]  /*23250*/  PRMT R15, RZ, 0x7610, R15 ;  /* 0x00007610ff0f7816 */ /* 0x000fc4000000000f */
[----:B--2---:R-:W-:-:S04]  /*23260*/  @P1 LOP3.LUT R3, R3, R2, RZ, 0x3c, !PT ;  /* 0x0000000203031212 */ /* 0x004fc800078e3cff */
[----:B------:R-:W-:-:S04]  /*23270*/  @P1 LOP3.LUT R2, R3, R2, RZ, 0x3c, !PT ;  /* 0x0000000203021212 */ /* 0x000fc800078e3cff */
[----:B------:R-:W-:-:S05]  /*23280*/  @P1 LOP3.LUT R3, R3, R2, RZ, 0x3c, !PT ;  /* 0x0000000203031212 */ /* 0x000fca00078e3cff */
[----:B------:R0:W2:Y:S04]  /*23290*/  @P1 LDG.E.U16 R15, [R2.64] ;  /* 0x00000006020f1981 */ /* 0x0000a8000c1e1500 */
[----:B0-----:R-:W3:Y:S04]  /*232a0*/  LDL R2, [R1+0x1a7c] ;  /* 0x001a7c0001027983 */ /* 0x001ee80000100800 */
[----:B------:R-:W3:Y:S01]  /*232b0*/  LDL R3, [R1+0x1a88] ;  /* 0x001a880001037983 */ /* 0x000ee20000100800 */
[----:B------:R-:W-:-:S03]  /*232c0*/  PRMT R7, RZ, 0x7610, R7 ;  /* 0x00007610ff077816 */ /* 0x000fc60000000007 */
[----:B--2---:R0:W-:Y:S04]  /*232d0*/  STL [R1+0x4], R15 ;  /* 0x0000040f01007387 */ /* 0x0041e80000100800 */
[----:B0-----:R-:W2:Y:S01]  /*232e0*/  LDL R15, [R1+0x1ae0] ;  /* 0x001ae000010f7983 */ /* 0x001ea20000100800 */
[-C--:B---3--:R-:W-:Y:S02]  /*232f0*/  @P1 LOP3.LUT R3, R3, R2.reuse, RZ, 0x3c, !PT ;  /* 0x0000000203031212 */ /* 0x088fe400078e3cff */
[----:B------:R-:W-:Y:S02]  /*23300*/  ISETP.GT.AND P0, PT, R13, 0x76, PT ;  /* 0x000000760d00780c */ /* 0x000fe40003f04270 */
[----:B------:R-:W-:-:S04]  /*23310*/  @P1 LOP3.LUT R2, R3, R2, RZ, 0x3c, !PT ;  /* 0x0000000203021212 */ /* 0x000fc800078e3cff */
[----:B------:R-:W-:-:S05]  /*23320*/  @P1 LOP3.LUT R3, R3, R2, RZ, 0x3c, !PT ;  /* 0x0000000203031212 */ /* 0x000fca00078e3cff */
[----:B------:R-:W3:Y:S04]  /*23330*/  @P1 LDG.E.U16 R7, [R2.64] ;  /* 0x0000000602071981 */ /* 0x000ee8000c1e1500 */
[----:B---3--:R0:W-:Y:S04]  /*23340*/  STL [R1], R7 ;  /* 0x0000000701007387 */ /* 0x0081e80000100800 */
[----:B0-----:R-:W3:Y:S01]  /*23350*/  LDL.LU R7, [R1+0x4294] ;  /* 0x0042940001077983 */ /* 0x001ee20000300800 */
        /* <DEDUP_REMOVED lines=19> */
[----:B----4-:R-:W-:-:S03]  /*23490*/  PRMT R27, RZ, 0x7610, R27 ;  /* 0x00007610ff1b7816 */ /* 0x010fc6000000001b */
[----:B--2---:R-:W-:Y:S01]  /*234a0*/  STL [R1+0x4268], R29 ;  /* 0x0042681d01007387 */ /* 0x004fe20000100800 */
[----:B---3--:R-:W-:-:S04]  /*234b0*/  @P1 LOP3.LUT R3, R3, R2, RZ, 0x3c, !PT ;  /* 0x0000000203031212 */ /* 0x008fc800078e3cff */
[----:B------:R-:W-:-:S04]  /*234c0*/  @P1 LOP3.LUT R2, R3, R2, RZ, 0x3c, !PT ;  /* 0x0000000203021212 */ /* 0x000fc800078e3cff */
[----:B------:R-:W-:-:S05]  /*234d0*/  @P1 LOP3.LUT R3, R3, R2, RZ, 0x3c, !PT ;  /* 0x0000000203031212 */ /* 0x000fca00078e3cff */
[----:B------:R0:W2:Y:S04]  /*234e0*/  @P1 LDG.E.U16 R27, [R2.64] ;  /* 0x00000006021b1981 */ /* 0x0000a8000c1e1500 */
[----:B0-----:R-:W3:Y:S01]  /*234f0*/  LDL R3, [R1+0x1ad0] ;  /* 0x001ad00001037983 */ /* 0x001ee20000100800 */
[----:B------:R-:W-:Y:S01]  /*23500*/  PRMT R26, RZ, 0x7610, R26 ;  /* 0x00007610ff1a7816 */ /* 0x000fe2000000001a */
[----:B------:R-:W-:Y:S02]  /*23510*/  @P1 IMAD.MOV.U32 R2, RZ, RZ, R15 ;  /* 0x000000ffff021224 */ /* 0x000fe400078e000f */
[----:B--2---:R0:W-:Y:S01]  /*23520*/  STL [R1+0x426c], R27 ;  /* 0x00426c1b01007387 */ /* 0x0041e20000100800 */
[----:B------:R-:W-:Y:S01]  /*23530*/  PRMT R25, RZ, 0x7610, R25 ;  /* 0x00007610ff197816 */ /* 0x000fe20000000019 */
[----:B------:R-:W2:Y:S02]  /*23540*/  LDL R15, [R1+0x1aa8] ;  /* 0x001aa800010f7983 */ /* 0x000ea40000100800 */
[----:B---3--:R1:W3:Y:S04]  /*23550*/  @P1 LDG.E.U16 R26, [R2.64] ;  /* 0x00000006021a1981 */ /* 0x0082e8000c1e1500 */
[----:B0-----:R-:W4:Y:S04]  /*23560*/  LDL R27, [R1+0x1a9c] ;  /* 0x001a9c00011b7983 */ /* 0x001f280000100800 */
[----:B-1----:R-:W2:Y:S04]  /*23570*/  LDL R2, [R1+0x1adc] ;  /* 0x001adc0001027983 */ /* 0x002ea80000100800 */
[----:B------:R-:W2:Y:S02]  /*23580*/  LDL R3, [R1+0x1ae8] ;  /* 0x001ae80001037983 */ /* 0x000ea40000100800 */
[----:B--2---:R-:W-:-:S04]  /*23590*/  @P1 LOP3.LUT R3, R3, R2, RZ, 0x3c, !PT ;  /* 0x0000000203031212 */ /* 0x004fc800078e3cff */
[----:B------:R-:W-:-:S04]  /*235a0*/  @P1 LOP3.LUT R2, R3, R2, RZ, 0x3c, !PT ;  /* 0x0000000203021212 */ /* 0x000fc800078e3cff */
[----:B------:R-:W-:Y:S01]  /*235b0*/  @P1 LOP3.LUT R3, R3, R2, RZ, 0x3c, !PT ;  /* 0x0000000203031212 */ /* 0x000fe200078e3cff */
[----:B---3--:R0:W-:Y:S04]  /*235c0*/  STL [R1+0x4270], R26 ;  /* 0x0042701a01007387 */ /* 0x0081e80000100800 */
[----:B------:R1:W2:Y:S01]  /*235d0*/  @P1 LDG.E.U16 R25, [R2.64] ;  /* 0x0000000602191981 */ /* 0x0002a2000c1e1500 */
[----:B------:R-:W-:-:S03]  /*235e0*/  PRMT R5, RZ, 0x7610, R5 ;  /* 0x00007610ff057816 */ /* 0x000fc60000000005 */
[----:B0-----:R-:W3:Y:S04]  /*235f0*/  LDL R26, [R1+0x1aac] ;  /* 0x001aac00011a7983 */ /* 0x001ee80000100800 */
[----:B-1----:R-:W2:Y:S04]  /*23600*/  LDL R2, [R1+0x1a78] ;  /* 0x001a780001027983 */ /* 0x002ea80000100800 */
[----:B------:R-:W2:Y:S02]  /*23610*/  LDL R3, [R1+0x1a94] ;  /* 0x001a940001037983 */ /* 0x000ea40000100800 */
[----:B--2---:R-:W-:-:S04]  /*23620*/  @P0 LOP3.LUT R3, R3, R2, RZ, 0x3c, !PT ;  /* 0x0000000203030212 */ /* 0x004fc800078e3cff */
[----:B------:R-:W-:-:S04]  /*23630*/  @P0 LOP3.LUT R2, R3, R2, RZ, 0x3c, !PT ;  /* 0x0000000203020212 */ /* 0x000fc800078e3cff */
[----:B------:R-:W-:-:S05]  /*23640*/  @P0 LOP3.LUT R3, R3, R2, RZ, 0x3c, !PT ;  /* 0x0000000203030212 */ /* 0x000fca00078e3cff */
[----:B------:R-:W2:Y:S04]  /*23650*/  @P0 LDG.E.U16 R5, [R2.64] ;  /* 0x0000000602050981 */ /* 0x000ea8000c1e1500 */
[----:B------:R-:W-:Y:S04]  /*23660*/  STL [R1+0x4274], R25 ;  /* 0x0042741901007387 */ /* 0x000fe80000100800 */
[----:B--2---:R0:W-:Y:S04]  /*23670*/  STL [R1+0x160], R5 ;  /* 0x0001600501007387 */ /* 0x0041e80000100800 */
[----:B0-----:R-:W2:Y:S01]  /*23680*/  LDL.LU R5, [R1+0x428c] ;  /* 0x00428c0001057983 */ /* 0x001ea20000300800 */
[----:B------:R-:W2:Y:S02]  /*23690*/  LDL R2, [R1+0x1a90] ;  /* 0x001a900001027983 */ /* 0x000ea40000100800 */
[----:B------:R-:W2:Y:S01]  /*236a0*/  LDL R3, [R1+0x1aa0] ;  /* 0x001aa00001037983 */ /* 0x000ea20000100800 */
[----:B------:R-:W-:-:S02]  /*236b0*/  PRMT R29, RZ, 0x7610, R29 ;  /* 0x00007610ff1d7816 */ /* 0x000fc4000000001d */
[----:B------:R-:W-:Y:S02]  /*236c0*/  PRMT R4, RZ, 0x7610, R4 ;  /* 0x00007610ff047816 */ /* 0x000fe40000000004 */
[----:B--2---:R-:W-:-:S04]  /*236d0*/  @P0 LOP3.LUT R3, R3, R2, RZ, 0x3c, !PT ;  /* 0x0000000203030212 */ /* 0x004fc800078e3cff */
[----:B------:R-:W-:-:S04]  /*236e0*/  @P0 LOP3.LUT R2, R3, R2, RZ, 0x3c, !PT ;  /* 0x0000000203020212 */ /* 0x000fc800078e3cff */
[----:B------:R-:W-:-:S05]  /*236f0*/  @P0 LOP3.LUT R3, R3, R2, RZ, 0x3c, !PT ;  /* 0x0000000203030212 */ /* 0x000fca00078e3cff */
[----:B------:R0:W2:Y:S02]  /*23700*/  @P0 LDG.E.U16 R29, [R2.64] ;  /* 0x00000006021d0981 */ /* 0x0000a4000c1e1500 */
[----:B0-----:R-:W-:Y:S02]  /*23710*/  @P0 IMAD.MOV.U32 R2, RZ, RZ, R15 ;  /* 0x000000ffff020224 */ /* 0x001fe400078e000f */
[----:B----4-:R-:W-:-:S05]  /*23720*/  @P0 IMAD.MOV.U32 R3, RZ, RZ, R27 ;  /* 0x000000ffff030224 */ /* 0x010fca00078e001b */
[----:B------:R-:W4:Y:S04]  /*23730*/  @P0 LDG.E.U16 R4, [R2.64] ;  /* 0x0000000602040981 */ /* 0x000f28000c1e1500 */
[----:B--2---:R0:W-:Y:S01]  /*23740*/  STL [R1+0x15c], R29 ;  /* 0x00015c1d01007387 */ /* 0x0041e20000100800 */
[----:B------:R-:W2:Y:S02]  /*23750*/  LDL R27, [R1+0x1ad8] ;  /* 0x001ad800011b7983 */ /* 0x000ea40000100800 */
[----:B------:R-:W2:Y:S01]  /*23760*/  LDL R15, [R1+0x1af4] ;  /* 0x001af400010f7983 */ /* 0x000ea20000100800 */
[----:B0-----:R-:W2:Y:S04]  /*23770*/  LDL R29, [R1+0x1aec] ;  /* 0x001aec00011d7983 */ /* 0x001ea80000100800 */
[----:B----4-:R0:W-:Y:S04]  /*23780*/  STL [R1+0x154], R4 ;  /* 0x0001540401007387 */ /* 0x0101e80000100800 */
[----:B0-----:R-:W4:Y:S01]  /*23790*/  LDL.LU R4, [R1+0x4288] ;  /* 0x0042880001047983 */ /* 0x001f220000300800 */
[----:B------:R-:W2:Y:S01]  /*237a0*/  LDL R3, [R1+0x1aa4] ;  /* 0x001aa40001037983 */ /* 0x000ea20000100800 */
[----:B------:R-:W-:-:S02]  /*237b0*/  ISETP.GT.AND P1, PT, R13, 0x77, PT ;  /* 0x000000770d00780c */ /* 0x000fc40003f24270 */
[----:B------:R-:W-:-:S11]  /*237c0*/  PRMT R25, RZ, 0x7610, R25 ;  /* 0x00007610ff197816 */ /* 0x000fd60000000019 */
[----:B---3--:R-:W-:Y:S01]  /*237d0*/  @P1 IMAD.MOV.U32 R2, RZ, RZ, R26 ;  /* 0x000000ffff021224 */ /* 0x008fe200078e001a */
[----:B------:R-:W-:Y:S01]  /*237e0*/  PRMT R28, RZ, 0x7610, R28 ;  /* 0x00007610ff1c7816 */ /* 0x000fe2000000001c */
[----:B------:R-:W3:Y:S04]  /*237f0*/  LDL R26, [R1+0x1af0] ;  /* 0x001af000011a7983 */ /* 0x000ee80000100800 */
[----:B--2---:R0:W2:Y:S04]  /*23800*/  @P1 LDG.E.U16 R25, [R2.64] ;  /* 0x0000000602191981 */ /* 0x0040a8000c1e1500 */
[----:B0-----:R-:W2:Y:S04]  /*23810*/  LDL R2, [R1+0x1a98] ;  /* 0x001a980001027983 */ /* 0x001ea80000100800 */
[----:B------:R-:W2:Y:S02]  /*23820*/  LDL R3, [R1+0x1ab4] ;  /* 0x001ab40001037983 */ /* 0x000ea40000100800 */
[----:B--2---:R-:W-:-:S04]  /*23830*/  @P1 LOP3.LUT R3, R3, R2, RZ, 0x3c, !PT ;  /* 0x0000000203031212 */ /* 0x004fc800078e3cff */
[----:B------:R-:W-:-:S04]  /*23840*/  @P1 LOP3.LUT R2, R3, R2, RZ, 0x3c, !PT ;  /* 0x0000000203021212 */ /* 0x000fc800078e3cff */
[----:B------:R-:W-:-:S05]  /*23850*/  @P1 LOP3.LUT R3, R3, R2, RZ, 0x3c, !PT ;  /* 0x0000000203031212 */ /* 0x000fca00078e3cff */
[----:B------:R-:W2:Y:S04]  /*23860*/  @P1 LDG.E.U16 R28, [R2.64] ;  /* 0x00000006021c1981 */ /* 0x000ea8000c1e1500 */
[----:B------:R0:W-:Y:S04]  /*23870*/  STL [R1+0x14c], R25 ;  /* 0x00014c1901007387 */ /* 0x0001e80000100800 */
[----:B0-----:R-:W3:Y:S01]  /*23880*/  LDL R25, [R1+0x1b00] ;  /* 0x001b000001197983 */ /* 0x001ee20000100800 */
[----:B------:R-:W-:-:S03]  /*23890*/  ISETP.GT.AND P0, PT, R13, 0x79, PT ;  /* 0x000000790d00780c */ /* 0x000fc60003f04270 */
[----:B--2---:R-:W-:Y:S01]  /*238a0*/  STL [R1+0x144], R28 ;  /* 0x0001441c01007387 */ /* 0x004fe20000100800 */
[----:B------:R-:W2:Y:S01]  /*238b0*/  LDL R3, [R1+0x1ae4] ;  /* 0x001ae40001037983 */ /* 0x000ea20000100800 */
[----:B------:R-:W-:-:S08]  /*238c0*/  PRMT R24, RZ, 0x7610, R24 ;  /* 0x00007610ff187816 */ /* 0x000fd00000000018 */
[----:B------:R-:W-:Y:S01]  /*238d0*/  @P0 IMAD.MOV.U32 R2, RZ, RZ, R29 ;  /* 0x000000ffff020224 */ /* 0x000fe200078e001d */
[----:B------:R-:W-:-:S04]  /*238e0*/  PRMT R23, RZ, 0x7610, R23 ;  /* 0x00007610ff177816 */ /* 0x000fc80000000017 */
[----:B--2---:R0:W2:Y:S02]  /*238f0*/  @P0 LDG.E.U16 R24, [R2.64] ;  /* 0x0000000602180981 */ /* 0x0040a4000c1e1500 */
[----:B0-----:R-:W-:Y:S02]  /*23900*/  @P0 IMAD.MOV.U32 R2, RZ, RZ, R15 ;  /* 0x000000ffff020224 */ /* 0x001fe400078e000f */
[----:B------:R-:W-:-:S05]  /*23910*/  @P0 IMAD.MOV.U32 R3, RZ, RZ, R27 ;  /* 0x000000ffff030224 */ /* 0x000fca00078e001b */
[----:B------:R3:W4:Y:S01]  /*23920*/  @P0 LDG.E.U16 R23, [R2.64] ;  /* 0x0000000602170981 */ /* 0x000722000c1e1500 */
[----:B------:R-:W-:Y:S01]  /*23930*/  PRMT R22, RZ, 0x7610, R22 ;  /* 0x00007610ff167816 */ /* 0x000fe20000000016 */
[----:B---3--:R-:W-:Y:S02]  /*23940*/  @P0 IMAD.MOV.U32 R2, RZ, RZ, R25 ;  /* 0x000000ffff020224 */ /* 0x008fe400078e0019 */
[----:B------:R-:W-:-:S05]  /*23950*/  @P0 IMAD.MOV.U32 R3, RZ, RZ, R26 ;  /* 0x000000ffff030224 */ /* 0x000fca00078e001a */
[----:B------:R-:W3:Y:S04]  /*23960*/  @P0 LDG.E.U16 R22, [R2.64] ;  /* 0x0000000602160981 */ /* 0x000ee8000c1e1500 */
[----:B--2---:R0:W-:Y:S01]  /*23970*/  STL [R1+0x424c], R24 ;  /* 0x00424c1801007387 */ /* 0x0041e20000100800 */
[----:B------:R-:W2:Y:S03]  /*23980*/  LDL R15, [R1+0x1ac0] ;  /* 0x001ac000010f7983 */ /* 0x000ea60000100800 */
[----:B0-----:R-:W2:Y:S04]  /*23990*/  LDL R24, [R1+0x1b08] ;  /* 0x001b080001187983 */ /* 0x001ea80000100800 */
[----:B----4-:R0:W-:Y:S01]  /*239a0*/  STL [R1+0x4250], R23 ;  /* 0x0042501701007387 */ /* 0x0101e20000100800 */
[----:B------:R-:W-:Y:S01]  /*239b0*/  PRMT R21, RZ, 0x7610, R21 ;  /* 0x00007610ff157816 */ /* 0x000fe20000000015 */
[----:B------:R-:W4:Y:S02]  /*239c0*/  LDL R29, [R1+0x1abc] ;  /* 0x001abc00011d7983 */ /* 0x000f240000100800 */
[----:B------:R-:W4:Y:S01]  /*239d0*/  LDL R27, [R1+0x1ac8] ;  /* 0x001ac800011b7983 */ /* 0x000f220000100800 */
[----:B------:R-:W4:Y:S04]  /*239e0*/  LDL R26, [R1+0x1b04] ;  /* 0x001b0400011a7983 */ /* 0x000f280000100800 */
[----:B------:R-:W4:Y:S04]  /*239f0*/  LDL R25, [R1+0x1b0c] ;  /* 0x001b0c0001197983 */ /* 0x000f280000100800 */
[----:B0-----:R-:W4:Y:S04]  /*23a00*/  LDL R23, [R1+0x1afc] ;  /* 0x001afc0001177983 */ /* 0x001f280000100800 */
[----:B---3--:R-:W-:Y:S01]  /*23a10*/  STL [R1+0x4254], R22 ;  /* 0x0042541601007387 */ /* 0x008fe20000100800 */
[----:B--2---:R-:W-:Y:S01]  /*23a20*/  @P0 IMAD.MOV.U32 R2, RZ, RZ, R24 ;  /* 0x000000ffff020224 */ /* 0x004fe200078e0018 */
[----:B------:R-:W-:-:S02]  /*23a30*/  PRMT R14, RZ, 0x7610, R14 ;  /* 0x00007610ff0e7816 */ /* 0x000fc4000000000e */
[----:B------:R-:W2:Y:S01]  /*23a40*/  LDL R24, [R1+0x1af8] ;  /* 0x001af80001187983 */ /* 0x000ea20000100800 */
[----:B----4-:R-:W-:-:S03]  /*23a50*/  @P0 IMAD.MOV.U32 R3, RZ, RZ, R23 ;  /* 0x000000ffff030224 */ /* 0x010fc600078e0017 */
[----:B------:R-:W3:Y:S04]  /*23a60*/  LDL R23, [R1+0x1b14] ;  /* 0x001b140001177983 */ /* 0x000ee80000100800 */
[----:B------:R0:W4:Y:S04]  /*23a70*/  @P0 LDG.E.U16 R21, [R2.64] ;  /* 0x0000000602150981 */ /* 0x000128000c1e1500 */
[----:B0-----:R-:W2:Y:S01]  /*23a80*/  LDL R3, [R1+0x1ab0] ;  /* 0x001ab00001037983 */ /* 0x001ea20000100800 */
[----:B------:R-:W-:Y:S01]  /*23a90*/  @P1 IMAD.MOV.U32 R2, RZ, RZ, R15 ;  /* 0x000000ffff021224 */ /* 0x000fe200078e000f */
[----:B------:R-:W-:-:S02]  /*23aa0*/  ISETP.GT.AND P0, PT, R13, 0x7a, PT ;  /* 0x0000007a0d00780c */ /* 0x000fc40003f04270 */
[----:B------:R-:W-:Y:S02]  /*23ab0*/  PRMT R20, RZ, 0x7610, R20 ;  /* 0x00007610ff147816 */ /* 0x000fe40000000014 */
[----:B--2---:R0:W2:Y:S04]  /*23ac0*/  @P1 LDG.E.U16 R14, [R2.64] ;  /* 0x00000006020e1981 */ /* 0x0040a8000c1e1500 */
[----:B----4-:R1:W-:Y:S01]  /*23ad0*/  STL [R1+0x4258], R21 ;  /* 0x0042581501007387 */ /* 0x0103e20000100800 */
[----:B------:R-:W4:Y:S02]  /*23ae0*/  LDL R15, [R1+0x1b10] ;  /* 0x001b1000010f7983 */ /* 0x000f240000100800 */
[----:B0-----:R-:W-:Y:S01]  /*23af0*/  @P1 IMAD.MOV.U32 R2, RZ, RZ, R27 ;  /* 0x000000ffff021224 */ /* 0x001fe200078e001b */
[----:B-1----:R-:W-:Y:S01]  /*23b00*/  PRMT R21, RZ, 0x7610, R21 ;  /* 0x00007610ff157816 */ /* 0x002fe20000000015 */
[----:B------:R-:W-:-:S05]  /*23b10*/  @P1 IMAD.MOV.U32 R3, RZ, RZ, R29 ;  /* 0x000000ffff031224 */ /* 0x000fca00078e001d */
[----:B------:R0:W4:Y:S02]  /*23b20*/  @P1 LDG.E.U16 R21, [R2.64] ;  /* 0x0000000602151981 */ /* 0x000124000c1e1500 */
[----:B0-----:R-:W-:Y:S02]  /*23b30*/  @P0 IMAD.MOV.U32 R2, RZ, RZ, R25 ;  /* 0x000000ffff020224 */ /* 0x001fe400078e0019 */
[----:B------:R-:W-:-:S05]  /*23b40*/  @P0 IMAD.MOV.U32 R3, RZ, RZ, R26 ;  /* 0x000000ffff030224 */ /* 0x000fca00078e001a */
[----:B------:R3:W4:Y:S01]  /*23b50*/  @P0 LDG.E.U16 R20, [R2.64] ;  /* 0x0000000602140981 */ /* 0x000722000c1e1500 */
[----:B------:R-:W-:Y:S01]  /*23b60*/  PRMT R19, RZ, 0x7610, R19 ;  /* 0x00007610ff137816 */ /* 0x000fe20000000013 */
[----:B---3--:R-:W-:Y:S02]  /*23b70*/  @P0 IMAD.MOV.U32 R2, RZ, RZ, R23 ;  /* 0x000000ffff020224 */ /* 0x008fe400078e0017 */
[----:B------:R-:W-:-:S05]  /*23b80*/  @P0 IMAD.MOV.U32 R3, RZ, RZ, R24 ;  /* 0x000000ffff030224 */ /* 0x000fca00078e0018 */
[----:B------:R0:W3:Y:S04]  /*23b90*/  @P0 LDG.E.U16 R19, [R2.64] ;  /* 0x0000000602130981 */ /* 0x0000e8000c1e1500 */
[----:B--2---:R1:W-:Y:S01]  /*23ba0*/  STL [R1+0x12c], R14 ;  /* 0x00012c0e01007387 */ /* 0x0043e20000100800 */
[----:B------:R-:W2:Y:S02]  /*23bb0*/  LDL R26, [R1+0x1b1c] ;  /* 0x001b1c00011a7983 */ /* 0x000ea40000100800 */
[----:B------:R-:W2:Y:S01]  /*23bc0*/  LDL R25, [R1+0x1b28] ;  /* 0x001b280001197983 */ /* 0x000ea20000100800 */
[----:B-1----:R-:W2:Y:S04]  /*23bd0*/  LDL R14, [R1+0x1b20] ;  /* 0x001b2000010e7983 */ /* 0x002ea80000100800 */
[----:B----4-:R-:W-:Y:S01]  /*23be0*/  STL [R1+0x422c], R20 ;  /* 0x00422c1401007387 */ /* 0x010fe20000100800 */
[----:B------:R-:W4:Y:S02]  /*23bf0*/  LDL R23, [R1+0x1b24] ;  /* 0x001b240001177983 */ /* 0x000f240000100800 */
[----:B------:R1:W-:Y:S02]  /*23c00*/  STL [R1+0x124], R21 ;  /* 0x0001241501007387 */ /* 0x0003e40000100800 */
[----:B-1----:R-:W4:Y:S01]  /*23c10*/  LDL R21, [R1+0x1b2c] ;  /* 0x001b2c0001157983 */ /* 0x002f220000100800 */
[----:B------:R-:W-:Y:S01]  /*23c20*/  PRMT R18, RZ, 0x7610, R18 ;  /* 0x00007610ff127816 */ /* 0x000fe20000000012 */
[----:B0-----:R-:W-:Y:S01]  /*23c30*/  @P0 IMAD.MOV.U32 R3, RZ, RZ, R15 ;  /* 0x000000ffff030224 */ /* 0x001fe200078e000f */
[----:B------:R-:W-:-:S02]  /*23c40*/  PRMT R17, RZ, 0x7610, R17 ;  /* 0x00007610ff117816 */ /* 0x000fc40000000011 */
[----:B------:R-:W-:Y:S01]  /*23c50*/  ISETP.GT.AND P1, PT, R13, 0x7b, PT ;  /* 0x0000007b0d00780c */ /* 0x000fe20003f24270 */
[----:B---3--:R-:W-:Y:S01]  /*23c60*/  STL [R1+0x4230], R19 ;  /* 0x0042301301007387 */ /* 0x008fe20000100800 */
[----:B------:R-:W3:Y:S02]  /*23c70*/  LDL R24, [R1+0x1b18] ;  /* 0x001b180001187983 */ /* 0x000ee40000100800 */
[----:B------:R-:W3:Y:S01]  /*23c80*/  LDL R20, [R1+0x1b34] ;  /* 0x001b340001147983 */ /* 0x000ee20000100800 */
[----:B------:R-:W-:Y:S01]  /*23c90*/  PRMT R16, RZ, 0x7610, R16 ;  /* 0x00007610ff107816 */ /* 0x000fe20000000010 */
[----:B------:R-:W3:Y:S01]  /*23ca0*/  LDL R15, [R1+0x1b30] ;  /* 0x001b3000010f7983 */ /* 0x000ee20000100800 */
[----:B--2---:R-:W-:-:S03]  /*23cb0*/  @P0 IMAD.MOV.U32 R2, RZ, RZ, R14 ;  /* 0x000000ffff020224 */ /* 0x004fc600078e000e */
[----:B------:R-:W2:Y:S04]  /*23cc0*/  LDL R14, [R1+0x1b40] ;  /* 0x001b4000010e7983 */ /* 0x000ea80000100800 */
[----:B------:R0:W2:Y:S02]  /*23cd0*/  @P0 LDG.E.U16 R18, [R2.64] ;  /* 0x0000000602120981 */ /* 0x0000a4000c1e1500 */
[----:B0-----:R-:W-:Y:S02]  /*23ce0*/  @P0 IMAD.MOV.U32 R2, RZ, RZ, R25 ;  /* 0x000000ffff020224 */ /* 0x001fe400078e0019 */
[----:B------:R-:W-:-:S05]  /*23cf0*/  @P0 IMAD.MOV.U32 R3, RZ, RZ, R26 ;  /* 0x000000ffff030224 */ /* 0x000fca00078e001a */
[----:B------:R4:W2:Y:S02]  /*23d00*/  @P0 LDG.E.U16 R17, [R2.64] ;  /* 0x0000000602110981 */ /* 0x0008a4000c1e1500 */
[----:B----4-:R-:W-:Y:S02]  /*23d10*/  @P1 IMAD.MOV.U32 R3, RZ, RZ, R23 ;  /* 0x000000ffff031224 */ /* 0x010fe400078e0017 */
[----:B------:R-:W-:-:S05]  /*23d20*/  @P1 IMAD.MOV.U32 R2, RZ, RZ, R21 ;  /* 0x000000ffff021224 */ /* 0x000fca00078e0015 */
[----:B------:R3:W4:Y:S01]  /*23d30*/  @P1 LDG.E.U16 R16, [R2.64] ;  /* 0x0000000602101981 */ /* 0x000722000c1e1500 */
[----:B------:R-:W-:Y:S01]  /*23d40*/  PRMT R12, RZ, 0x7610, R12 ;  /* 0x00007610ff0c7816 */ /* 0x000fe2000000000c */
[----:B---3--:R-:W-:Y:S02]  /*23d50*/  @P1 IMAD.MOV.U32 R2, RZ, RZ, R20 ;  /* 0x000000ffff021224 */ /* 0x008fe400078e0014 */
[----:B------:R-:W-:-:S05]  /*23d60*/  @P1 IMAD.MOV.U32 R3, RZ, RZ, R24 ;  /* 0x000000ffff031224 */ /* 0x000fca00078e0018 */
[----:B------:R0:W2:Y:S04]  /*23d70*/  @P1 LDG.E.U16 R12, [R2.64] ;  /* 0x00000006020c1981 */ /* 0x0000a8000c1e1500 */
[----:B--2---:R1:W-:Y:S04]  /*23d80*/  STL [R1+0x4234], R18 ;  /* 0x0042341201007387 */ /* 0x0043e80000100800 */
[----:B------:R2:W-:Y:S01]  /*23d90*/  STL [R1+0x4238], R17 ;  /* 0x0042381101007387 */ /* 0x0005e20000100800 */
[----:B------:R-:W3:Y:S02]  /*23da0*/  LDL R23, [R1+0x1b3c] ;  /* 0x001b3c0001177983 */ /* 0x000ee40000100800 */
[----:B------:R-:W3:Y:S01]  /*23db0*/  LDL R21, [R1+0x1b48] ;  /* 0x001b480001157983 */ /* 0x000ee20000100800 */
[----:B----4-:R-:W-:Y:S04]  /*23dc0*/  STL [R1+0x4204], R16 ;  /* 0x0042041001007387 */ /* 0x010fe80000100800 */
[----:B-1----:R-:W4:Y:S01]  /*23dd0*/  LDL R18, [R1+0x1b44] ;  /* 0x001b440001127983 */ /* 0x002f220000100800 */
[----:B--2---:R-:W2:Y:S01]  /*23de0*/  LDL R17, [R1+0x1b4c] ;  /* 0x001b4c0001117983 */ /* 0x004ea20000100800 */
[----:B------:R-:W-:Y:S01]  /*23df0*/  PRMT R11, RZ, 0x7610, R11 ;  /* 0x00007610ff0b7816 */ /* 0x000fe2000000000b */
[----:B0-----:R-:W-:-:S02]  /*23e00*/  @P1 IMAD.MOV.U32 R2, RZ, RZ, R14 ;  /* 0x000000ffff021224 */ /* 0x001fc400078e000e */
[----:B------:R-:W-:Y:S01]  /*23e10*/  @P1 IMAD.MOV.U32 R3, RZ, RZ, R15 ;  /* 0x000000ffff031224 */ /* 0x000fe200078e000f */
[----:B------:R-:W-:-:S04]  /*23e20*/  PRMT R10, RZ, 0x7610, R10 ;  /* 0x00007610ff0a7816 */ /* 0x000fc8000000000a */
[----:B------:R3:W2:Y:S01]  /*23e30*/  @P1 LDG.E.U16 R11, [R2.64] ;  /* 0x00000006020b1981 */ /* 0x0006a2000c1e1500 */
[----:B------:R-:W-:-:S03]  /*23e40*/  ISETP.GT.AND P0, PT, R13, 0x7c, PT ;  /* 0x0000007c0d00780c */ /* 0x000fc60003f04270 */
[----:B------:R0:W-:Y:S01]  /*23e50*/  STL [R1+0x4208], R12 ;  /* 0x0042080c01007387 */ /* 0x0001e20000100800 */
[----:B------:R-:W2:Y:S01]  /*23e60*/  LDL R20, [R1+0x1b38] ;  /* 0x001b380001147983 */ /* 0x000ea20000100800 */
[----:B------:R-:W-:Y:S01]  /*23e70*/  PRMT R9, RZ, 0x7610, R9 ;  /* 0x00007610ff097816 */ /* 0x000fe20000000009 */
[----:B------:R-:W2:Y:S01]  /*23e80*/  LDL R15, [R1+0x1b50] ;  /* 0x001b5000010f7983 */ /* 0x000ea20000100800 */
[----:B------:R-:W2:Y:S04]  /*23e90*/  LDL R14, [R1+0x1b60] ;  /* 0x001b6000010e7983 */ /* 0x000ea80000100800 */
[----:B0-----:R-:W2:Y:S01]  /*23ea0*/  LDL R12, [R1+0x1b54] ;  /* 0x001b5400010c7983 */ /* 0x001ea20000100800 */
[----:B---3--:R-:W-:Y:S02]  /*23eb0*/  @P1 IMAD.MOV.U32 R3, RZ, RZ, R23 ;  /* 0x000000ffff031224 */ /* 0x008fe400078e0017 */
[----:B------:R-:W-:-:S05]  /*23ec0*/  @P1 IMAD.MOV.U32 R2, RZ, RZ, R21 ;  /* 0x000000ffff021224 */ /* 0x000fca00078e0015 */
[----:B------:R4:W3:Y:S02]  /*23ed0*/  @P1 LDG.E.U16 R10, [R2.64] ;  /* 0x00000006020a1981 */ /* 0x0008e4000c1e1500 */
[----:B----4-:R-:W-:Y:S02]  /*23ee0*/  @P0 IMAD.MOV.U32 R3, RZ, RZ, R18 ;  /* 0x000000ffff030224 */ /* 0x010fe400078e0012 */
[----:B--2---:R-:W-:-:S05]  /*23ef0*/  @P0 IMAD.MOV.U32 R2, RZ, RZ, R17 ;  /* 0x000000ffff020224 */ /* 0x004fca00078e0011 */
[----:B------:R0:W2:Y:S04]  /*23f00*/  @P0 LDG.E.U16 R9, [R2.64] ;  /* 0x0000000602090981 */ /* 0x0000a8000c1e1500 */
[----:B------:R1:W-:Y:S01]  /*23f10*/  STL [R1+0x420c], R11 ;  /* 0x00420c0b01007387 */ /* 0x0003e20000100800 */
[----:B------:R-:W-:Y:S01]  /*23f20*/  PRMT R8, RZ, 0x7610, R8 ;  /* 0x00007610ff087816 */ /* 0x000fe20000000008 */
[----:B0-----:R-:W-:Y:S02]  /*23f30*/  @P0 IMAD.MOV.U32 R3, RZ, RZ, R20 ;  /* 0x000000ffff030224 */ /* 0x001fe400078e0014 */
[----:B------:R-:W-:-:S05]  /*23f40*/  @P0 IMAD.MOV.U32 R2, RZ, RZ, R12 ;  /* 0x000000ffff020224 */ /* 0x000fca00078e000c */
[----:B------:R0:W4:Y:S04]  /*23f50*/  @P0 LDG.E.U16 R8, [R2.64] ;  /* 0x0000000602080981 */ /* 0x000128000c1e1500 */
[----:B---3--:R-:W-:Y:S01]  /*23f60*/  STL [R1+0x4210], R10 ;  /* 0x0042100a01007387 */ /* 0x008fe20000100800 */
[----:B------:R-:W3:Y:S02]  /*23f70*/  LDL R18, [R1+0x1b5c] ;  /* 0x001b5c0001127983 */ /* 0x000ee40000100800 */
[----:B------:R-:W3:Y:S01]  /*23f80*/  LDL R17, [R1+0x1b68] ;  /* 0x001b680001117983 */ /* 0x000ee20000100800 */
[----:B--2---:R2:W-:Y:S01]  /*23f90*/  STL [R1+0x41f0], R9 ;  /* 0x0041f00901007387 */ /* 0x0045e20000100800 */
[----:B------:R-:W3:Y:S02]  /*23fa0*/  LDL R12, [R1+0x1b64] ;  /* 0x001b6400010c7983 */ /* 0x000ee40000100800 */
[----:B-1----:R-:W3:Y:S01]  /*23fb0*/  LDL R11, [R1+0x1b6c] ;  /* 0x001b6c00010b7983 */ /* 0x002ee20000100800 */
[----:B------:R-:W-:Y:S01]  /*23fc0*/  PRMT R7, RZ, 0x7610, R7 ;  /* 0x00007610ff077816 */ /* 0x000fe20000000007 */
[----:B0-----:R-:W-:-:S02]  /*23fd0*/  @P0 IMAD.MOV.U32 R2, RZ, RZ, R14 ;  /* 0x000000ffff020224 */ /* 0x001fc400078e000e */
[----:B------:R-:W-:Y:S01]  /*23fe0*/  @P0 IMAD.MOV.U32 R3, RZ, RZ, R15 ;  /* 0x000000ffff030224 */ /* 0x000fe200078e000f */
[----:B------:R-:W-:-:S04]  /*23ff0*/  PRMT R6, RZ, 0x7610, R6 ;  /* 0x00007610ff067816 */ /* 0x000fc80000000006 */
[----:B------:R3:W3:Y:S01]  /*24000*/  @P0 LDG.E.U16 R7, [R2.64] ;  /* 0x0000000602070981 */ /* 0x0006e2000c1e1500 */
[----:B------:R-:W-:Y:S02]  /*24010*/  ISETP.GT.AND P1, PT, R13, 0x7d, PT ;  /* 0x0000007d0d00780c */ /* 0x000fe40003f24270 */
[----:B------:R-:W-:Y:S01]  /*24020*/  PRMT R5, RZ, 0x7610, R5 ;  /* 0x00007610ff057816 */ /* 0x000fe20000000005 */
[----:B----4-:R0:W-:Y:S01]  /*24030*/  STL [R1+0x41f4], R8 ;  /* 0x0041f40801007387 */ /* 0x0101e20000100800 */
[----:B--2---:R-:W2:Y:S02]  /*24040*/  LDL R9, [R1+0x1b58] ;  /* 0x001b580001097983 */ /* 0x004ea40000100800 */
[----:B------:R-:W4:Y:S02]  /*24050*/  LDL R15, [R1+0x1b70] ;  /* 0x001b7000010f7983 */ /* 0x000f240000100800 */
[----:B------:R-:W4:Y:S01]  /*24060*/  LDL R14, [R1+0x1b80] ;  /* 0x001b8000010e7983 */ /* 0x000f220000100800 */
[----:B0-----:R-:W4:Y:S01]  /*24070*/  LDL R8, [R1+0x1b74] ;  /* 0x001b740001087983 */ /* 0x001f220000100800 */
[----:B---3--:R-:W-:-:S02]  /*24080*/  @P0 IMAD.MOV.U32 R3, RZ, RZ, R18 ;  /* 0x000000ffff030224 */ /* 0x008fc400078e0012 */
[----:B------:R-:W-:-:S05]  /*24090*/  @P0 IMAD.MOV.U32 R2, RZ, RZ, R17 ;  /* 0x000000ffff020224 */ /* 0x000fca00078e0011 */
[----:B------:R0:W3:Y:S02]  /*240a0*/  @P0 LDG.E.U16 R6, [R2.64] ;  /* 0x0000000602060981 */ /* 0x0000e4000c1e1500 */
[----:B0-----:R-:W-:Y:S02]  /*240b0*/  @P1 IMAD.MOV.U32 R3, RZ, RZ, R12 ;  /* 0x000000ffff031224 */ /* 0x001fe400078e000c */
[----:B------:R-:W-:-:S05]  /*240c0*/  @P1 IMAD.MOV.U32 R2, RZ, RZ, R11 ;  /* 0x000000ffff021224 */ /* 0x000fca00078e000b */
[----:B------:R2:W3:Y:S04]  /*240d0*/  @P1 LDG.E.U16 R5, [R2.64] ;  /* 0x0000000602051981 */ /* 0x0004e8000c1e1500 */
[----:B------:R-:W-:Y:S01]  /*240e0*/  STL [R1+0x41f8], R7 ;  /* 0x0041f80701007387 */ /* 0x000fe20000100800 */
[----:B------:R-:W-:Y:S01]  /*240f0*/  PRMT R4, RZ, 0x7610, R4 ;  /* 0x00007610ff047816 */ /* 0x000fe20000000004 */
[----:B--2---:R-:W-:Y:S02]  /*24100*/  @P1 IMAD.MOV.U32 R3, RZ, RZ, R9 ;  /* 0x000000ffff031224 */ /* 0x004fe400078e0009 */
[----:B----4-:R-:W-:-:S05]  /*24110*/  @P1 IMAD.MOV.U32 R2, RZ, RZ, R8 ;  /* 0x000000ffff021224 */ /* 0x010fca00078e0008 */
[----:B------:R0:W2:Y:S02]  /*24120*/  @P1 LDG.E.U16 R4, [R2.64] ;  /* 0x0000000602041981 */ /* 0x0000a4000c1e1500 */
[----:B0-----:R-:W-:-:S06]  /*24130*/  PRMT R3, RZ, 0x7610, R3 ;  /* 0x00007610ff037816 */ /* 0x001fcc0000000003 */
[----:B------:R-:W4:Y:S04]  /*24140*/  @P1 LDG.E.U16 R3, [R14.64] ;  /* 0x000000060e031981 */ /* 0x000f28000c1e1500 */
[----:B---3--:R0:W-:Y:S01]  /*24150*/  STL [R1+0x41fc], R6 ;  /* 0x0041fc0601007387 */ /* 0x0081e20000100800 */
[----:B------:R-:W3:Y:S02]  /*24160*/  LDL R12, [R1+0x1b7c] ;  /* 0x001b7c00010c7983 */ /* 0x000ee40000100800 */
[----:B------:R-:W3:Y:S01]  /*24170*/  LDL R11, [R1+0x1b88] ;  /* 0x001b8800010b7983 */ /* 0x000ee20000100800 */
[----:B------:R1:W-:Y:S01]  /*24180*/  STL [R1+0x41c4], R5 ;  /* 0x0041c40501007387 */ /* 0x0003e20000100800 */
[----:B------:R-:W3:Y:S02]  /*24190*/  LDL R9, [R1+0x1b84] ;  /* 0x001b840001097983 */ /* 0x000ee40000100800 */
[----:B------:R-:W3:Y:S01]  /*241a0*/  LDL R8, [R1+0x1b8c] ;  /* 0x001b8c0001087983 */ /* 0x000ee20000100800 */
[----:B------:R-:W-:-:S02]  /*241b0*/  PRMT R2, RZ, 0x7610, R2 ;  /* 0x00007610ff027816 */ /* 0x000fc40000000002 */
[----:B------:R-:W-:Y:S01]  /*241c0*/  ISETP.GT.AND P0, PT, R13, 0x7e, PT ;  /* 0x0000007e0d00780c */ /* 0x000fe20003f04270 */
[----:B--2---:R-:W-:Y:S01]  /*241d0*/  STL [R1+0x41c8], R4 ;  /* 0x0041c80401007387 */ /* 0x004fe20000100800 */
[----:B0-----:R-:W2:Y:S02]  /*241e0*/  LDL R6, [R1+0x1b78] ;  /* 0x001b780001067983 */ /* 0x001ea40000100800 */
[----:B-1----:R-:W2:Y:S01]  /*241f0*/  LDL R5, [R1+0x1b94] ;  /* 0x001b940001057983 */ /* 0x002ea20000100800 */
[----:B----4-:R0:W-:Y:S01]  /*24200*/  STL [R1+0x41cc], R3 ;  /* 0x0041cc0301007387 */ /* 0x0101e20000100800 */
[----:B------:R-:W4:Y:S02]  /*24210*/  LDL R21, [R1+0x1b90] ;  /* 0x001b900001157983 */ /* 0x000f240000100800 */
[----:B------:R-:W4:Y:S01]  /*24220*/  LDL R20, [R1+0x1ba0] ;  /* 0x001ba00001147983 */ /* 0x000f220000100800 */
[----:B0-----:R-:W-:Y:S01]  /*24230*/  PRMT R3, RZ, 0x7610, R3 ;  /* 0x00007610ff037816 */ /* 0x001fe20000000003 */
[----:B---3--:R-:W-:-:S02]  /*24240*/  @P1 IMAD.MOV.U32 R15, RZ, RZ, R12 ;  /* 0x000000ffff0f1224 */ /* 0x008fc400078e000c */
[----:B------:R-:W-:-:S05]  /*24250*/  @P1 IMAD.MOV.U32 R14, RZ, RZ, R11 ;  /* 0x000000ffff0e1224 */ /* 0x000fca00078e000b */
[----:B------:R0:W3:Y:S02]  /*24260*/  @P1 LDG.E.U16 R2, [R14.64] ;  /* 0x000000060e021981 */ /* 0x0000e4000c1e1500 */
[----:B0-----:R-:W-:Y:S02]  /*24270*/  @P0 IMAD.MOV.U32 R15, RZ, RZ, R9 ;  /* 0x000000ffff0f0224 */ /* 0x001fe400078e0009 */
[----:B------:R-:W-:-:S05]  /*24280*/  @P0 IMAD.MOV.U32 R14, RZ, RZ, R8 ;  /* 0x000000ffff0e0224 */ /* 0x000fca00078e0008 */
[----:B------:R2:W4:Y:S02]  /*24290*/  @P0 LDG.E.U16 R3, [R14.64] ;  /* 0x000000060e030981 */ /* 0x000524000c1e1500 */
[----:B--2---:R-:W-:Y:S02]  /*242a0*/  @P0 IMAD.MOV.U32 R15, RZ, RZ, R6 ;  /* 0x000000ffff0f0224 */ /* 0x004fe400078e0006 */
[----:B------:R-:W-:Y:S01]  /*242b0*/  @P0 IMAD.MOV.U32 R14, RZ, RZ, R5 ;  /* 0x000000ffff0e0224 */ /* 0x000fe200078e0005 */
[----:B---3--:R0:W-:Y:S01]  /*242c0*/  STL [R1+0x41d0], R2 ;  /* 0x0041d00201007387 */ /* 0x0081e20000100800 */
[----:B------:R-:W2:Y:S02]  /*242d0*/  LDL R18, [R1+0x1b9c] ;  /* 0x001b9c0001127983 */ /* 0x000ea40000100800 */
[----:B------:R-:W3:Y:S02]  /*242e0*/  LDL R17, [R1+0x1ba8] ;  /* 0x001ba80001117983 */ /* 0x000ee40000100800 */
[----:B------:R-:W3:Y:S01]  /*242f0*/  LDL R12, [R1+0x1ba4] ;  /* 0x001ba400010c7983 */ /* 0x000ee20000100800 */
[----:B------:R-:W3:Y:S04]  /*24300*/  LDL R11, [R1+0x1bac] ;  /* 0x001bac00010b7983 */ /* 0x000ee80000100800 */
[----:B------:R-:W3:Y:S04]  /*24310*/  LDL R9, [R1+0x1b98] ;  /* 0x001b980001097983 */ /* 0x000ee80000100800 */
[----:B------:R-:W3:Y:S04]  /*24320*/  LDL R8, [R1+0x1bb4] ;  /* 0x001bb40001087983 */ /* 0x000ee80000100800 */
[----:B------:R-:W3:Y:S04]  /*24330*/  LDL R6, [R1+0x1bb0] ;  /* 0x001bb00001067983 */ /* 0x000ee80000100800 */
[----:B------:R-:W3:Y:S04]  /*24340*/  LDL R5, [R1+0x1bc0] ;  /* 0x001bc00001057983 */ /* 0x000ee80000100800 */
[----:B----4-:R1:W-:Y:S01]  /*24350*/  STL [R1+0xf4], R3 ;  /* 0x0000f40301007387 */ /* 0x0103e20000100800 */
[----:B0-----:R-:W4:Y:S01]  /*24360*/  LDL R2, [R1+0x1bc4] ;  /* 0x001bc40001027983 */ /* 0x001f220000100800 */
[----:B------:R-:W-:-:S02]  /*24370*/  PRMT R22, RZ, 0x7610, R22 ;  /* 0x00007610ff167816 */ /* 0x000fc40000000016 */
[----:B------:R-:W-:Y:S02]  /*24380*/  PRMT R19, RZ, 0x7610, R19 ;  /* 0x00007610ff137816 */ /* 0x000fe40000000013 */
[----:B------:R-:W-:Y:S02]  /*24390*/  ISETP.GT.AND P1, PT, R13, 0x7f, PT ;  /* 0x0000007f0d00780c */ /* 0x000fe40003f24270 */
[----:B------:R0:W4:Y:S01]  /*243a0*/  @P0 LDG.E.U16 R22, [R14.64] ;  /* 0x000000060e160981 */ /* 0x000122000c1e1500 */
[----:B------:R-:W-:Y:S02]  /*243b0*/  PRMT R16, RZ, 0x7610, R16 ;  /* 0x00007610ff107816 */ /* 0x000fe40000000010 */
[----:B------:R-:W-:Y:S02]  /*243c0*/  PRMT R10, RZ, 0x7610, R10 ;  /* 0x00007610ff0a7816 */ /* 0x000fe4000000000a */
[----:B------:R-:W-:Y:S01]  /*243d0*/  PRMT R7, RZ, 0x7610, R7 ;  /* 0x00007610ff077816 */ /* 0x000fe20000000007 */
[----:B-1----:R-:W4:Y:S01]  /*243e0*/  LDL R3, [R1+0x1bbc] ;  /* 0x001bbc0001037983 */ /* 0x002f220000100800 */
[----:B0-----:R-:W-:-:S02]  /*243f0*/  @P0 IMAD.MOV.U32 R14, RZ, RZ, R20 ;  /* 0x000000ffff0e0224 */ /* 0x001fc400078e0014 */
[----:B------:R-:W-:-:S05]  /*24400*/  @P0 IMAD.MOV.U32 R15, RZ, RZ, R21 ;  /* 0x000000ffff0f0224 */ /* 0x000fca00078e0015 */
[----:B------:R2:W4:Y:S01]  /*24410*/  @P0 LDG.E.U16 R19, [R14.64] ;  /* 0x000000060e130981 */ /* 0x000522000c1e1500 */
[----:B------:R-:W-:Y:S01]  /*24420*/  PRMT R4, RZ, 0x7610, R4 ;  /* 0x00007610ff047816 */ /* 0x000fe20000000004 */
[----:B--2---:R-:W-:Y:S02]  /*24430*/  @P0 IMAD.MOV.U32 R15, RZ, RZ, R18 ;  /* 0x000000ffff0f0224 */ /* 0x004fe400078e0012 */
[----:B---3--:R-:W-:-:S05]  /*24440*/  @P0 IMAD.MOV.U32 R14, RZ, RZ, R17 ;  /* 0x000000ffff0e0224 */ /* 0x008fca00078e0011 */
[----:B------:R0:W2:Y:S02]  /*24450*/  @P0 LDG.E.U16 R16, [R14.64] ;  /* 0x000000060e100981 */ /* 0x0000a4000c1e1500 */
[----:B0-----:R-:W-:Y:S02]  /*24460*/  @P1 IMAD.MOV.U32 R14, RZ, RZ, R11 ;  /* 0x000000ffff0e1224 */ /* 0x001fe400078e000b */
[----:B------:R-:W-:-:S05]  /*24470*/  @P1 IMAD.MOV.U32 R15, RZ, RZ, R12 ;  /* 0x000000ffff0f1224 */ /* 0x000fca00078e000c */
[----:B------:R0:W3:Y:S02]  /*24480*/  @P1 LDG.E.U16 R10, [R14.64] ;  /* 0x000000060e0a1981 */ /* 0x0000e4000c1e1500 */
[----:B0-----:R-:W-:Y:S02]  /*24490*/  @P1 IMAD.MOV.U32 R14, RZ, RZ, R8 ;  /* 0x000000ffff0e1224 */ /* 0x001fe400078e0008 */
[----:B------:R-:W-:-:S05]  /*244a0*/  @P1 IMAD.MOV.U32 R15, RZ, RZ, R9 ;  /* 0x000000ffff0f1224 */ /* 0x000fca00078e0009 */
[----:B------:R0:W2:Y:S02]  /*244b0*/  @P1 LDG.E.U16 R7, [R14.64] ;  /* 0x000000060e071981 */ /* 0x0000a4000c1e1500 */
[----:B0-----:R-:W-:Y:S02]  /*244c0*/  @P1 IMAD.MOV.U32 R14, RZ, RZ, R5 ;  /* 0x000000ffff0e1224 */ /* 0x001fe400078e0005 */
[----:B------:R-:W-:-:S05]  /*244d0*/  @P1 IMAD.MOV.U32 R15, RZ, RZ, R6 ;  /* 0x000000ffff0f1224 */ /* 0x000fca00078e0006 */
[----:B------:R4:W2:Y:S02]  /*244e0*/  @P1 LDG.E.U16 R4, [R14.64] ;  /* 0x000000060e041981 */ /* 0x0008a4000c1e1500 */
[----:B----4-:R-:W-:Y:S02]  /*244f0*/  @P1 IMAD.MOV.U32 R14, RZ, RZ, R2 ;  /* 0x000000ffff0e1224 */ /* 0x010fe400078e0002 */
[----:B------:R-:W4:Y:S01]  /*24500*/  LDL.LU R2, [R1+0xb14] ;  /* 0x000b140001027983 */ /* 0x000f220000300800 */
[----:B------:R-:W-:Y:S01]  /*24510*/  PRMT R0, RZ, 0x7610, R0 ;  /* 0x00007610ff007816 */ /* 0x000fe20000000000 */
[----:B------:R-:W-:-:S05]  /*24520*/  @P1 IMAD.MOV.U32 R15, RZ, RZ, R3 ;  /* 0x000000ffff0f1224 */ /* 0x000fca00078e0003 */
[----:B------:R-:W2:Y:S04]  /*24530*/  @P1 LDG.E.U16 R0, [R14.64] ;  /* 0x000000060e001981 */ /* 0x000ea8000c1e1500 */
[----:B------:R-:W0:Y:S01]  /*24540*/  S2R R28, SR_TID.X ;  /* 0x00000000001c7919 */ /* 0x000e220000002100 */
[----:B------:R-:W-:Y:S06]  /*24550*/  BAR.SYNC.DEFER_BLOCKING 0x0 ;  /* 0x0000000000007b1d */ /* 0x000fec0000010000 */
[----:B----4-:R1:W-:Y:S04]  /*24560*/  STL [R1+0x4284], R2 ;  /* 0x0042840201007387 */ /* 0x0103e80000100800 */
[----:B-1----:R-:W4:Y:S01]  /*24570*/  LDL.LU R2, [R1+0xb98] ;  /* 0x000b980001027983 */ /* 0x002f220000300800 */
[----:B------:R-:W4:Y:S02]  /*24580*/  LDL.LU R3, [R1+0xb10] ;  /* 0x000b100001037983 */ /* 0x000f240000300800 */
[----:B--2---:R1:W-:Y:S02]  /*24590*/  STL [R1+0xd0], R4 ;  /* 0x0000d00401007387 */ /* 0x0043e40000100800 */
[----:B-1----:R-:W2:Y:S01]  /*245a0*/  LDL.LU R4, [R1+0xb0c] ;  /* 0x000b0c0001047983 */ /* 0x002ea20000300800 */
[----:B------:R-:W2:Y:S02]  /*245b0*/  LDL.LU R5, [R1+0xa8c] ;  /* 0x000a8c0001057983 */ /* 0x000ea40000300800 */
[----:B------:R-:W2:Y:S02]  /*245c0*/  LDL.LU R6, [R1+0xa88] ;  /* 0x000a880001067983 */ /* 0x000ea40000300800 */
[----:B------:R1:W-:Y:S02]  /*245d0*/  STL [R1+0xdc], R7 ;  /* 0x0000dc0701007387 */ /* 0x0003e40000100800 */
[----:B-1----:R-:W2:Y:S01]  /*245e0*/  LDL.LU R7, [R1+0xa84] ;  /* 0x000a840001077983 */ /* 0x002ea20000300800 */
[----:B------:R-:W2:Y:S02]  /*245f0*/  LDL.LU R8, [R1+0xa80] ;  /* 0x000a800001087983 */ /* 0x000ea40000300800 */
[----:B------:R-:W2:Y:S02]  /*24600*/  LDL.LU R9, [R1+0x9fc] ;  /* 0x0009fc0001097983 */ /* 0x000ea40000300800 */
[----:B------:R-:W-:Y:S01]  /*24610*/  STL [R1+0xf0], R22 ;  /* 0x0000f01601007387 */ /* 0x000fe20000100800 */
[----:B---3--:R1:W-:Y:S04]  /*24620*/  STL [R1+0xe4], R10 ;  /* 0x0000e40a01007387 */ /* 0x0083e80000100800 */
[----:B-1----:R-:W3:Y:S01]  /*24630*/  LDL.LU R10, [R1+0x9f8] ;  /* 0x0009f800010a7983 */ /* 0x002ee20000300800 */
[----:B------:R-:W2:Y:S02]  /*24640*/  LDL.LU R11, [R1+0x9f4] ;  /* 0x0009f400010b7983 */ /* 0x000ea40000300800 */
[----:B------:R-:W-:Y:S02]  /*24650*/  STL [R1+0xec], R19 ;  /* 0x0000ec1301007387 */ /* 0x000fe40000100800 */
[----:B------:R-:W2:Y:S01]  /*24660*/  LDL.LU R12, [R1+0x9f0] ;  /* 0x0009f000010c7983 */ /* 0x000ea20000300800 */
[----:B------:R1:W-:Y:S04]  /*24670*/  STL [R1+0xe8], R16 ;  /* 0x0000e81001007387 */ /* 0x0003e80000100800 */
[----:B-1----:R-:W2:Y:S01]  /*24680*/  LDL.LU R16, [R1+0x96c] ;  /* 0x00096c0001107983 */ /* 0x002ea20000300800 */
[----:B------:R-:W2:Y:S02]  /*24690*/  LDL.LU R17, [R1+0x968] ;  /* 0x0009680001117983 */ /* 0x000ea40000300800 */
[----:B------:R-:W2:Y:S02]  /*246a0*/  LDL.LU R18, [R1+0x964] ;  /* 0x0009640001127983 */ /* 0x000ea40000300800 */
[----:B------:R-:W2:Y:S01]  /*246b0*/  LDL.LU R19, [R1+0x960] ;  /* 0x0009600001137983 */ /* 0x000ea20000300800 */
[----:B------:R-:W2:Y:S01]  /*246c0*/  LDL.LU R20, [R1+0x8e8] ;  /* 0x0008e80001147983 */ /* 0x000ea20000300800 */
[----:B------:R-:W2:Y:S02]  /*246d0*/  LDL.LU R21, [R1+0x8e4] ;  /* 0x0008e40001157983 */ /* 0x000ea40000300800 */
[----:B------:R-:W2:Y:S02]  /*246e0*/  LDL.LU R22, [R1+0x8e0] ;  /* 0x0008e00001167983 */ /* 0x000ea40000300800 */
[----:B------:R-:W2:Y:S01]  /*246f0*/  LDL.LU R23, [R1+0x8dc] ;  /* 0x0008dc0001177983 */ /* 0x000ea20000300800 */
[----:B------:R-:W2:Y:S01]  /*24700*/  LDL.LU R24, [R1+0x868] ;  /* 0x0008680001187983 */ /* 0x000ea20000300800 */
[----:B------:R-:W2:Y:S02]  /*24710*/  LDL.LU R25, [R1+0x864] ;  /* 0x0008640001197983 */ /* 0x000ea40000300800 */
[----:B------:R-:W3:Y:S02]  /*24720*/  LDL.LU R26, [R1+0x860] ;  /* 0x00086000011a7983 */ /* 0x000ee40000300800 */
[----:B------:R-:W3:Y:S01]  /*24730*/  LDL.LU R27, [R1+0x85c] ;  /* 0x00085c00011b7983 */ /* 0x000ee20000300800 */
[----:B------:R-:W3:Y:S01]  /*24740*/  LDL.LU R29, [R1+0x7e8] ;  /* 0x0007e800011d7983 */ /* 0x000ee20000300800 */
[----:B------:R-:W-:Y:S02]  /*24750*/  STL [R1+0x4150], R14 ;  /* 0x0041500e01007387 */ /* 0x000fe40000100800 */
[----:B------:R-:W-:Y:S02]  /*24760*/  STL [R1+0x4158], R14 ;  /* 0x0041580e01007387 */ /* 0x000fe40000100800 */
[----:B------:R-:W-:Y:S01]  /*24770*/  STL [R1+0x4160], R14 ;  /* 0x0041600e01007387 */ /* 0x000fe20000100800 */
[----:B------:R-:W-:Y:S01]  /*24780*/  STL [R1+0x4168], R14 ;  /* 0x0041680e01007387 */ /* 0x000fe20000100800 */
[----:B------:R-:W-:Y:S02]  /*24790*/  STL [R1+0x4170], R14 ;  /* 0x0041700e01007387 */ /* 0x000fe40000100800 */
[----:B------:R1:W-:Y:S02]  /*247a0*/  STL [R1+0xc4], R0 ;  /* 0x0000c40001007387 */ /* 0x0003e40000100800 */
[----:B-1----:R-:W1:Y:S01]  /*247b0*/  S2R R0, SR_TID.X ;  /* 0x0000000000007919 */ /* 0x002e620000002100 */
[----:B------:R-:W-:Y:S02]  /*247c0*/  STL [R1+0x4178], R14 ;  /* 0x0041780e01007387 */ /* 0x000fe40000100800 */
[----:B------:R1:W-:Y:S02]  /*247d0*/  STL [R1+0x4184], R14 ;  /* 0x0041840e01007387 */ /* 0x0003e40000100800 */
[----:B------:R-:W-:Y:S01]  /*247e0*/  STL [R1+0x4118], R15 ;  /* 0x0041180f01007387 */ /* 0x000fe20000100800 */
[----:B------:R-:W-:Y:S01]  /*247f0*/  STL [R1+0x4120], R15 ;  /* 0x0041200f01007387 */ /* 0x000fe20000100800 */
[----:B------:R-:W-:Y:S02]  /*24800*/  STL [R1+0x4128], R15 ;  /* 0x0041280f01007387 */ /* 0x000fe40000100800 */
[----:B------:R-:W-:Y:S01]  /*24810*/  STL [R1+0x4130], R15 ;  /* 0x0041300f01007387 */ /* 0x000fe20000100800 */
[----:B0-----:R-:W-:Y:S01]  /*24820*/  LOP3.LUT R28, R28, 0x7f, RZ, 0xc0, !PT ;  /* 0x0000007f1c1c7812 */ /* 0x001fe200078ec0ff */
[----:B------:R-:W-:Y:S04]  /*24830*/  STL [R1+0x4138], R15 ;  /* 0x0041380f01007387 */ /* 0x000fe80000100800 */
[----:B------:R-:W-:Y:S01]  /*24840*/  IMAD.SHL.U32 R28, R28, 0x2, RZ ;  /* 0x000000021c1c7824 */ /* 0x000fe200078e00ff */
[----:B-1----:R-:W-:Y:S01]  /*24850*/  LOP3.LUT R14, R0, 0x7f, RZ, 0xc0, !PT ;  /* 0x0000007f000e7812 */ /* 0x002fe200078ec0ff */
[----:B------:R0:W-:Y:S03]  /*24860*/  STL [R1+0x4214], R0 ;  /* 0x0042140001007387 */ /* 0x0001e60000100800 */
[----:B------:R-:W-:Y:S01]  /*24870*/  ISETP.GE.AND P0, PT, R14, R13, PT ;  /* 0x0000000d0e00720c */ /* 0x000fe20003f06270 */
[----:B0-----:R-:W3:Y:S01]  /*24880*/  LDL.LU R0, [R1+0xb18] ;  /* 0x000b180001007983 */ /* 0x001ee20000300800 */
[----:B------:R-:W-:Y:S02]  /*24890*/  STL [R1+0x4140], R15 ;  /* 0x0041400f01007387 */ /* 0x000fe40000100800 */
[----:B------:R-:W-:Y:S02]  /*248a0*/  STL [R1+0x4148], R15 ;  /* 0x0041480f01007387 */ /* 0x000fe40000100800 */
[----:B------:R0:W-:Y:S02]  /*248b0*/  STL [R1+0x418c], R15 ;  /* 0x00418c0f01007387 */ /* 0x0001e40000100800 */
[----:B0-----:R-:W3:Y:S01]  /*248c0*/  LDL.LU R15, [R1+0xb8c] ;  /* 0x000b8c00010f7983 */ /* 0x001ee20000300800 */
[----:B------:R0:W-:Y:S03]  /*248d0*/  STL [R1+0x4200], R14 ;  /* 0x0042000e01007387 */ /* 0x0001e60000100800 */
[----:B0-----:R-:W3:Y:S01]  /*248e0*/  LDL.LU R14, [R1+0xb90] ;  /* 0x000b9000010e7983 */ /* 0x001ee20000300800 */
[----:B------:R0:W-:Y:S03]  /*248f0*/  STL [R1+0x4190], R13 ;  /* 0x0041900d01007387 */ /* 0x0001e60000100800 */
[----:B0-----:R-:W3:Y:S04]  /*24900*/  LDL.LU R13, [R1+0xb94] ;  /* 0x000b9400010d7983 */ /* 0x001ee80000300800 */
[----:B----4-:R0:W-:Y:S04]  /*24910*/  STS.U16 [R28], R2 ;  /* 0x000000021c007388 */ /* 0x0101e80000000400 */
[----:B0-----:R-:W4:Y:S04]  /*24920*/  LDL.LU R2, [R1+0x4284] ;  /* 0x0042840001027983 */ /* 0x001f280000300800 */
[----:B--2---:R0:W-:Y:S04]  /*24930*/  STS.U16 [R28+0xc100], R25 ;  /* 0x00c100191c007388 */ /* 0x0041e80000000400 */
[----:B0-----:R-:W2:Y:S04]  /*24940*/  LDL.LU R25, [R1+0x3bc] ;  /* 0x0003bc0001197983 */ /* 0x001ea80000300800 */
[----:B--2---:R0:W-:Y:S04]  /*24950*/  STL [R1+0x4278], R25 ;  /* 0x0042781901007387 */ /* 0x0041e80000100800 */
[----:B0-----:R-:W2:Y:S04]  /*24960*/  LDL.LU R25, [R1+0x5ec] ;  /* 0x0005ec0001197983 */ /* 0x001ea80000300800 */
[----:B--2---:R0:W-:Y:S04]  /*24970*/  STL [R1+0x427c], R25 ;  /* 0x00427c1901007387 */ /* 0x0041e80000100800 */
[----:B0-----:R-:W2:Y:S04]  /*24980*/  LDL.LU R25, [R1+0x7e0] ;  /* 0x0007e00001197983 */ /* 0x001ea80000300800 */
[----:B---3--:R-:W-:Y:S04]  /*24990*/  STS.U16 [R28+0xc200], R26 ;  /* 0x00c2001a1c007388 */ /* 0x008fe80000000400 */
[----:B------:R-:W-:Y:S04]  /*249a0*/  STS.U16 [R28+0xc300], R27 ;  /* 0x00c3001b1c007388 */ /* 0x000fe80000000400 */
[----:B------:R-:W-:Y:S04]  /*249b0*/  STS.U16 [R28+0xe000], R29 ;  /* 0x00e0001d1c007388 */ /* 0x000fe80000000400 */
[----:B------:R-:W-:Y:S04]  /*249c0*/  STS.U16 [R28+0x100], R13 ;  /* 0x0001000d1c007388 */ /* 0x000fe80000000400 */
[----:B------:R-:W-:Y:S04]  /*249d0*/  STS.U16 [R28+0x200], R14 ;  /* 0x0002000e1c007388 */ /* 0x000fe80000000400 */
[----:B------:R-:W-:Y:S04]  /*249e0*/  STS.U16 [R28+0x300], R15 ;  /* 0x0003000f1c007388 */ /* 0x000fe80000000400 */
[----:B------:R-:W-:Y:S04]  /*249f0*/  STS.U16 [R28+0x2000], R0 ;  /* 0x002000001c007388 */ /* 0x000fe80000000400 */
[----:B----4-:R-:W-:Y:S04]  /*24a00*/  STS.U16 [R28+0x2100], R2 ;  /* 0x002100021c007388 */ /* 0x010fe80000000400 */
[----:B------:R-:W-:Y:S04]  /*24a10*/  STS.U16 [R28+0x2200], R3 ;  /* 0x002200031c007388 */ /* 0x000fe80000000400 */
[----:B------:R-:W-:Y:S04]  /*24a20*/  STS.U16 [R28+0x2300], R4 ;  /* 0x002300041c007388 */ /* 0x000fe80000000400 */
[----:B------:R-:W-:Y:S04]  /*24a30*/  STS.U16 [R28+0x4000], R5 ;  /* 0x004000051c007388 */ /* 0x000fe80000000400 */
[----:B------:R-:W-:Y:S04]  /*24a40*/  STS.U16 [R28+0x4100], R6 ;  /* 0x004100061c007388 */ /* 0x000fe80000000400 */
[----:B------:R-:W-:Y:S04]  /*24a50*/  STS.U16 [R28+0x4200], R7 ;  /* 0x004200071c007388 */ /* 0x000fe80000000400 */
[----:B--2---:R0:W-:Y:S04]  /*24a60*/  STL [R1+0x4280], R25 ;  /* 0x0042801901007387 */ /* 0x0041e80000100800 */
[----:B0-----:R-:W2:Y:S01]  /*24a70*/  LDL.LU R25, [R1+0x7e4] ;  /* 0x0007e40001197983 */ /* 0x001ea20000300800 */
[----:B------:R-:W3:Y:S02]  /*24a80*/  LDL.LU R26, [R1+0x3b8] ;  /* 0x0003b800011a7983 */ /* 0x000ee40000300800 */
[----:B------:R-:W4:Y:S02]  /*24a90*/  LDL.LU R27, [R1+0x3b4] ;  /* 0x0003b400011b7983 */ /* 0x000f240000300800 */
[----:B------:R-:W3:Y:S01]  /*24aa0*/  LDL.LU R29, [R1+0x3b0] ;  /* 0x0003b000011d7983 */ /* 0x000ee20000300800 */
[----:B------:R-:W3:Y:S01]  /*24ab0*/  LDL.LU R13, [R1+0x2fc] ;  /* 0x0002fc00010d7983 */ /* 0x000ee20000300800 */
[----:B------:R-:W3:Y:S02]  /*24ac0*/  LDL.LU R14, [R1+0x2f8] ;  /* 0x0002f800010e7983 */ /* 0x000ee40000300800 */
[----:B------:R-:W3:Y:S02]  /*24ad0*/  LDL.LU R15, [R1+0x2f4] ;  /* 0x0002f400010f7983 */ /* 0x000ee40000300800 */
[----:B------:R-:W3:Y:S01]  /*24ae0*/  LDL.LU R0, [R1+0x2f0] ;  /* 0x0002f00001007983 */ /* 0x000ee20000300800 */
[----:B------:R-:W3:Y:S01]  /*24af0*/  LDL.LU R2, [R1+0x280] ;  /* 0x0002800001027983 */ /* 0x000ee20000300800 */
[----:B------:R-:W3:Y:S02]  /*24b00*/  LDL.LU R3, [R1+0x278] ;  /* 0x0002780001037983 */ /* 0x000ee40000300800 */
[----:B------:R-:W3:Y:S02]  /*24b10*/  LDL.LU R4, [R1+0x274] ;  /* 0x0002740001047983 */ /* 0x000ee40000300800 */
[----:B------:R-:W3:Y:S01]  /*24b20*/  LDL.LU R5, [R1+0x270] ;  /* 0x0002700001057983 */ /* 0x000ee20000300800 */
[----:B------:R-:W3:Y:S04]  /*24b30*/  LDL.LU R6, [R1+0x1c0] ;  /* 0x0001c00001067983 */ /* 0x000ee80000300800 */
[----:B------:R0:W-:Y:S01]  /*24b40*/  STS.U16 [R28+0x4300], R8 ;  /* 0x004300081c007388 */ /* 0x0001e20000000400 */
[----:B------:R-:W3:Y:S03]  /*24b50*/  LDL.LU R7, [R1+0x1b8] ;  /* 0x0001b80001077983 */ /* 0x000ee60000300800 */
[----:B------:R1:W-:Y:S04]  /*24b60*/  STS.U16 [R28+0x6000], R9 ;  /* 0x006000091c007388 */ /* 0x0003e80000000400 */
[----:B------:R1:W-:Y:S04]  /*24b70*/  STS.U16 [R28+0x6100], R10 ;  /* 0x0061000a1c007388 */ /* 0x0003e80000000400 */
[----:B------:R1:W-:Y:S04]  /*24b80*/  STS.U16 [R28+0x6200], R11 ;  /* 0x0062000b1c007388 */ /* 0x0003e80000000400 */
[----:B------:R1:W-:Y:S04]  /*24b90*/  STS.U16 [R28+0x6300], R12 ;  /* 0x0063000c1c007388 */ /* 0x0003e80000000400 */
[----:B------:R1:W-:Y:S04]  /*24ba0*/  STS.U16 [R28+0x8000], R16 ;  /* 0x008000101c007388 */ /* 0x0003e80000000400 */
[----:B0-----:R-:W3:Y:S01]  /*24bb0*/  LDL.LU R8, [R1+0x1b4] ;  /* 0x0001b40001087983 */ /* 0x001ee20000300800 */
[----:B-1----:R-:W3:Y:S02]  /*24bc0*/  LDL.LU R9, [R1+0x1b0] ;  /* 0x0001b00001097983 */ /* 0x002ee40000300800 */
[----:B------:R-:W3:Y:S01]  /*24bd0*/  LDL.LU R10, [R1+0x148] ;  /* 0x00014800010a7983 */ /* 0x000ee20000300800 */
[----:B------:R-:W3:Y:S01]  /*24be0*/  LDL.LU R11, [R1+0x140] ;  /* 0x00014000010b7983 */ /* 0x000ee20000300800 */
[----:B------:R-:W3:Y:S03]  /*24bf0*/  LDL.LU R12, [R1+0x13c] ;  /* 0x00013c00010c7983 */ /* 0x000ee60000300800 */
        /* <DEDUP_REMOVED lines=15> */
[----:B0-----:R-:W3:Y:S01]  /*24cf0*/  LDL.LU R23, [R1+0x54] ;  /* 0x0000540001177983 */ /* 0x001ee20000300800 */
[----:B-1----:R-:W3:Y:S03]  /*24d00*/  LDL.LU R24, [R1+0x50] ;  /* 0x0000500001187983 */ /* 0x002ee60000300800 */
[----:B--2---:R0:W-:Y:S04]  /*24d10*/  STS.U16 [R28+0xe100], R25 ;  /* 0x00e100191c007388 */ /* 0x0041e80000000400 */
[----:B0-----:R-:W2:Y:S04]  /*24d20*/  LDL.LU R25, [R1+0x4280] ;  /* 0x0042800001197983 */ /* 0x001ea80000300800 */
[----:B--2---:R0:W-:Y:S04]  /*24d30*/  STS.U16 [R28+0xe200], R25 ;  /* 0x00e200191c007388 */ /* 0x0041e80000000400 */
[----:B0-----:R-:W2:Y:S04]  /*24d40*/  LDL.LU R25, [R1+0x427c] ;  /* 0x00427c0001197983 */ /* 0x001ea80000300800 */
[----:B--2---:R0:W-:Y:S04]  /*24d50*/  STS.U16 [R28+0xe300], R25 ;  /* 0x00e300191c007388 */ /* 0x0041e80000000400 */
[----:B0-----:R-:W2:Y:S04]  /*24d60*/  LDL.LU R25, [R1+0x4278] ;  /* 0x0042780001197983 */ /* 0x001ea80000300800 */
[----:B---3--:R-:W-:Y:S04]  /*24d70*/  STS.U16 [R28+0x10100], R26 ;  /* 0x0101001a1c007388 */ /* 0x008fe80000000400 */
[----:B----4-:R-:W-:Y:S04]  /*24d80*/  STS.U16 [R28+0x10200], R27 ;  /* 0x0102001b1c007388 */ /* 0x010fe80000000400 */
[----:B------:R-:W-:Y:S04]  /*24d90*/  STS.U16 [R28+0x10300], R29 ;  /* 0x0103001d1c007388 */ /* 0x000fe80000000400 */
[----:B------:R-:W-:Y:S04]  /*24da0*/  STS.U16 [R28+0x12000], R13 ;  /* 0x0120000d1c007388 */ /* 0x000fe80000000400 */
[----:B--2---:R0:W-:Y:S04]  /*24db0*/  STS.U16 [R28+0x10000], R25 ;  /* 0x010000191c007388 */ /* 0x0041e80000000400 */
[----:B0-----:R-:W2:Y:S01]  /*24dc0*/  LDL.LU R25, [R1+0x4274] ;  /* 0x0042740001197983 */ /* 0x001ea20000300800 */
[----:B------:R-:W3:Y:S02]  /*24dd0*/  LDL.LU R26, [R1+0x4270] ;  /* 0x00427000011a7983 */ /* 0x000ee40000300800 */
[----:B------:R-:W4:Y:S02]  /*24de0*/  LDL.LU R27, [R1+0x426c] ;  /* 0x00426c00011b7983 */ /* 0x000f240000300800 */
[----:B------:R-:W2:Y:S01]  /*24df0*/  LDL.LU R29, [R1+0x4268] ;  /* 0x00426800011d7983 */ /* 0x000ea20000300800 */
[----:B------:R-:W2:Y:S04]  /*24e00*/  LDL.LU R13, [R1+0xb00] ;  /* 0x000b0000010d7983 */ /* 0x000ea80000300800 */
[----:B------:R-:W-:Y:S04]  /*24e10*/  STS.U16 [R28+0x12100], R14 ;  /* 0x0121000e1c007388 */ /* 0x000fe80000000400 */
        /* <DEDUP_REMOVED lines=17> */
[----:B--2---:R0:W-:Y:S04]  /*24f30*/  STL [R1+0x4264], R13 ;  /* 0x0042640d01007387 */ /* 0x0041e80000100800 */
[----:B0-----:R-:W2:Y:S01]  /*24f40*/  LDL.LU R13, [R1+0xb88] ;  /* 0x000b8800010d7983 */ /* 0x001ea20000300800 */
        /* <DEDUP_REMOVED lines=16> */
[----:B------:R-:W2:Y:S03]  /*25050*/  LDL.LU R19, [R1+0x8cc] ;  /* 0x0008cc0001137983 */ /* 0x000ea60000300800 */
[----:B------:R0:W-:Y:S01]  /*25060*/  STS.U16 [R28+0x1c000], R21 ;  /* 0x01c000151c007388 */ /* 0x0001e20000000400 */
[----:B------:R-:W2:Y:S03]  /*25070*/  LDL.LU R20, [R1+0x858] ;  /* 0x0008580001147983 */ /* 0x000ea60000300800 */
[----:B------:R1:W-:Y:S04]  /*25080*/  STS.U16 [R28+0x1c100], R22 ;  /* 0x01c100161c007388 */ /* 0x0003e80000000400 */
[----:B------:R1:W-:Y:S04]  /*25090*/  STS.U16 [R28+0x1c200], R23 ;  /* 0x01c200171c007388 */ /* 0x0003e80000000400 */
[----:B------:R3:W-:Y:S04]  /*250a0*/  STS.U16 [R28+0x1c300], R24 ;  /* 0x01c300181c007388 */ /* 0x0007e80000000400 */
[----:B------:R-:W-:Y:S04]  /*250b0*/  STS.U16 [R28+0x1e000], R29 ;  /* 0x01e0001d1c007388 */ /* 0x000fe80000000400 */
[----:B0-----:R-:W2:Y:S01]  /*250c0*/  LDL.LU R21, [R1+0x854] ;  /* 0x0008540001157983 */ /* 0x001ea20000300800 */
[----:B-1----:R-:W2:Y:S02]  /*250d0*/  LDL.LU R22, [R1+0x850] ;  /* 0x0008500001167983 */ /* 0x002ea40000300800 */
[----:B------:R-:W2:Y:S01]  /*250e0*/  LDL.LU R23, [R1+0x84c] ;  /* 0x00084c0001177983 */ /* 0x000ea20000300800 */
[----:B---3--:R-:W3:Y:S01]  /*250f0*/  LDL.LU R24, [R1+0x44c] ;  /* 0x00044c0001187983 */ /* 0x008ee20000300800 */
[----:B------:R0:W-:Y:S03]  /*25100*/  STL [R1+0x4194], R29 ;  /* 0x0041941d01007387 */ /* 0x0001e60000100800 */
[----:B----4-:R-:W-:Y:S04]  /*25110*/  STS.U16 [R28+0x1e100], R27 ;  /* 0x01e1001b1c007388 */ /* 0x010fe80000000400 */
[----:B------:R-:W-:Y:S04]  /*25120*/  STS.U16 [R28+0x1e200], R26 ;  /* 0x01e2001a1c007388 */ /* 0x000fe80000000400 */
[----:B------:R-:W-:Y:S04]  /*25130*/  STS.U16 [R28+0x1e300], R25 ;  /* 0x01e300191c007388 */ /* 0x000fe80000000400 */
[----:B------:R1:W-:Y:S04]  /*25140*/  STS.U16 [R28+0x12300], R0 ;  /* 0x012300001c007388 */ /* 0x0003e80000000400 */
[----:B0-----:R-:W4:Y:S01]  /*25150*/  LDL.LU R29, [R1+0xb04] ;  /* 0x000b0400011d7983 */ /* 0x001f220000300800 */
[----:B------:R0:W-:Y:S01]  /*25160*/  STL [R1+0x4198], R27 ;  /* 0x0041981b01007387 */ /* 0x0001e20000100800 */
[----:B-1----:R-:W-:-:S02]  /*25170*/  LOP3.LUT R0, R28, 0x10, RZ, 0x3c, !PT ;  /* 0x000000101c007812 */ /* 0x002fc400078e3cff */
[----:B0-----:R-:W3:Y:S01]  /*25180*/  LDL.LU R27, [R1+0xb08] ;  /* 0x000b0800011b7983 */ /* 0x001ee20000300800 */
[----:B------:R0:W-:Y:S03]  /*25190*/  STL [R1+0x419c], R26 ;  /* 0x00419c1a01007387 */ /* 0x0001e60000100800 */
[----:B0-----:R-:W3:Y:S01]  /*251a0*/  LDL.LU R26, [R1+0xb7c] ;  /* 0x000b7c00011a7983 */ /* 0x001ee20000300800 */
[----:B------:R0:W-:Y:S03]  /*251b0*/  STL [R1+0x41a4], R25 ;  /* 0x0041a41901007387 */ /* 0x0001e60000100800 */
[----:B0-----:R-:W3:Y:S01]  /*251c0*/  LDL.LU R25, [R1+0xb80] ;  /* 0x000b800001197983 */ /* 0x001ee20000300800 */
[----:B------:R0:W-:Y:S03]  /*251d0*/  STL [R1+0x41a0], R28 ;  /* 0x0041a01c01007387 */ /* 0x0001e60000100800 */
[----:B0-----:R-:W3:Y:S04]  /*251e0*/  LDL.LU R28, [R1+0xb84] ;  /* 0x000b8400011c7983 */ /* 0x001ee80000300800 */
[----:B--2---:R0:W-:Y:S04]  /*251f0*/  STS.U16 [R0+0x400], R13 ;  /* 0x0004000d00007388 */ /* 0x0041e80000000400 */
[----:B0-----:R-:W2:Y:S04]  /*25200*/  LDL.LU R13, [R1+0x4264] ;  /* 0x00426400010d7983 */ /* 0x001ea80000300800 */
[----:B---3--:R-:W-:Y:S01]  /*25210*/  STS.U16 [R0+0x500], R28 ;  /* 0x0005001c00007388 */ /* 0x008fe20000000400 */
[----:B------:R-:W-:Y:S02]  /*25220*/  STS.U16 [R0+0x600], R25 ;  /* 0x0006001900007388 */ /* 0x000fe40000000400 */
[----:B------:R-:W-:Y:S02]  /*25230*/  STS.U16 [R0+0x700], R26 ;  /* 0x0007001a00007388 */ /* 0x000fe40000000400 */
[----:B------:R-:W-:Y:S01]  /*25240*/  STS.U16 [R0+0x2400], R27 ;  /* 0x0024001b00007388 */ /* 0x000fe20000000400 */
[----:B----4-:R-:W-:Y:S04]  /*25250*/  STS.U16 [R0+0x2500], R29 ;  /* 0x0025001d00007388 */ /* 0x010fe80000000400 */
[----:B--2---:R-:W-:Y:S01]  /*25260*/  STS.U16 [R0+0x2600], R13 ;  /* 0x0026000d00007388 */ /* 0x004fe20000000400 */
[----:B------:R-:W-:Y:S02]  /*25270*/  STS.U16 [R0+0x2700], R14 ;  /* 0x0027000e00007388 */ /* 0x000fe40000000400 */
[----:B------:R-:W-:Y:S02]  /*25280*/  STS.U16 [R0+0x4400], R15 ;  /* 0x0044000f00007388 */ /* 0x000fe40000000400 */
[----:B------:R-:W-:Y:S01]  /*25290*/  STS.U16 [R0+0x4500], R2 ;  /* 0x0045000200007388 */ /* 0x000fe20000000400 */
[----:B------:R-:W-:Y:S01]  /*252a0*/  STS.U16 [R0+0x4600], R3 ;  /* 0x0046000300007388 */ /* 0x000fe20000000400 */
        /* <DEDUP_REMOVED lines=12> */
[----:B------:R0:W-:Y:S02]  /*25370*/  STS.U16 [R0+0xa700], R19 ;  /* 0x00a7001300007388 */ /* 0x0001e40000000400 */
[----:B------:R-:W-:Y:S02]  /*25380*/  STS.U16 [R0+0xc400], R20 ;  /* 0x00c4001400007388 */ /* 0x000fe40000000400 */
[----:B------:R1:W-:Y:S01]  /*25390*/  STS.U16 [R0+0xc500], R21 ;  /* 0x00c5001500007388 */ /* 0x0003e20000000400 */
[----:B0-----:R-:W2:Y:S01]  /*253a0*/  LDL.LU R19, [R1+0x448] ;  /* 0x0004480001137983 */ /* 0x001ea20000300800 */
[----:B-1----:R-:W3:Y:S03]  /*253b0*/  LDL.LU R21, [R1+0x3ac] ;  /* 0x0003ac0001157983 */ /* 0x002ee60000300800 */
[----:B---3--:R0:W-:Y:S04]  /*253c0*/  STL [R1+0x425c], R21 ;  /* 0x00425c1501007387 */ /* 0x0081e80000100800 */
[----:B0-----:R-:W3:Y:S04]  /*253d0*/  LDL.LU R21, [R1+0x440] ;  /* 0x0004400001157983 */ /* 0x001ee80000300800 */
[----:B------:R-:W-:Y:S01]  /*253e0*/  STS.U16 [R0+0xc600], R22 ;  /* 0x00c6001600007388 */ /* 0x000fe20000000400 */
[----:B------:R-:W-:Y:S02]  /*253f0*/  STS.U16 [R0+0xc700], R23 ;  /* 0x00c7001700007388 */ /* 0x000fe40000000400 */
[----:B------:R-:W-:Y:S01]  /*25400*/  STS.U16 [R0+0xe400], R24 ;  /* 0x00e4001800007388 */ /* 0x000fe20000000400 */
[----:B---3--:R0:W-:Y:S04]  /*25410*/  STL [R1+0x4260], R21 ;  /* 0x0042601501007387 */ /* 0x0081e80000100800 */
[----:B0-----:R-:W3:Y:S01]  /*25420*/  LDL.LU R21, [R1+0x444] ;  /* 0x0004440001157983 */ /* 0x001ee20000300800 */
[----:B------:R-:W4:Y:S02]  /*25430*/  LDL.LU R22, [R1+0x3a8] ;  /* 0x0003a80001167983 */ /* 0x000f240000300800 */
[----:B------:R-:W4:Y:S02]  /*25440*/  LDL.LU R23, [R1+0x3a4] ;  /* 0x0003a40001177983 */ /* 0x000f240000300800 */
[----:B------:R-:W4:Y:S01]  /*25450*/  LDL.LU R24, [R1+0x3a0] ;  /* 0x0003a00001187983 */ /* 0x000f220000300800 */
[----:B------:R-:W4:Y:S01]  /*25460*/  LDL.LU R28, [R1+0x2ec] ;  /* 0x0002ec00011c7983 */ /* 0x000f220000300800 */
        /* <DEDUP_REMOVED lines=21> */
[----:B------:R-:W4:Y:S01]  /*255c0*/  LDL.LU R20, [R1+0x44] ;  /* 0x0000440001147983 */ /* 0x000f220000300800 */
[----:B--2---:R0:W-:Y:S04]  /*255d0*/  STS.U16 [R0+0xe500], R19 ;  /* 0x00e5001300007388 */ /* 0x0041e80000000400 */
[----:B0-----:R-:W3:Y:S04]  /*255e0*/  LDL.LU R19, [R1+0x40] ;  /* 0x0000400001137983 */ /* 0x001ee80000300800 */
[----:B---3--:R0:W-:Y:S04]  /*255f0*/  STS.U16 [R0+0xe600], R21 ;  /* 0x00e6001500007388 */ /* 0x0081e80000000400 */
[----:B0-----:R-:W3:Y:S04]  /*25600*/  LDL.LU R21, [R1+0x4260] ;  /* 0x0042600001157983 */ /* 0x001ee80000300800 */
[----:B---3--:R0:W-:Y:S04]  /*25610*/  STS.U16 [R0+0xe700], R21 ;  /* 0x00e7001500007388 */ /* 0x0081e80000000400 */
[----:B0-----:R-:W3:Y:S04]  /*25620*/  LDL.LU R21, [R1+0x425c] ;  /* 0x00425c0001157983 */ /* 0x001ee80000300800 */
[----:B---3--:R0:W-:Y:S01]  /*25630*/  STS.U16 [R0+0x10400], R21 ;  /* 0x0104001500007388 */ /* 0x0081e20000000400 */
[----:B----4-:R1:W-:Y:S02]  /*25640*/  STS.U16 [R0+0x10500], R22 ;  /* 0x0105001600007388 */ /* 0x0103e40000000400 */
[----:B------:R3:W-:Y:S02]  /*25650*/  STS.U16 [R0+0x10600], R23 ;  /* 0x0106001700007388 */ /* 0x0007e40000000400 */
[----:B------:R4:W-:Y:S01]  /*25660*/  STS.U16 [R0+0x10700], R24 ;  /* 0x0107001800007388 */ /* 0x0009e20000000400 */
[----:B0-----:R-:W2:Y:S01]  /*25670*/  LDL.LU R21, [R1+0x4258] ;  /* 0x0042580001157983 */ /* 0x001ea20000300800 */
[----:B-1----:R-:W2:Y:S02]  /*25680*/  LDL.LU R22, [R1+0x4254] ;  /* 0x0042540001167983 */ /* 0x002ea40000300800 */
[----:B---3--:R-:W3:Y:S02]  /*25690*/  LDL.LU R23, [R1+0x4250] ;  /* 0x0042500001177983 */ /* 0x008ee40000300800 */
[----:B----4-:R-:W4:Y:S01]  /*256a0*/  LDL.LU R24, [R1+0x424c] ;  /* 0x00424c0001187983 */ /* 0x010f220000300800 */
        /* <DEDUP_REMOVED lines=24> */
[----:B----4-:R-:W-:Y:S04]  /*25830*/  STS.U16 [R0+0x1e400], R24 ;  /* 0x01e4001800007388 */ /* 0x010fe80000000400 */
[----:B------:R-:W-:Y:S01]  /*25840*/  STL [R1+0x41a8], R24 ;  /* 0x0041a81801007387 */ /* 0x000fe20000100800 */
[----:B---3--:R-:W-:Y:S02]  /*25850*/  STS.U16 [R0+0x1e500], R23 ;  /* 0x01e5001700007388 */ /* 0x008fe40000000400 */
[----:B------:R0:W-:Y:S02]  /*25860*/  STL [R1+0x41ac], R23 ;  /* 0x0041ac1701007387 */ /* 0x0001e40000100800 */
[----:B0-----:R-:W3:Y:S04]  /*25870*/  LDL.LU R23, [R1+0xb6c] ;  /* 0x000b6c0001177983 */ /* 0x001ee80000300800 */
[----:B------:R-:W0:Y:S01]  /*25880*/  S2R R20, SR_TID.X ;  /* 0x0000000000147919 */ /* 0x000e220000002100 */
[----:B--2---:R-:W-:Y:S03]  /*25890*/  STS.U16 [R0+0x1e600], R22 ;  /* 0x01e6001600007388 */ /* 0x004fe60000000400 */
[----:B---3--:R1:W-:Y:S04]  /*258a0*/  STL [R1+0x4244], R23 ;  /* 0x0042441701007387 */ /* 0x0083e80000100800 */
[----:B-1----:R-:W2:Y:S01]  /*258b0*/  LDL.LU R23, [R1+0xb78] ;  /* 0x000b780001177983 */ /* 0x002ea20000300800 */
[----:B0-----:R-:W-:-:S05]  /*258c0*/  LOP3.LUT R20, R20, 0x7f, RZ, 0xc0, !PT ;  /* 0x0000007f14147812 */ /* 0x001fca00078ec0ff */
[----:B------:R-:W-:Y:S02]  /*258d0*/  IMAD.SHL.U32 R0, R20, 0x2, RZ ;  /* 0x0000000214007824 */ /* 0x000fe400078e00ff */
[----:B------:R-:W0:Y:S04]  /*258e0*/  S2R R20, SR_TID.X ;  /* 0x0000000000147919 */ /* 0x000e280000002100 */
[----:B--2---:R0:W-:Y:S01]  /*258f0*/  STL [R1+0x4248], R23 ;  /* 0x0042481701007387 */ /* 0x0041e20000100800 */
[----:B------:R-:W2:Y:S02]  /*25900*/  LDL.LU R24, [R1+0xaf8] ;  /* 0x000af80001187983 */ /* 0x000ea40000300800 */
[----:B------:R-:W3:Y:S02]  /*25910*/  LDL.LU R28, [R1+0xaf4] ;  /* 0x000af400011c7983 */ /* 0x000ee40000300800 */
[----:B------:R-:W4:Y:S01]  /*25920*/  LDL.LU R25, [R1+0xaf0] ;  /* 0x000af00001197983 */ /* 0x000f220000300800 */
        /* <DEDUP_REMOVED lines=9> */
[----:B0-----:R-:W-:Y:S01]  /*259c0*/  LOP3.LUT R23, R20, 0x7f, RZ, 0xc0, !PT ;  /* 0x0000007f14177812 */ /* 0x001fe200078ec0ff */
[----:B------:R-:W2:Y:S02]  /*259d0*/  LDL.LU R5, [R1+0x94c] ;  /* 0x00094c0001057983 */ /* 0x000ea40000300800 */
[----:B------:R-:W2:Y:S01]  /*259e0*/  LDL.LU R6, [R1+0x948] ;  /* 0x0009480001067983 */ /* 0x000ea20000300800 */
[----:B------:R-:W2:Y:S01]  /*259f0*/  LDL.LU R7, [R1+0x944] ;  /* 0x0009440001077983 */ /* 0x000ea20000300800 */
[----:B------:R-:W2:Y:S02]  /*25a00*/  LDL.LU R8, [R1+0x940] ;  /* 0x0009400001087983 */ /* 0x000ea40000300800 */
[----:B------:R-:W2:Y:S02]  /*25a10*/  LDL.LU R9, [R1+0x8c8] ;  /* 0x0008c80001097983 */ /* 0x000ea40000300800 */
[----:B------:R-:W-:Y:S01]  /*25a20*/  IMAD.SHL.U32 R23, R23, 0x2, RZ ;  /* 0x0000000217177824 */ /* 0x000fe200078e00ff */
[----:B------:R-:W2:Y:S01]  /*25a30*/  LDL.LU R10, [R1+0x8c4] ;  /* 0x0008c400010a7983 */ /* 0x000ea20000300800 */
[----:B------:R-:W2:Y:S02]  /*25a40*/  LDL.LU R11, [R1+0x8c0] ;  /* 0x0008c000010b7983 */ /* 0x000ea40000300800 */
[----:B------:R-:W2:Y:S02]  /*25a50*/  LDL.LU R12, [R1+0x8bc] ;  /* 0x0008bc00010c7983 */ /* 0x000ea40000300800 */
[----:B------:R-:W2:Y:S01]  /*25a60*/  LDL.LU R16, [R1+0x848] ;  /* 0x0008480001107983 */ /* 0x000ea20000300800 */
[----:B------:R-:W2:Y:S01]  /*25a70*/  LDL.LU R17, [R1+0x844] ;  /* 0x0008440001117983 */ /* 0x000ea20000300800 */
[----:B------:R-:W-:Y:S01]  /*25a80*/  LOP3.LUT R23, R23, 0x10, RZ, 0x3c, !PT ;  /* 0x0000001017177812 */ /* 0x000fe200078e3cff */
[----:B------:R-:W2:Y:S02]  /*25a90*/  LDL.LU R18, [R1+0x840] ;  /* 0x0008400001127983 */ /* 0x000ea40000300800 */
[----:B------:R-:W2:Y:S01]  /*25aa0*/  LDL.LU R19, [R1+0x83c] ;  /* 0x00083c0001137983 */ /* 0x000ea20000300800 */
[----:B------:R-:W2:Y:S01]  /*25ab0*/  LDL.LU R20, [R1+0x43c] ;  /* 0x00043c0001147983 */ /* 0x000ea20000300800 */
[----:B------:R0:W-:Y:S03]  /*25ac0*/  STL [R1+0x41b0], R22 ;  /* 0x0041b01601007387 */ /* 0x0001e60000100800 */
[----:B------:R1:W-:Y:S04]  /*25ad0*/  STS.U16 [R23+0x1e700], R21 ;  /* 0x01e7001517007388 */ /* 0x0003e80000000400 */
[----:B0-----:R-:W2:Y:S01]  /*25ae0*/  LDL.LU R22, [R1+0xb70] ;  /* 0x000b700001167983 */ /* 0x001ea20000300800 */
[----:B-1----:R-:W2:Y:S01]  /*25af0*/  LDL.LU R23, [R1+0x4248] ;  /* 0x0042480001177983 */ /* 0x002ea20000300800 */
[----:B------:R-:W-:Y:S01]  /*25b00*/  LOP3.LUT R0, R0, 0x20, RZ, 0x3c, !PT ;  /* 0x0000002000007812 */ /* 0x000fe200078e3cff */
[----:B------:R0:W-:Y:S02]  /*25b10*/  STL [R1+0x41b4], R21 ;  /* 0x0041b41501007387 */ /* 0x0001e40000100800 */
[----:B0-----:R-:W3:Y:S04]  /*25b20*/  LDL.LU R21, [R1+0xb74] ;  /* 0x000b740001157983 */ /* 0x001ee80000300800 */
[----:B--2---:R0:W-:Y:S04]  /*25b30*/  STS.U16 [R0+0x800], R23 ;  /* 0x0008001700007388 */ /* 0x0041e80000000400 */
[----:B0-----:R-:W2:Y:S04]  /*25b40*/  LDL.LU R23, [R1+0x4244] ;  /* 0x0042440001177983 */ /* 0x001ea80000300800 */
[----:B---3--:R-:W-:Y:S01]  /*25b50*/  STS.U16 [R0+0x900], R21 ;  /* 0x0009001500007388 */ /* 0x008fe20000000400 */
[----:B------:R-:W-:Y:S03]  /*25b60*/  STS.U16 [R0+0xa00], R22 ;  /* 0x000a001600007388 */ /* 0x000fe60000000400 */
[----:B--2---:R-:W-:Y:S01]  /*25b70*/  STS.U16 [R0+0xb00], R23 ;  /* 0x000b001700007388 */ /* 0x004fe20000000400 */
[----:B------:R-:W-:Y:S02]  /*25b80*/  STS.U16 [R0+0x2800], R24 ;  /* 0x0028001800007388 */ /* 0x000fe40000000400 */
[----:B------:R-:W-:Y:S02]  /*25b90*/  STS.U16 [R0+0x2900], R28 ;  /* 0x0029001c00007388 */ /* 0x000fe40000000400 */
[----:B----4-:R-:W-:Y:S01]  /*25ba0*/  STS.U16 [R0+0x2a00], R25 ;  /* 0x002a001900007388 */ /* 0x010fe20000000400 */
        /* <DEDUP_REMOVED lines=16> */
[----:B------:R0:W-:Y:S01]  /*25cb0*/  STS.U16 [R0+0xab00], R12 ;  /* 0x00ab000c00007388 */ /* 0x0001e20000000400 */
[----:B------:R-:W-:Y:S02]  /*25cc0*/  STS.U16 [R0+0xc800], R16 ;  /* 0x00c8001000007388 */ /* 0x000fe40000000400 */
[----:B------:R1:W-:Y:S01]  /*25cd0*/  STS.U16 [R0+0xc900], R17 ;  /* 0x00c9001100007388 */ /* 0x0003e20000000400 */
[----:B0-----:R-:W2:Y:S01]  /*25ce0*/  LDL.LU R12, [R1+0x438] ;  /* 0x00043800010c7983 */ /* 0x001ea20000300800 */
[----:B-1----:R-:W3:Y:S03]  /*25cf0*/  LDL.LU R17, [R1+0x39c] ;  /* 0x00039c0001117983 */ /* 0x002ee60000300800 */
[----:B---3--:R0:W-:Y:S04]  /*25d00*/  STL [R1+0x423c], R17 ;  /* 0x00423c1101007387 */ /* 0x0081e80000100800 */
[----:B0-----:R-:W3:Y:S01]  /*25d10*/  LDL.LU R17, [R1+0x430] ;  /* 0x0004300001117983 */ /* 0x001ee20000300800 */
[----:B------:R-:W-:Y:S02]  /*25d20*/  STS.U16 [R0+0xca00], R18 ;  /* 0x00ca001200007388 */ /* 0x000fe40000000400 */
        /* <DEDUP_REMOVED lines=73> */
[----:B------:R-:W0:Y:S04]  /*261c0*/  S2R R16, SR_TID.X ;  /* 0x0000000000107919 */ /* 0x000e280000002100 */
[----:B---3--:R1:W-:Y:S04]  /*261d0*/  STL [R1+0x4224], R19 ;  /* 0x0042241301007387 */ /* 0x0083e80000100800 */
[----:B-1----:R-:W3:Y:S01]  /*261e0*/  LDL.LU R19, [R1+0xb68] ;  /* 0x000b680001137983 */ /* 0x002ee20000300800 */
[----:B0-----:R-:W-:-:S05]  /*261f0*/  LOP3.LUT R16, R16, 0x7f, RZ, 0xc0, !PT ;  /* 0x0000007f10107812 */ /* 0x001fca00078ec0ff */
[----:B------:R-:W-:Y:S02]  /*26200*/  IMAD.SHL.U32 R3, R16, 0x2, RZ ;  /* 0x0000000210037824 */ /* 0x000fe400078e00ff */
[----:B------:R-:W0:Y:S04]  /*26210*/  S2R R16, SR_TID.X ;  /* 0x0000000000107919 */ /* 0x000e280000002100 */
[----:B--2---:R-:W-:Y:S04]  /*26220*/  STS.U16 [R0+0x1ea00], R18 ;  /* 0x01ea001200007388 */ /* 0x004fe80000000400 */
[----:B---3--:R0:W-:Y:S01]  /*26230*/  STL [R1+0x4228], R19 ;  /* 0x0042281301007387 */ /* 0x0081e20000100800 */
        /* <DEDUP_REMOVED lines=53> */
[----:B------:R0:W-:Y:S02]  /*26590*/  STS.U16 [R3+0x8d00], R0 ;  /* 0x008d000003007388 */ /* 0x0001e40000000400 */
[----:B0-----:R-:W2:Y:S04]  /*265a0*/  LDL.LU R0, [R1+0x38c] ;  /* 0x00038c0001007983 */ /* 0x001ea80000300800 */
[----:B--2---:R0:W-:Y:S04]  /*265b0*/  STL [R1+0x4218], R0 ;  /* 0x0042180001007387 */ /* 0x0041e80000100800 */
[----:B0-----:R-:W2:Y:S04]  /*265c0*/  LDL.LU R0, [R1+0x420] ;  /* 0x0004200001007983 */ /* 0x001ea80000300800 */
[----:B--2---:R0:W-:Y:S04]  /*265d0*/  STL [R1+0x421c], R0 ;  /* 0x00421c0001007387 */ /* 0x0041e80000100800 */
[----:B0-----:R-:W2:Y:S01]  /*265e0*/  LDL.LU R0, [R1+0x424] ;  /* 0x0004240001007983 */ /* 0x001ea20000300800 */
        /* <DEDUP_REMOVED lines=40> */
[----:B--2---:R0:W-:Y:S04]  /*26870*/  STS.U16 [R3+0xed00], R0 ;  /* 0x00ed000003007388 */ /* 0x0041e80000000400 */
[----:B0-----:R-:W2:Y:S04]  /*26880*/  LDL.LU R0, [R1+0x4220] ;  /* 0x0042200001007983 */ /* 0x001ea80000300800 */
[----:B--2---:R0:W-:Y:S04]  /*26890*/  STS.U16 [R3+0xee00], R0 ;  /* 0x00ee000003007388 */ /* 0x0041e80000000400 */
[----:B0-----:R-:W2:Y:S04]  /*268a0*/  LDL.LU R0, [R1+0x421c] ;  /* 0x00421c0001007983 */ /* 0x001ea80000300800 */
[----:B--2---:R0:W-:Y:S04]  /*268b0*/  STS.U16 [R3+0xef00], R0 ;  /* 0x00ef000003007388 */ /* 0x0041e80000000400 */
[----:B0-----:R-:W2:Y:S04]  /*268c0*/  LDL.LU R0, [R1+0x4218] ;  /* 0x0042180001007983 */ /* 0x001ea80000300800 */
[----:B--2---:R0:W-:Y:S01]  /*268d0*/  STS.U16 [R3+0x10c00], R0 ;  /* 0x010c000003007388 */ /* 0x0041e20000000400 */
[----:B---3--:R1:W-:Y:S02]  /*268e0*/  STS.U16 [R3+0x10d00], R10 ;  /* 0x010d000a03007388 */ /* 0x0083e40000000400 */
[----:B----4-:R2:W-:Y:S02]  /*268f0*/  STS.U16 [R3+0x10e00], R11 ;  /* 0x010e000b03007388 */ /* 0x0105e40000000400 */
[----:B------:R3:W-:Y:S01]  /*26900*/  STS.U16 [R3+0x10f00], R12 ;  /* 0x010f000c03007388 */ /* 0x0007e20000000400 */
[----:B------:R3:W-:Y:S04]  /*26910*/  STS.U16 [R3+0x12c00], R16 ;  /* 0x012c001003007388 */ /* 0x0007e80000000400 */
[----:B0-----:R-:W4:Y:S01]  /*26920*/  LDL.LU R0, [R1+0x4214] ;  /* 0x0042140001007983 */ /* 0x001f220000300800 */
[----:B-1----:R-:W4:Y:S02]  /*26930*/  LDL.LU R10, [R1+0x4210] ;  /* 0x00421000010a7983 */ /* 0x002f240000300800 */
[----:B--2---:R-:W2:Y:S02]  /*26940*/  LDL.LU R11, [R1+0x420c] ;  /* 0x00420c00010b7983 */ /* 0x004ea40000300800 */
[----:B---3--:R-:W3:Y:S01]  /*26950*/  LDL.LU R12, [R1+0x4208] ;  /* 0x00420800010c7983 */ /* 0x008ee20000300800 */
[----:B------:R-:W2:Y:S04]  /*26960*/  LDL.LU R16, [R1+0x4204] ;  /* 0x0042040001107983 */ /* 0x000ea80000300800 */
[----:B------:R0:W-:Y:S01]  /*26970*/  STS.U16 [R3+0x12d00], R17 ;  /* 0x012d001103007388 */ /* 0x0001e20000000400 */
[----:B------:R1:W-:Y:S02]  /*26980*/  STS.U16 [R3+0x12e00], R18 ;  /* 0x012e001203007388 */ /* 0x0003e40000000400 */
[----:B------:R1:W-:Y:S02]  /*26990*/  STS.U16 [R3+0x12f00], R19 ;  /* 0x012f001303007388 */ /* 0x0003e40000000400 */
[----:B------:R1:W-:Y:S01]  /*269a0*/  STS.U16 [R3+0x14c00], R20 ;  /* 0x014c001403007388 */ /* 0x0003e20000000400 */
[----:B------:R1:W-:Y:S01]  /*269b0*/  STS.U16 [R3+0x14d00], R21 ;  /* 0x014d001503007388 */ /* 0x0003e20000000400 */
[----:B------:R1:W-:Y:S02]  /*269c0*/  STS.U16 [R3+0x14e00], R22 ;  /* 0x014e001603007388 */ /* 0x0003e40000000400 */
[----:B------:R-:W-:Y:S02]  /*269d0*/  STS.U16 [R3+0x14f00], R23 ;  /* 0x014f001703007388 */ /* 0x000fe40000000400 */
[----:B------:R-:W-:Y:S01]  /*269e0*/  STS.U16 [R3+0x16c00], R24 ;  /* 0x016c001803007388 */ /* 0x000fe20000000400 */
[----:B------:R-:W-:Y:S01]  /*269f0*/  STS.U16 [R3+0x16d00], R28 ;  /* 0x016d001c03007388 */ /* 0x000fe20000000400 */
[----:B------:R-:W-:Y:S02]  /*26a00*/  STS.U16 [R3+0x16e00], R25 ;  /* 0x016e001903007388 */ /* 0x000fe40000000400 */
[----:B------:R-:W-:Y:S01]  /*26a10*/  STS.U16 [R3+0x16f00], R26 ;  /* 0x016f001a03007388 */ /* 0x000fe20000000400 */
[----:B0-----:R-:W3:Y:S01]  /*26a20*/  LDL.LU R17, [R1+0xb58] ;  /* 0x000b580001117983 */ /* 0x001ee20000300800 */
[----:B------:R-:W-:Y:S02]  /*26a30*/  STS.U16 [R3+0x18c00], R27 ;  /* 0x018c001b03007388 */ /* 0x000fe40000000400 */
[----:B-1----:R-:W3:Y:S01]  /*26a40*/  LDL.LU R18, [R1+0xb54] ;  /* 0x000b540001127983 */ /* 0x002ee20000300800 */
[----:B------:R-:W-:Y:S04]  /*26a50*/  STS.U16 [R3+0x18d00], R29 ;  /* 0x018d001d03007388 */ /* 0x000fe80000000400 */
[----:B------:R-:W3:Y:S04]  /*26a60*/  LDL.LU R19, [R1+0xb50] ;  /* 0x000b500001137983 */ /* 0x000ee80000300800 */
[----:B------:R0:W-:Y:S01]  /*26a70*/  STS.U16 [R3+0x18e00], R13 ;  /* 0x018e000d03007388 */ /* 0x0001e20000000400 */
[----:B------:R-:W3:Y:S02]  /*26a80*/  LDL.LU R20, [R1+0xb4c] ;  /* 0x000b4c0001147983 */ /* 0x000ee40000300800 */
[----:B------:R-:W-:Y:S02]  /*26a90*/  STS.U16 [R3+0x18f00], R14 ;  /* 0x018f000e03007388 */ /* 0x000fe40000000400 */
[----:B------:R-:W3:Y:S01]  /*26aa0*/  LDL.LU R21, [R1+0xad8] ;  /* 0x000ad80001157983 */ /* 0x000ee20000300800 */
[----:B------:R1:W-:Y:S04]  /*26ab0*/  STS.U16 [R3+0x1ac00], R15 ;  /* 0x01ac000f03007388 */ /* 0x0003e80000000400 */
[----:B------:R-:W3:Y:S01]  /*26ac0*/  LDL.LU R22, [R1+0xad4] ;  /* 0x000ad40001167983 */ /* 0x000ee20000300800 */
[----:B------:R1:W-:Y:S02]  /*26ad0*/  STS.U16 [R3+0x1ad00], R2 ;  /* 0x01ad000203007388 */ /* 0x0003e40000000400 */
[----:B------:R-:W-:Y:S02]  /*26ae0*/  STS.U16 [R3+0x1ae00], R4 ;  /* 0x01ae000403007388 */ /* 0x000fe40000000400 */
[----:B------:R-:W-:Y:S01]  /*26af0*/  STS.U16 [R3+0x1af00], R5 ;  /* 0x01af000503007388 */ /* 0x000fe20000000400 */
[----:B0-----:R-:W3:Y:S04]  /*26b00*/  LDL.LU R13, [R1+0xad0] ;  /* 0x000ad000010d7983 */ /* 0x001ee80000300800 */
[----:B------:R-:W-:Y:S04]  /*26b10*/  STS.U16 [R3+0x1cc00], R6 ;  /* 0x01cc000603007388 */ /* 0x000fe80000000400 */
[----:B-1----:R-:W3:Y:S01]  /*26b20*/  LDL.LU R15, [R1+0xacc] ;  /* 0x000acc00010f7983 */ /* 0x002ee20000300800 */
[----:B------:R-:W-:Y:S03]  /*26b30*/  STS.U16 [R3+0x1cd00], R7 ;  /* 0x01cd000703007388 */ /* 0x000fe60000000400 */
[----:B------:R-:W3:Y:S01]  /*26b40*/  LDL.LU R2, [R1+0xa4c] ;  /* 0x000a4c0001027983 */ /* 0x000ee20000300800 */
[----:B------:R-:W-:Y:S02]  /*26b50*/  STS.U16 [R3+0x1ce00], R8 ;  /* 0x01ce000803007388 */ /* 0x000fe40000000400 */
[----:B------:R-:W-:Y:S01]  /*26b60*/  STS.U16 [R3+0x1cf00], R9 ;  /* 0x01cf000903007388 */ /* 0x000fe20000000400 */
[----:B----4-:R-:W-:Y:S01]  /*26b70*/  LOP3.LUT R0, R0, 0x7f, RZ, 0xc0, !PT ;  /* 0x0000007f00007812 */ /* 0x010fe200078ec0ff */
[----:B--2---:R-:W-:Y:S01]  /*26b80*/  STL [R1+0x41d8], R16 ;  /* 0x0041d81001007387 */ /* 0x004fe20000100800 */
[----:B---3--:R-:W-:Y:S03]  /*26b90*/  STL [R1+0x41dc], R12 ;  /* 0x0041dc0c01007387 */ /* 0x008fe60000100800 */
[----:B------:R-:W-:Y:S01]  /*26ba0*/  STL [R1+0x41e4], R11 ;  /* 0x0041e40b01007387 */ /* 0x000fe20000100800 */
[----:B------:R-:W2:Y:S03]  /*26bb0*/  LDL.LU R23, [R1+0xa48] ;  /* 0x000a480001177983 */ /* 0x000ea60000300800 */
[----:B------:R0:W-:Y:S04]  /*26bc0*/  STS.U16 [R3+0x1ec00], R16 ;  /* 0x01ec001003007388 */ /* 0x0001e80000000400 */
[----:B------:R-:W3:Y:S01]  /*26bd0*/  LDL.LU R24, [R1+0xa44] ;  /* 0x000a440001187983 */ /* 0x000ee20000300800 */
[----:B------:R-:W4:Y:S02]  /*26be0*/  LDL.LU R28, [R1+0xa40] ;  /* 0x000a4000011c7983 */ /* 0x000f240000300800 */
[----:B------:R-:W4:Y:S02]  /*26bf0*/  LDL.LU R25, [R1+0x9bc] ;  /* 0x0009bc0001197983 */ /* 0x000f240000300800 */
[----:B------:R-:W4:Y:S01]  /*26c00*/  LDL.LU R26, [R1+0x9b8] ;  /* 0x0009b800011a7983 */ /* 0x000f220000300800 */
[----:B------:R-:W4:Y:S01]  /*26c10*/  LDL.LU R27, [R1+0x9b4] ;  /* 0x0009b400011b7983 */ /* 0x000f220000300800 */
[----:B------:R-:W4:Y:S02]  /*26c20*/  LDL.LU R29, [R1+0x9b0] ;  /* 0x0009b000011d7983 */ /* 0x000f240000300800 */
[----:B------:R-:W4:Y:S02]  /*26c30*/  LDL.LU R14, [R1+0x92c] ;  /* 0x00092c00010e7983 */ /* 0x000f240000300800 */
[----:B0-----:R-:W-:Y:S01]  /*26c40*/  IMAD.SHL.U32 R16, R0, 0x2, RZ ;  /* 0x0000000200107824 */ /* 0x001fe200078e00ff */
[----:B------:R-:W4:Y:S01]  /*26c50*/  LDL.LU R3, [R1+0x928] ;  /* 0x0009280001037983 */ /* 0x000f220000300800 */
[----:B------:R-:W4:Y:S02]  /*26c60*/  LDL.LU R4, [R1+0x924] ;  /* 0x0009240001047983 */ /* 0x000f240000300800 */
[----:B------:R-:W4:Y:S02]  /*26c70*/  LDL.LU R5, [R1+0x920] ;  /* 0x0009200001057983 */ /* 0x000f240000300800 */
[----:B------:R-:W4:Y:S01]  /*26c80*/  LDL.LU R6, [R1+0x8a8] ;  /* 0x0008a80001067983 */ /* 0x000f220000300800 */
[----:B------:R-:W-:Y:S01]  /*26c90*/  LOP3.LUT R16, R16, 0x30, RZ, 0x3c, !PT ;  /* 0x0000003010107812 */ /* 0x000fe200078e3cff */
[----:B------:R-:W4:Y:S01]  /*26ca0*/  LDL.LU R7, [R1+0x8a4] ;  /* 0x0008a40001077983 */ /* 0x000f220000300800 */
[----:B------:R-:W4:Y:S02]  /*26cb0*/  LDL.LU R8, [R1+0x8a0] ;  /* 0x0008a00001087983 */ /* 0x000f240000300800 */
[----:B------:R-:W4:Y:S01]  /*26cc0*/  LDL.LU R9, [R1+0x89c] ;  /* 0x00089c0001097983 */ /* 0x000f220000300800 */
[----:B------:R-:W-:Y:S01]  /*26cd0*/  STS.U16 [R16+0x1ed00], R12 ;  /* 0x01ed000c10007388 */ /* 0x000fe20000000400 */
[----:B------:R0:W-:Y:S02]  /*26ce0*/  STS.U16 [R16+0x1ee00], R11 ;  /* 0x01ee000b10007388 */ /* 0x0001e40000000400 */
[----:B0-----:R-:W-:-:S02]  /*26cf0*/  IMAD.SHL.U32 R11, R0, 0x2, RZ ;  /* 0x00000002000b7824 */ /* 0x001fc400078e00ff */
[----:B------:R-:W4:Y:S03]  /*26d00*/  LDL.LU R0, [R1+0x828] ;  /* 0x0008280001007983 */ /* 0x000f260000300800 */
[----:B------:R-:W-:Y:S01]  /*26d10*/  LOP3.LUT R11, R11, 0x40, RZ, 0x3c, !PT ;  /* 0x000000400b0b7812 */ /* 0x000fe200078e3cff */
[----:B------:R-:W-:Y:S04]  /*26d20*/  STS.U16 [R16+0x1ef00], R10 ;  /* 0x01ef000a10007388 */ /* 0x000fe80000000400 */
[----:B------:R-:W-:Y:S01]  /*26d30*/  STS.U16 [R11+0x1000], R17 ;  /* 0x001000110b007388 */ /* 0x000fe20000000400 */
[----:B------:R-:W-:Y:S02]  /*26d40*/  STS.U16 [R11+0x1100], R18 ;  /* 0x001100120b007388 */ /* 0x000fe40000000400 */
[----:B------:R-:W-:Y:S02]  /*26d50*/  STS.U16 [R11+0x1200], R19 ;  /* 0x001200130b007388 */ /* 0x000fe40000000400 */
[----:B------:R-:W-:Y:S01]  /*26d60*/  STS.U16 [R11+0x1300], R20 ;  /* 0x001300140b007388 */ /* 0x000fe20000000400 */
[----:B------:R-:W-:Y:S01]  /*26d70*/  STS.U16 [R11+0x3000], R21 ;  /* 0x003000150b007388 */ /* 0x000fe20000000400 */
[----:B------:R-:W-:Y:S02]  /*26d80*/  STS.U16 [R11+0x3100], R22 ;  /* 0x003100160b007388 */ /* 0x000fe40000000400 */
[----:B------:R0:W-:Y:S02]  /*26d90*/  STS.U16 [R11+0x3200], R13 ;  /* 0x0032000d0b007388 */ /* 0x0001e40000000400 */
[----:B------:R1:W-:Y:S01]  /*26da0*/  STS.U16 [R11+0x3300], R15 ;  /* 0x0033000f0b007388 */ /* 0x0003e20000000400 */
[----:B------:R1:W-:Y:S04]  /*26db0*/  STS.U16 [R11+0x5000], R2 ;  /* 0x005000020b007388 */ /* 0x0003e80000000400 */
[----:B------:R-:W-:Y:S04]  /*26dc0*/  STL [R1+0x41e8], R10 ;  /* 0x0041e80a01007387 */ /* 0x000fe80000100800 */
[----:B0-----:R-:W4:Y:S01]  /*26dd0*/  LDL.LU R13, [R1+0x824] ;  /* 0x00082400010d7983 */ /* 0x001f220000300800 */
[----:B-1----:R-:W4:Y:S02]  /*26de0*/  LDL.LU R15, [R1+0x820] ;  /* 0x00082000010f7983 */ /* 0x002f240000300800 */
[----:B------:R-:W4:Y:S01]  /*26df0*/  LDL.LU R2, [R1+0x81c] ;  /* 0x00081c0001027983 */ /* 0x000f220000300800 */
[----:B--2---:R-:W-:Y:S01]  /*26e00*/  STS.U16 [R11+0x5100], R23 ;  /* 0x005100170b007388 */ /* 0x004fe20000000400 */
[----:B---3--:R-:W-:Y:S02]  /*26e10*/  STS.U16 [R11+0x5200], R24 ;  /* 0x005200180b007388 */ /* 0x008fe40000000400 */
[----:B----4-:R-:W-:Y:S01]  /*26e20*/  STS.U16 [R11+0x5300], R28 ;  /* 0x0053001c0b007388 */ /* 0x010fe20000000400 */
[----:B------:R-:W-:Y:S01]  /*26e30*/  STS.U16 [R11+0x7000], R25 ;  /* 0x007000190b007388 */ /* 0x000fe20000000400 */
[----:B------:R-:W-:Y:S02]  /*26e40*/  STS.U16 [R11+0x7100], R26 ;  /* 0x0071001a0b007388 */ /* 0x000fe40000000400 */
[----:B------:R-:W-:Y:S02]  /*26e50*/  STS.U16 [R11+0x7200], R27 ;  /* 0x0072001b0b007388 */ /* 0x000fe40000000400 */
[----:B------:R-:W-:Y:S01]  /*26e60*/  STS.U16 [R11+0x7300], R29 ;  /* 0x0073001d0b007388 */ /* 0x000fe20000000400 */
[----:B------:R0:W-:Y:S04]  /*26e70*/  STS.U16 [R11+0x9000], R14 ;  /* 0x0090000e0b007388 */ /* 0x0001e80000000400 */
[----:B------:R-:W-:Y:S01]  /*26e80*/  STS.U16 [R11+0x9100], R3 ;  /* 0x009100030b007388 */ /* 0x000fe20000000400 */
[----:B------:R-:W-:Y:S02]  /*26e90*/  STS.U16 [R11+0x9200], R4 ;  /* 0x009200040b007388 */ /* 0x000fe40000000400 */
[----:B------:R-:W-:Y:S02]  /*26ea0*/  STS.U16 [R11+0x9300], R5 ;  /* 0x009300050b007388 */ /* 0x000fe40000000400 */
[----:B------:R1:W-:Y:S01]  /*26eb0*/  STS.U16 [R11+0xb000], R6 ;  /* 0x00b000060b007388 */ /* 0x0003e20000000400 */
[----:B------:R2:W-:Y:S04]  /*26ec0*/  STS.U16 [R11+0xb100], R7 ;  /* 0x00b100070b007388 */ /* 0x0005e80000000400 */
[----:B0-----:R-:W3:Y:S01]  /*26ed0*/  LDL.LU R14, [R1+0x41c] ;  /* 0x00041c00010e7983 */ /* 0x001ee20000300800 */
[----:B------:R0:W-:Y:S02]  /*26ee0*/  STS.U16 [R11+0xb200], R8 ;  /* 0x00b200080b007388 */ /* 0x0001e40000000400 */
[----:B------:R4:W-:Y:S01]  /*26ef0*/  STS.U16 [R11+0xb300], R9 ;  /* 0x00b300090b007388 */ /* 0x0009e20000000400 */
[----:B-1----:R-:W3:Y:S01]  /*26f00*/  LDL.LU R6, [R1+0x418] ;  /* 0x0004180001067983 */ /* 0x002ee20000300800 */
[----:B--2---:R-:W2:Y:S03]  /*26f10*/  LDL.LU R7, [R1+0x414] ;  /* 0x0004140001077983 */ /* 0x004ea60000300800 */
[----:B0-----:R-:W2:Y:S01]  /*26f20*/  LDL.LU R8, [R1+0x410] ;  /* 0x0004100001087983 */ /* 0x001ea20000300800 */
[----:B----4-:R-:W4:Y:S03]  /*26f30*/  LDL.LU R9, [R1+0x37c] ;  /* 0x00037c0001097983 */ /* 0x010f260000300800 */
[----:B------:R0:W-:Y:S04]  /*26f40*/  STS.U16 [R11+0xd000], R0 ;  /* 0x00d000000b007388 */ /* 0x0001e80000000400 */
[----:B0-----:R-:W4:Y:S01]  /*26f50*/  LDL.LU R0, [R1+0x378] ;  /* 0x0003780001007983 */ /* 0x001f220000300800 */
        /* <DEDUP_REMOVED lines=15> */
[----:B------:R0:W-:Y:S04]  /*27050*/  STS.U16 [R11+0xd100], R13 ;  /* 0x00d1000d0b007388 */ /* 0x0001e80000000400 */
[----:B------:R-:W4:Y:S01]  /*27060*/  LDL.LU R25, [R1+0xf8] ;  /* 0x0000f80001197983 */ /* 0x000f220000300800 */
[----:B------:R1:W-:Y:S02]  /*27070*/  STS.U16 [R11+0xd200], R15 ;  /* 0x00d2000f0b007388 */ /* 0x0003e40000000400 */
[----:B------:R-:W4:Y:S02]  /*27080*/  LDL.LU R26, [R1+0xe0] ;  /* 0x0000e000011a7983 */ /* 0x000f240000300800 */
[----:B------:R1:W-:Y:S01]  /*27090*/  STS.U16 [R11+0xd300], R2 ;  /* 0x00d300020b007388 */ /* 0x0003e20000000400 */
[----:B------:R-:W4:Y:S01]  /*270a0*/  LDL.LU R27, [R1+0xd8] ;  /* 0x0000d800011b7983 */ /* 0x000f220000300800 */
[----:B------:R-:W4:Y:S03]  /*270b0*/  LDL.LU R29, [R1+0x7c] ;  /* 0x00007c00011d7983 */ /* 0x000f260000300800 */
[----:B0-----:R-:W4:Y:S01]  /*270c0*/  LDL.LU R13, [R1+0x78] ;  /* 0x00007800010d7983 */ /* 0x001f220000300800 */
[----:B-1----:R-:W4:Y:S03]  /*270d0*/  LDL.LU R15, [R1+0x74] ;  /* 0x00007400010f7983 */ /* 0x002f260000300800 */
[----:B------:R-:W4:Y:S04]  /*270e0*/  LDL.LU R2, [R1+0x70] ;  /* 0x0000700001027983 */ /* 0x000f280000300800 */
[----:B---3--:R0:W-:Y:S04]  /*270f0*/  STS.U16 [R11+0xf000], R14 ;  /* 0x00f0000e0b007388 */ /* 0x0081e80000000400 */
[----:B------:R1:W-:Y:S01]  /*27100*/  STS.U16 [R11+0xf100], R6 ;  /* 0x00f100060b007388 */ /* 0x0003e20000000400 */
[----:B--2---:R2:W-:Y:S03]  /*27110*/  STS.U16 [R11+0xf200], R7 ;  /* 0x00f200070b007388 */ /* 0x0045e60000000400 */
[----:B0-----:R-:W3:Y:S04]  /*27120*/  LDL.LU R14, [R1+0x4200] ;  /* 0x00420000010e7983 */ /* 0x001ee80000300800 */
[----:B------:R0:W-:Y:S01]  /*27130*/  STS.U16 [R11+0xf300], R8 ;  /* 0x00f300080b007388 */ /* 0x0001e20000000400 */
[----:B----4-:R4:W-:Y:S03]  /*27140*/  STS.U16 [R11+0x11000], R9 ;  /* 0x011000090b007388 */ /* 0x0109e60000000400 */
[----:B-1----:R-:W3:Y:S01]  /*27150*/  LDL.LU R6, [R1+0x41fc] ;  /* 0x0041fc0001067983 */ /* 0x002ee20000300800 */
[----:B--2---:R-:W2:Y:S02]  /*27160*/  LDL.LU R7, [R1+0x41f8] ;  /* 0x0041f80001077983 */ /* 0x004ea40000300800 */
[----:B0-----:R-:W2:Y:S01]  /*27170*/  LDL.LU R8, [R1+0x41f4] ;  /* 0x0041f40001087983 */ /* 0x001ea20000300800 */
[----:B----4-:R-:W4:Y:S04]  /*27180*/  LDL.LU R9, [R1+0x41f0] ;  /* 0x0041f00001097983 */ /* 0x010f280000300800 */
[----:B------:R0:W-:Y:S01]  /*27190*/  STS.U16 [R11+0x11100], R0 ;  /* 0x011100000b007388 */ /* 0x0001e20000000400 */
[----:B------:R-:W-:Y:S02]  /*271a0*/  STS.U16 [R11+0x11200], R10 ;  /* 0x0112000a0b007388 */ /* 0x000fe40000000400 */
[----:B------:R-:W-:Y:S02]  /*271b0*/  STS.U16 [R11+0x11300], R12 ;  /* 0x0113000c0b007388 */ /* 0x000fe40000000400 */
[----:B------:R-:W-:Y:S01]  /*271c0*/  STS.U16 [R11+0x13000], R16 ;  /* 0x013000100b007388 */ /* 0x000fe20000000400 */
[----:B------:R1:W-:Y:S01]  /*271d0*/  STS.U16 [R11+0x13100], R3 ;  /* 0x013100030b007388 */ /* 0x0003e20000000400 */
[----:B------:R1:W-:Y:S02]  /*271e0*/  STS.U16 [R11+0x13200], R4 ;  /* 0x013200040b007388 */ /* 0x0003e40000000400 */
[----:B------:R1:W-:Y:S01]  /*271f0*/  STS.U16 [R11+0x13300], R5 ;  /* 0x013300050b007388 */ /* 0x0003e20000000400 */
[----:B0-----:R-:W2:Y:S04]  /*27200*/  LDL.LU R0, [R1+0x41ec] ;  /* 0x0041ec0001007983 */ /* 0x001ea80000300800 */
[----:B-1----:R-:W2:Y:S01]  /*27210*/  LDL.LU R3, [R1+0x1c] ;  /* 0x00001c0001037983 */ /* 0x002ea20000300800 */
[----:B------:R-:W3:Y:S02]  /*27220*/  LDL.LU R4, [R1+0x18] ;  /* 0x0000180001047983 */ /* 0x000ee40000300800 */
[----:B------:R-:W4:Y:S02]  /*27230*/  LDL.LU R5, [R1+0x14] ;  /* 0x0000140001057983 */ /* 0x000f240000300800 */
[----:B------:R0:W-:Y:S01]  /*27240*/  STS.U16 [R11+0x15000], R17 ;  /* 0x015000110b007388 */ /* 0x0001e20000000400 */
[----:B------:R-:W-:Y:S01]  /*27250*/  STS.U16 [R11+0x15100], R18 ;  /* 0x015100120b007388 */ /* 0x000fe20000000400 */
[----:B------:R1:W-:Y:S02]  /*27260*/  STS.U16 [R11+0x15200], R19 ;  /* 0x015200130b007388 */ /* 0x0003e40000000400 */
[----:B------:R1:W-:Y:S01]  /*27270*/  STS.U16 [R11+0x15300], R20 ;  /* 0x015300140b007388 */ /* 0x0003e20000000400 */
[----:B------:R-:W4:Y:S01]  /*27280*/  LDL.LU R12, [R1+0xb48] ;  /* 0x000b4800010c7983 */ /* 0x000f220000300800 */
[----:B------:R-:W-:Y:S02]  /*27290*/  STS.U16 [R11+0x17000], R21 ;  /* 0x017000150b007388 */ /* 0x000fe40000000400 */
[----:B------:R-:W4:Y:S02]  /*272a0*/  LDL.LU R16, [R1+0xb44] ;  /* 0x000b440001107983 */ /* 0x000f240000300800 */
[----:B------:R-:W-:Y:S01]  /*272b0*/  STS.U16 [R11+0x17100], R22 ;  /* 0x017100160b007388 */ /* 0x000fe20000000400 */
[----:B------:R-:W-:Y:S04]  /*272c0*/  STS.U16 [R11+0x17200], R23 ;  /* 0x017200170b007388 */ /* 0x000fe80000000400 */
[----:B0-----:R-:W4:Y:S01]  /*272d0*/  LDL.LU R17, [R1+0xb40] ;  /* 0x000b400001117983 */ /* 0x001f220000300800 */
[----:B-1----:R-:W4:Y:S02]  /*272e0*/  LDL.LU R19, [R1+0xb3c] ;  /* 0x000b3c0001137983 */ /* 0x002f240000300800 */
[----:B------:R0:W-:Y:S02]  /*272f0*/  STS.U16 [R11+0x17300], R24 ;  /* 0x017300180b007388 */ /* 0x0001e40000000400 */
[----:B------:R1:W-:Y:S01]  /*27300*/  STS.U16 [R11+0x19000], R28 ;  /* 0x0190001c0b007388 */ /* 0x0003e20000000400 */
[----:B------:R-:W4:Y:S04]  /*27310*/  LDL.LU R20, [R1+0xac8] ;  /* 0x000ac80001147983 */ /* 0x000f280000300800 */
[----:B------:R1:W-:Y:S01]  /*27320*/  STS.U16 [R11+0x19100], R25 ;  /* 0x019100190b007388 */ /* 0x0003e20000000400 */
[----:B------:R1:W-:Y:S02]  /*27330*/  STS.U16 [R11+0x19200], R26 ;  /* 0x0192001a0b007388 */ /* 0x0003e40000000400 */
[----:B------:R1:W-:Y:S02]  /*27340*/  STS.U16 [R11+0x19300], R27 ;  /* 0x0193001b0b007388 */ /* 0x0003e40000000400 */
[----:B------:R1:W-:Y:S01]  /*27350*/  STS.U16 [R11+0x1b000], R29 ;  /* 0x01b0001d0b007388 */ /* 0x0003e20000000400 */
[----:B0-----:R-:W4:Y:S01]  /*27360*/  LDL.LU R24, [R1+0xac4] ;  /* 0x000ac40001187983 */ /* 0x001f220000300800 */
[----:B-1----:R-:W4:Y:S02]  /*27370*/  LDL.LU R28, [R1+0xac0] ;  /* 0x000ac000011c7983 */ /* 0x002f240000300800 */
[----:B------:R-:W4:Y:S01]  /*27380*/  LDL.LU R25, [R1+0xabc] ;  /* 0x000abc0001197983 */ /* 0x000f220000300800 */
[----:B------:R-:W4:Y:S01]  /*27390*/  LDL.LU R26, [R1+0xa3c] ;  /* 0x000a3c00011a7983 */ /* 0x000f220000300800 */
[----:B------:R-:W4:Y:S03]  /*273a0*/  LDL.LU R27, [R1+0xa38] ;  /* 0x000a3800011b7983 */ /* 0x000f260000300800 */
[----:B------:R0:W-:Y:S01]  /*273b0*/  STS.U16 [R11+0x1b100], R13 ;  /* 0x01b1000d0b007388 */ /* 0x0001e20000000400 */
[----:B------:R-:W4:Y:S02]  /*273c0*/  LDL.LU R29, [R1+0xa34] ;  /* 0x000a3400011d7983 */ /* 0x000f240000300800 */
[----:B------:R1:W-:Y:S02]  /*273d0*/  STS.U16 [R11+0x1b200], R15 ;  /* 0x01b2000f0b007388 */ /* 0x0003e40000000400 */
[----:B------:R1:W-:Y:S01]  /*273e0*/  STS.U16 [R11+0x1b300], R2 ;  /* 0x01b300020b007388 */ /* 0x0003e20000000400 */
[----:B0-----:R-:W4:Y:S01]  /*273f0*/  LDL.LU R13, [R1+0xa30] ;  /* 0x000a3000010d7983 */ /* 0x001f220000300800 */
[----:B------:R-:W4:Y:S02]  /*27400*/  LDL.LU R21, [R1+0x9ac] ;  /* 0x0009ac0001157983 */ /* 0x000f240000300800 */
[----:B------:R-:W4:Y:S02]  /*27410*/  LDL.LU R22, [R1+0x9a8] ;  /* 0x0009a80001167983 */ /* 0x000f240000300800 */
[----:B------:R-:W4:Y:S01]  /*27420*/  LDL.LU R23, [R1+0x9a4] ;  /* 0x0009a40001177983 */ /* 0x000f220000300800 */
[----:B-1----:R-:W4:Y:S01]  /*27430*/  LDL.LU R15, [R1+0x9a0] ;  /* 0x0009a000010f7983 */ /* 0x002f220000300800 */
[----:B------:R-:W4:Y:S03]  /*27440*/  LDL.LU R2, [R1+0x91c] ;  /* 0x00091c0001027983 */ /* 0x000f260000300800 */
[----:B--2---:R0:W-:Y:S01]  /*27450*/  STS.U16 [R11+0x1d000], R3 ;  /* 0x01d000030b007388 */ /* 0x0041e20000000400 */
[----:B---3--:R1:W-:Y:S02]  /*27460*/  STS.U16 [R11+0x1d100], R4 ;  /* 0x01d100040b007388 */ /* 0x0083e40000000400 */
[----:B----4-:R2:W-:Y:S01]  /*27470*/  STS.U16 [R11+0x1d200], R5 ;  /* 0x01d200050b007388 */ /* 0x0105e20000000400 */
[----:B------:R3:W-:Y:S04]  /*27480*/  STS.U16 [R11+0x1d300], R0 ;  /* 0x01d300000b007388 */ /* 0x0007e80000000400 */
[----:B0-----:R-:W4:Y:S01]  /*27490*/  LDL.LU R3, [R1+0x918] ;  /* 0x0009180001037983 */ /* 0x001f220000300800 */
[----:B-1----:R-:W4:Y:S03]  /*274a0*/  LDL.LU R4, [R1+0x914] ;  /* 0x0009140001047983 */ /* 0x002f260000300800 */
[----:B--2---:R-:W2:Y:S01]  /*274b0*/  LDL.LU R5, [R1+0x910] ;  /* 0x0009100001057983 */ /* 0x004ea20000300800 */
[----:B---3--:R-:W3:Y:S02]  /*274c0*/  LDL.LU R0, [R1+0x898] ;  /* 0x0008980001007983 */ /* 0x008ee40000300800 */
[----:B------:R-:W-:Y:S01]  /*274d0*/  IMAD.SHL.U32 R18, R14, 0x2, RZ ;  /* 0x000000020e127824 */ /* 0x000fe200078e00ff */
[----:B------:R-:W-:Y:S01]  /*274e0*/  STS.U16 [R11+0x1f000], R9 ;  /* 0x01f000090b007388 */ /* 0x000fe20000000400 */
[----:B------:R-:W-:Y:S03]  /*274f0*/  STS.U16 [R11+0x1f100], R8 ;  /* 0x01f100080b007388 */ /* 0x000fe60000000400 */
[----:B------:R-:W-:Y:S01]  /*27500*/  LOP3.LUT R18, R18, 0x50, RZ, 0x3c, !PT ;  /* 0x0000005012127812 */ /* 0x000fe200078e3cff */
[----:B------:R-:W-:Y:S01]  /*27510*/  STS.U16 [R11+0x1f200], R7 ;  /* 0x01f200070b007388 */ /* 0x000fe20000000400 */
[----:B------:R-:W-:Y:S03]  /*27520*/  STS.U16 [R11+0x1f300], R6 ;  /* 0x01f300060b007388 */ /* 0x000fe60000000400 */
[----:B------:R-:W-:Y:S01]  /*27530*/  STS.U16 [R18+0x1400], R12 ;  /* 0x0014000c12007388 */ /* 0x000fe20000000400 */
[----:B------:R-:W-:Y:S02]  /*27540*/  STS.U16 [R18+0x1500], R16 ;  /* 0x0015001012007388 */ /* 0x000fe40000000400 */
[----:B------:R-:W-:Y:S02]  /*27550*/  STS.U16 [R18+0x1600], R17 ;  /* 0x0016001112007388 */ /* 0x000fe40000000400 */
[----:B------:R-:W-:Y:S01]  /*27560*/  STS.U16 [R18+0x1700], R19 ;  /* 0x0017001312007388 */ /* 0x000fe20000000400 */
[----:B------:R-:W-:Y:S01]  /*27570*/  STS.U16 [R18+0x3400], R20 ;  /* 0x0034001412007388 */ /* 0x000fe20000000400 */
[----:B------:R0:W-:Y:S02]  /*27580*/  STS.U16 [R18+0x3500], R24 ;  /* 0x0035001812007388 */ /* 0x0001e40000000400 */
[----:B------:R1:W-:Y:S02]  /*27590*/  STS.U16 [R18+0x3600], R28 ;  /* 0x0036001c12007388 */ /* 0x0003e40000000400 */
[----:B------:R1:W-:Y:S01]  /*275a0*/  STS.U16 [R18+0x3700], R25 ;  /* 0x0037001912007388 */ /* 0x0003e20000000400 */
[----:B------:R1:W-:Y:S01]  /*275b0*/  STS.U16 [R18+0x5400], R26 ;  /* 0x0054001a12007388 */ /* 0x0003e20000000400 */
[----:B------:R1:W-:Y:S02]  /*275c0*/  STS.U16 [R18+0x5500], R27 ;  /* 0x0055001b12007388 */ /* 0x0003e40000000400 */
[----:B------:R1:W-:Y:S01]  /*275d0*/  STS.U16 [R18+0x5600], R29 ;  /* 0x0056001d12007388 */ /* 0x0003e20000000400 */
[----:B0-----:R-:W3:Y:S04]  /*275e0*/  LDL.LU R24, [R1+0x894] ;  /* 0x0008940001187983 */ /* 0x001ee80000300800 */
[----:B------:R0:W-:Y:S01]  /*275f0*/  STS.U16 [R18+0x5700], R13 ;  /* 0x0057000d12007388 */ /* 0x0001e20000000400 */
[----:B-1----:R-:W3:Y:S02]  /*27600*/  LDL.LU R28, [R1+0x890] ;  /* 0x00089000011c7983 */ /* 0x002ee40000300800 */
[----:B------:R-:W-:Y:S01]  /*27610*/  STS.U16 [R18+0x7400], R21 ;  /* 0x0074001512007388 */ /* 0x000fe20000000400 */
[----:B------:R-:W3:Y:S04]  /*27620*/  LDL.LU R25, [R1+0x88c] ;  /* 0x00088c0001197983 */ /* 0x000ee80000300800 */
[----:B------:R-:W-:Y:S04]  /*27630*/  STS.U16 [R18+0x7500], R22 ;  /* 0x0075001612007388 */ /* 0x000fe80000000400 */
[----:B------:R-:W3:Y:S01]  /*27640*/  LDL.LU R26, [R1+0x818] ;  /* 0x00081800011a7983 */ /* 0x000ee20000300800 */
[----:B------:R-:W-:Y:S02]  /*27650*/  STS.U16 [R18+0x7600], R23 ;  /* 0x0076001712007388 */ /* 0x000fe40000000400 */
[----:B------:R-:W3:Y:S02]  /*27660*/  LDL.LU R27, [R1+0x814] ;  /* 0x00081400011b7983 */ /* 0x000ee40000300800 */
[----:B------:R1:W-:Y:S01]  /*27670*/  STS.U16 [R18+0x7700], R15 ;  /* 0x0077000f12007388 */ /* 0x0003e20000000400 */
[----:B------:R-:W3:Y:S04]  /*27680*/  LDL.LU R29, [R1+0x810] ;  /* 0x00081000011d7983 */ /* 0x000ee80000300800 */
[----:B------:R-:W-:Y:S01]  /*27690*/  STS.U16 [R18+0x9400], R2 ;  /* 0x0094000212007388 */ /* 0x000fe20000000400 */
[----:B0-----:R-:W3:Y:S02]  /*276a0*/  LDL.LU R13, [R1+0x80c] ;  /* 0x00080c00010d7983 */ /* 0x001ee40000300800 */
[----:B------:R-:W3:Y:S01]  /*276b0*/  LDL.LU R10, [R1+0x3ec] ;  /* 0x0003ec00010a7983 */ /* 0x000ee20000300800 */
[----:B-1----:R-:W3:Y:S01]  /*276c0*/  LDL.LU R15, [R1+0x3e8] ;  /* 0x0003e800010f7983 */ /* 0x002ee20000300800 */
[----:B------:R-:W3:Y:S03]  /*276d0*/  LDL.LU R11, [R1+0x3e4] ;  /* 0x0003e400010b7983 */ /* 0x000ee60000300800 */
[----:B----4-:R-:W-:Y:S01]  /*276e0*/  STS.U16 [R18+0x9500], R3 ;  /* 0x0095000312007388 */ /* 0x010fe20000000400 */
[----:B------:R-:W-:Y:S03]  /*276f0*/  STS.U16 [R18+0x9600], R4 ;  /* 0x0096000412007388 */ /* 0x000fe60000000400 */
[----:B--2---:R-:W-:Y:S01]  /*27700*/  STS.U16 [R18+0x9700], R5 ;  /* 0x0097000512007388 */ /* 0x004fe20000000400 */
[----:B---3--:R0:W-:Y:S03]  /*27710*/  STS.U16 [R18+0xb400], R0 ;  /* 0x00b4000012007388 */ /* 0x0081e60000000400 */
[----:B0-----:R-:W2:Y:S01]  /*27720*/  LDL.LU R0, [R1+0x3e0] ;  /* 0x0003e00001007983 */ /* 0x001ea20000300800 */
[----:B------:R-:W3:Y:S02]  /*27730*/  LDL.LU R12, [R1+0x32c] ;  /* 0x00032c00010c7983 */ /* 0x000ee40000300800 */
        /* <DEDUP_REMOVED lines=10> */
[----:B------:R-:W4:Y:S04]  /*277e0*/  LDL.LU R23, [R1+0x1e0] ;  /* 0x0001e00001177983 */ /* 0x000f280000300800 */
[----:B------:R0:W-:Y:S01]  /*277f0*/  STS.U16 [R18+0xb500], R24 ;  /* 0x00b5001812007388 */ /* 0x0001e20000000400 */
[----:B------:R1:W-:Y:S03]  /*27800*/  STS.U16 [R18+0xb600], R28 ;  /* 0x00b6001c12007388 */ /* 0x0003e60000000400 */
[----:B------:R1:W-:Y:S01]  /*27810*/  STS.U16 [R18+0xb700], R25 ;  /* 0x00b7001912007388 */ /* 0x0003e20000000400 */
[----:B------:R1:W-:Y:S03]  /*27820*/  STS.U16 [R18+0xd400], R26 ;  /* 0x00d4001a12007388 */ /* 0x0003e60000000400 */
[----:B------:R1:W-:Y:S01]  /*27830*/  STS.U16 [R18+0xd500], R27 ;  /* 0x00d5001b12007388 */ /* 0x0003e20000000400 */
[----:B------:R1:W-:Y:S03]  /*27840*/  STS.U16 [R18+0xd600], R29 ;  /* 0x00d6001d12007388 */ /* 0x0003e60000000400 */
[----:B0-----:R-:W4:Y:S04]  /*27850*/  LDL.LU R24, [R1+0x16c] ;  /* 0x00016c0001187983 */ /* 0x001f280000300800 */
[----:B------:R0:W-:Y:S01]  /*27860*/  STS.U16 [R18+0xd700], R13 ;  /* 0x00d7000d12007388 */ /* 0x0001e20000000400 */
[----:B-1----:R-:W4:Y:S02]  /*27870*/  LDL.LU R28, [R1+0x168] ;  /* 0x00016800011c7983 */ /* 0x002f240000300800 */
[----:B------:R-:W4:Y:S02]  /*27880*/  LDL.LU R25, [R1+0x158] ;  /* 0x0001580001197983 */ /* 0x000f240000300800 */
[----:B------:R1:W-:Y:S01]  /*27890*/  STS.U16 [R18+0xf400], R10 ;  /* 0x00f4000a12007388 */ /* 0x0003e20000000400 */
[----:B------:R-:W4:Y:S01]  /*278a0*/  LDL.LU R26, [R1+0x150] ;  /* 0x00015000011a7983 */ /* 0x000f220000300800 */
[----:B------:R-:W4:Y:S03]  /*278b0*/  LDL.LU R27, [R1+0xd4] ;  /* 0x0000d400011b7983 */ /* 0x000f260000300800 */
[----:B------:R1:W-:Y:S01]  /*278c0*/  STS.U16 [R18+0xf500], R15 ;  /* 0x00f5000f12007388 */ /* 0x0003e20000000400 */
[----:B------:R1:W-:Y:S03]  /*278d0*/  STS.U16 [R18+0xf600], R11 ;  /* 0x00f6000b12007388 */ /* 0x0003e60000000400 */
[----:B------:R-:W4:Y:S01]  /*278e0*/  LDL.LU R29, [R1+0xcc] ;  /* 0x0000cc00011d7983 */ /* 0x000f220000300800 */
[----:B0-----:R-:W4:Y:S03]  /*278f0*/  LDL.LU R13, [R1+0xc8] ;  /* 0x0000c800010d7983 */ /* 0x001f260000300800 */
[----:B-1----:R-:W4:Y:S04]  /*27900*/  LDL.LU R10, [R1+0x41e8] ;  /* 0x0041e800010a7983 */ /* 0x002f280000300800 */
[----:B------:R-:W4:Y:S01]  /*27910*/  LDL.LU R15, [R1+0xc0] ;  /* 0x0000c000010f7983 */ /* 0x000f220000300800 */
[----:B------:R-:W4:Y:S03]  /*27920*/  LDL.LU R11, [R1+0x41e4] ;  /* 0x0041e400010b7983 */ /* 0x000f260000300800 */
[----:B--2---:R0:W-:Y:S01]  /*27930*/  STS.U16 [R18+0xf700], R0 ;  /* 0x00f7000012007388 */ /* 0x0041e20000000400 */
[----:B---3--:R1:W-:Y:S02]  /*27940*/  STS.U16 [R18+0x11400], R12 ;  /* 0x0114000c12007388 */ /* 0x0083e40000000400 */
[----:B----4-:R2:W-:Y:S01]  /*27950*/  STS.U16 [R18+0x11500], R16 ;  /* 0x0115001012007388 */ /* 0x0105e20000000400 */
[----:B------:R3:W-:Y:S04]  /*27960*/  STS.U16 [R18+0x11600], R17 ;  /* 0x0116001112007388 */ /* 0x0007e80000000400 */
[----:B------:R-:W-:Y:S01]  /*27970*/  STS.U16 [R18+0x11700], R19 ;  /* 0x0117001312007388 */ /* 0x000fe20000000400 */
[----:B------:R-:W-:Y:S02]  /*27980*/  STS.U16 [R18+0x13400], R20 ;  /* 0x0134001412007388 */ /* 0x000fe40000000400 */
[----:B------:R-:W-:Y:S02]  /*27990*/  STS.U16 [R18+0x13500], R21 ;  /* 0x0135001512007388 */ /* 0x000fe40000000400 */
[----:B------:R-:W-:Y:S01]  /*279a0*/  STS.U16 [R18+0x13600], R22 ;  /* 0x0136001612007388 */ /* 0x000fe20000000400 */
[----:B0-----:R-:W4:Y:S01]  /*279b0*/  LDL.LU R0, [R1+0x41e0] ;  /* 0x0041e00001007983 */ /* 0x001f220000300800 */
[----:B-1----:R-:W4:Y:S03]  /*279c0*/  LDL.LU R12, [R1+0x68] ;  /* 0x00006800010c7983 */ /* 0x002f260000300800 */
[----:B--2---:R-:W2:Y:S04]  /*279d0*/  LDL.LU R16, [R1+0x64] ;  /* 0x0000640001107983 */ /* 0x004ea80000300800 */
[----:B------:R0:W-:Y:S01]  /*279e0*/  STS.U16 [R18+0x13700], R2 ;  /* 0x0137000212007388 */ /* 0x0001e20000000400 */
[----:B---3--:R-:W3:Y:S02]  /*279f0*/  LDL.LU R17, [R1+0x60] ;  /* 0x0000600001117983 */ /* 0x008ee40000300800 */
[----:B------:R1:W-:Y:S02]  /*27a00*/  STS.U16 [R18+0x15400], R3 ;  /* 0x0154000312007388 */ /* 0x0003e40000000400 */
[----:B------:R1:W-:Y:S01]  /*27a10*/  STS.U16 [R18+0x15500], R4 ;  /* 0x0155000412007388 */ /* 0x0003e20000000400 */
[----:B------:R1:W-:Y:S04]  /*27a20*/  STS.U16 [R18+0x15600], R5 ;  /* 0x0156000512007388 */ /* 0x0003e80000000400 */
[----:B0-----:R-:W3:Y:S01]  /*27a30*/  LDL.LU R2, [R1+0xc] ;  /* 0x00000c0001027983 */ /* 0x001ee20000300800 */
[----:B-1----:R-:W3:Y:S03]  /*27a40*/  LDL.LU R3, [R1+0x8] ;  /* 0x0000080001037983 */ /* 0x002ee60000300800 */
[----:B------:R-:W3:Y:S04]  /*27a50*/  LDL.LU R4, [R1+0x4] ;  /* 0x0000040001047983 */ /* 0x000ee80000300800 */
[----:B------:R-:W3:Y:S01]  /*27a60*/  LDL.LU R5, [R1] ;  /* 0x0000000001057983 */ /* 0x000ee20000300800 */
[----:B------:R-:W3:Y:S02]  /*27a70*/  LDL.LU R19, [R1+0xb38] ;  /* 0x000b380001137983 */ /* 0x000ee40000300800 */
[----:B------:R-:W3:Y:S02]  /*27a80*/  LDL.LU R20, [R1+0xb34] ;  /* 0x000b340001147983 */ /* 0x000ee40000300800 */
[----:B------:R0:W-:Y:S01]  /*27a90*/  STS.U16 [R18+0x15700], R23 ;  /* 0x0157001712007388 */ /* 0x0001e20000000400 */
[----:B------:R-:W3:Y:S04]  /*27aa0*/  LDL.LU R21, [R1+0xab8] ;  /* 0x000ab80001157983 */ /* 0x000ee80000300800 */
[----:B------:R1:W-:Y:S01]  /*27ab0*/  STS.U16 [R18+0x17400], R24 ;  /* 0x0174001812007388 */ /* 0x0003e20000000400 */
[----:B------:R-:W3:Y:S02]  /*27ac0*/  LDL.LU R22, [R1+0xab4] ;  /* 0x000ab40001167983 */ /* 0x000ee40000300800 */
[----:B------:R-:W-:Y:S02]  /*27ad0*/  STS.U16 [R18+0x17500], R28 ;  /* 0x0175001c12007388 */ /* 0x000fe40000000400 */
[----:B------:R1:W-:Y:S01]  /*27ae0*/  STS.U16 [R18+0x17600], R25 ;  /* 0x0176001912007388 */ /* 0x0003e20000000400 */
[----:B------:R1:W-:Y:S04]  /*27af0*/  STS.U16 [R18+0x17700], R26 ;  /* 0x0177001a12007388 */ /* 0x0003e80000000400 */
[----:B0-----:R-:W3:Y:S01]  /*27b00*/  LDL.LU R23, [R1+0xaac] ;  /* 0x000aac0001177983 */ /* 0x001ee20000300800 */
[----:B-1----:R-:W3:Y:S03]  /*27b10*/  LDL.LU R24, [R1+0xaa4] ;  /* 0x000aa40001187983 */ /* 0x002ee60000300800 */
[----:B------:R0:W-:Y:S04]  /*27b20*/  STS.U16 [R18+0x19400], R27 ;  /* 0x0194001b12007388 */ /* 0x0001e80000000400 */
[----:B------:R-:W3:Y:S01]  /*27b30*/  LDL.LU R25, [R1+0xa2c] ;  /* 0x000a2c0001197983 */ /* 0x000ee20000300800 */
[----:B------:R-:W3:Y:S02]  /*27b40*/  LDL.LU R28, [R1+0xa24] ;  /* 0x000a2400011c7983 */ /* 0x000ee40000300800 */
[----:B------:R-:W3:Y:S02]  /*27b50*/  LDL.LU R26, [R1+0xa1c] ;  /* 0x000a1c00011a7983 */ /* 0x000ee40000300800 */
[----:B------:R1:W-:Y:S01]  /*27b60*/  STS.U16 [R18+0x19500], R29 ;  /* 0x0195001d12007388 */ /* 0x0003e20000000400 */
[----:B------:R1:W-:Y:S04]  /*27b70*/  STS.U16 [R18+0x19600], R13 ;  /* 0x0196000d12007388 */ /* 0x0003e80000000400 */
[----:B0-----:R-:W3:Y:S01]  /*27b80*/  LDL.LU R27, [R1+0xa14] ;  /* 0x000a1400011b7983 */ /* 0x001ee20000300800 */
[----:B------:R0:W-:Y:S03]  /*27b90*/  STS.U16 [R18+0x19700], R15 ;  /* 0x0197000f12007388 */ /* 0x0001e60000000400 */
[----:B-1----:R-:W3:Y:S01]  /*27ba0*/  LDL.LU R29, [R1+0x99c] ;  /* 0x00099c00011d7983 */ /* 0x002ee20000300800 */
[----:B------:R-:W3:Y:S03]  /*27bb0*/  LDL.LU R13, [R1+0x994] ;  /* 0x00099400010d7983 */ /* 0x000ee60000300800 */
[----:B0-----:R-:W3:Y:S04]  /*27bc0*/  LDL.LU R15, [R1+0x98c] ;  /* 0x00098c00010f7983 */ /* 0x001ee80000300800 */
[----:B----4-:R0:W-:Y:S01]  /*27bd0*/  STS.U16 [R18+0x1b400], R0 ;  /* 0x01b4000012007388 */ /* 0x0101e20000000400 */
[----:B------:R1:W-:Y:S03]  /*27be0*/  STS.U16 [R18+0x1b500], R12 ;  /* 0x01b5000c12007388 */ /* 0x0003e60000000400 */
[----:B--2---:R2:W-:Y:S04]  /*27bf0*/  STS.U16 [R18+0x1b600], R16 ;  /* 0x01b6001012007388 */ /* 0x0045e80000000400 */
[----:B---3--:R3:W-:Y:S04]  /*27c00*/  STS.U16 [R18+0x1b700], R17 ;  /* 0x01b7001112007388 */ /* 0x0087e80000000400 */
[----:B0-----:R-:W4:Y:S01]  /*27c10*/  LDL.LU R0, [R1+0x984] ;  /* 0x0009840001007983 */ /* 0x001f220000300800 */
[----:B-1----:R-:W4:Y:S02]  /*27c20*/  LDL.LU R12, [R1+0x41dc] ;  /* 0x0041dc00010c7983 */ /* 0x002f240000300800 */
[----:B--2---:R-:W2:Y:S01]  /*27c30*/  LDL.LU R16, [R1+0x41d8] ;  /* 0x0041d80001107983 */ /* 0x004ea20000300800 */
[----:B------:R0:W-:Y:S04]  /*27c40*/  STS.U16 [R18+0x1d400], R2 ;  /* 0x01d4000212007388 */ /* 0x0001e80000000400 */
[----:B---3--:R-:W3:Y:S01]  /*27c50*/  LDL.LU R17, [R1+0x41d4] ;  /* 0x0041d40001117983 */ /* 0x008ee20000300800 */
[----:B------:R1:W-:Y:S02]  /*27c60*/  STS.U16 [R18+0x1d500], R3 ;  /* 0x01d5000312007388 */ /* 0x0003e40000000400 */
[----:B------:R1:W-:Y:S02]  /*27c70*/  STS.U16 [R18+0x1d600], R4 ;  /* 0x01d6000412007388 */ /* 0x0003e40000000400 */
[----:B------:R1:W-:Y:S01]  /*27c80*/  STS.U16 [R18+0x1d700], R5 ;  /* 0x01d7000512007388 */ /* 0x0003e20000000400 */
[----:B0-----:R-:W2:Y:S04]  /*27c90*/  LDL.LU R2, [R1+0x41d0] ;  /* 0x0041d00001027983 */ /* 0x001ea80000300800 */
[----:B-1----:R-:W2:Y:S01]  /*27ca0*/  LDL.LU R3, [R1+0x41cc] ;  /* 0x0041cc0001037983 */ /* 0x002ea20000300800 */
[----:B------:R-:W2:Y:S03]  /*27cb0*/  LDL.LU R4, [R1+0x41c8] ;  /* 0x0041c80001047983 */ /* 0x000ea60000300800 */
[----:B------:R-:W2:Y:S01]  /*27cc0*/  LDL.LU R5, [R1+0x41c4] ;  /* 0x0041c40001057983 */ /* 0x000ea20000300800 */
[----:B------:R-:W-:-:S03]  /*27cd0*/  IMAD.SHL.U32 R14, R14, 0x2, RZ ;  /* 0x000000020e0e7824 */ /* 0x000fc600078e00ff */
[----:B--2---:R0:W-:Y:S01]  /*27ce0*/  STS.U16 [R18+0x1f400], R5 ;  /* 0x01f4000512007388 */ /* 0x0041e20000000400 */
[----:B------:R1:W-:Y:S03]  /*27cf0*/  STS.U16 [R18+0x1f500], R4 ;  /* 0x01f5000412007388 */ /* 0x0003e60000000400 */
[----:B0-----:R-:W2:Y:S01]  /*27d00*/  LDL.LU R5, [R1+0xb2c] ;  /* 0x000b2c0001057983 */ /* 0x001ea20000300800 */
[----:B-1----:R-:W2:Y:S01]  /*27d10*/  LDL.LU R4, [R1+0xb30] ;  /* 0x000b300001047983 */ /* 0x002ea20000300800 */
[----:B------:R-:W-:Y:S01]  /*27d20*/  LOP3.LUT R14, R14, 0x60, RZ, 0x3c, !PT ;  /* 0x000000600e0e7812 */ /* 0x000fe200078e3cff */
[----:B------:R-:W-:Y:S01]  /*27d30*/  STS.U16 [R18+0x1f600], R3 ;  /* 0x01f6000312007388 */ /* 0x000fe20000000400 */
[----:B------:R0:W-:Y:S03]  /*27d40*/  STS.U16 [R18+0x1f700], R2 ;  /* 0x01f7000212007388 */ /* 0x0001e60000000400 */
[----:B------:R1:W-:Y:S02]  /*27d50*/  STS.U16 [R14+0x1800], R19 ;  /* 0x001800130e007388 */ /* 0x0003e40000000400 */
[----:B------:R3:W-:Y:S01]  /*27d60*/  STS.U16 [R14+0x1900], R20 ;  /* 0x001900140e007388 */ /* 0x0007e20000000400 */
[----:B0-----:R-:W4:Y:S01]  /*27d70*/  LDL.LU R18, [R1+0x41c0] ;  /* 0x0041c00001127983 */ /* 0x001f220000300800 */
[----:B-1----:R-:W4:Y:S02]  /*27d80*/  LDL.LU R19, [R1+0x41bc] ;  /* 0x0041bc0001137983 */ /* 0x002f240000300800 */
[----:B---3--:R-:W4:Y:S01]  /*27d90*/  LDL.LU R20, [R1+0x41b8] ;  /* 0x0041b80001147983 */ /* 0x008f220000300800 */
[----:B--2---:R0:W-:Y:S01]  /*27da0*/  STS.U16 [R14+0x1a00], R4 ;  /* 0x001a00040e007388 */ /* 0x0041e20000000400 */
[----:B------:R1:W-:Y:S02]  /*27db0*/  STS.U16 [R14+0x1b00], R5 ;  /* 0x001b00050e007388 */ /* 0x0003e40000000400 */
[----:B------:R2:W-:Y:S02]  /*27dc0*/  STS.U16 [R14+0x3800], R21 ;  /* 0x003800150e007388 */ /* 0x0005e40000000400 */
[----:B------:R2:W-:Y:S01]  /*27dd0*/  STS.U16 [R14+0x3900], R22 ;  /* 0x003900160e007388 */ /* 0x0005e20000000400 */
[----:B------:R4:W-:Y:S01]  /*27de0*/  STS.U16 [R14+0x3a00], R23 ;  /* 0x003a00170e007388 */ /* 0x0009e20000000400 */
[----:B------:R4:W-:Y:S02]  /*27df0*/  STS.U16 [R14+0x3b00], R24 ;  /* 0x003b00180e007388 */ /* 0x0009e40000000400 */
[----:B------:R4:W-:Y:S01]  /*27e00*/  STS.U16 [R14+0x5800], R25 ;  /* 0x005800190e007388 */ /* 0x0009e20000000400 */
[----:B0-----:R-:W3:Y:S04]  /*27e10*/  LDL R4, [R1+0x1da8] ;  /* 0x001da80001047983 */ /* 0x001ee80000100800 */
[----:B-1----:R-:W3:Y:S01]  /*27e20*/  LDL R5, [R1+0x1da0] ;  /* 0x001da00001057983 */ /* 0x002ee20000100800 */
[----:B--2---:R-:W2:Y:S02]  /*27e30*/  LDL.LU R21, [R1+0x41b4] ;  /* 0x0041b40001157983 */ /* 0x004ea40000300800 */
[----:B------:R-:W2:Y:S02]  /*27e40*/  LDL.LU R22, [R1+0x41b0] ;  /* 0x0041b00001167983 */ /* 0x000ea40000300800 */
[----:B----4-:R-:W4:Y:S01]  /*27e50*/  LDL.LU R23, [R1+0x41ac] ;  /* 0x0041ac0001177983 */ /* 0x010f220000300800 */
[----:B------:R-:W2:Y:S01]  /*27e60*/  LDL.LU R24, [R1+0x41a8] ;  /* 0x0041a80001187983 */ /* 0x000ea20000300800 */
[----:B------:R-:W2:Y:S03]  /*27e70*/  LDL.LU R25, [R1+0x41a4] ;  /* 0x0041a40001197983 */ /* 0x000ea60000300800 */
[----:B------:R0:W-:Y:S01]  /*27e80*/  STS.U16 [R14+0x5900], R28 ;  /* 0x0059001c0e007388 */ /* 0x0001e20000000400 */
[----:B------:R1:W-:Y:S02]  /*27e90*/  STS.U16 [R14+0x5a00], R26 ;  /* 0x005a001a0e007388 */ /* 0x0003e40000000400 */
[----:B------:R1:W-:Y:S02]  /*27ea0*/  STS.U16 [R14+0x5b00], R27 ;  /* 0x005b001b0e007388 */ /* 0x0003e40000000400 */
[----:B------:R1:W-:Y:S01]  /*27eb0*/  STS.U16 [R14+0x7800], R29 ;  /* 0x0078001d0e007388 */ /* 0x0003e20000000400 */
[----:B------:R1:W-:Y:S01]  /*27ec0*/  STS.U16 [R14+0x7900], R13 ;  /* 0x0079000d0e007388 */ /* 0x0003e20000000400 */
[----:B------:R1:W-:Y:S03]  /*27ed0*/  STS.U16 [R14+0x7a00], R15 ;  /* 0x007a000f0e007388 */ /* 0x0003e60000000400 */
[----:B0-----:R-:W2:Y:S01]  /*27ee0*/  LDL.LU R28, [R1+0x41a0] ;  /* 0x0041a000011c7983 */ /* 0x001ea20000300800 */
[----:B-1----:R-:W2:Y:S03]  /*27ef0*/  LDL.LU R26, [R1+0x419c] ;  /* 0x00419c00011a7983 */ /* 0x002ea60000300800 */
[----:B------:R-:W2:Y:S01]  /*27f00*/  LDL.LU R27, [R1+0x4198] ;  /* 0x00419800011b7983 */ /* 0x000ea20000300800 */
[----:B------:R-:W2:Y:S03]  /*27f10*/  LDL.LU R29, [R1+0x4194] ;  /* 0x00419400011d7983 */ /* 0x000ea60000300800 */
[----:B------:R-:W2:Y:S01]  /*27f20*/  LDL.LU R13, [R1+0x4190] ;  /* 0x00419000010d7983 */ /* 0x000ea20000300800 */
[----:B------:R-:W2:Y:S03]  /*27f30*/  LDL.LU R15, [R1+0x418c] ;  /* 0x00418c00010f7983 */ /* 0x000ea60000300800 */
[----:B------:R0:W-:Y:S04]  /*27f40*/  STS.U16 [R14+0x7b00], R0 ;  /* 0x007b00000e007388 */ /* 0x0001e80000000400 */
[----:B0-----:R-:W2:Y:S01]  /*27f50*/  LDL.LU R0, [R1+0x4188] ;  /* 0x0041880001007983 */ /* 0x001ea20000300800 */
[----:B------:R-:W-:-:S06]  /*27f60*/  PRMT R2, RZ, 0x7610, R2 ;  /* 0x00007610ff027816 */ /* 0x000fcc0000000002 */
[----:B---3--:R0:W3:Y:S04]  /*27f70*/  @!P0 LDG.E.U16 R2, [R4.64] ;  /* 0x0000000604028981 */ /* 0x0080e8000c1e1500 */
[----:B--2---:R1:W-:Y:S04]  /*27f80*/  STS.U16 [R14+0x9800], R0 ;  /* 0x009800000e007388 */ /* 0x0043e80000000400 */
[----:B-1----:R-:W2:Y:S01]  /*27f90*/  LDL.LU R14, [R1+0x4184] ;  /* 0x00418400010e7983 */ /* 0x002ea20000300800 */
[----:B------:R-:W2:Y:S02]  /*27fa0*/  LDL.LU R0, [R1+0x4180] ;  /* 0x0041800001007983 */ /* 0x000ea40000300800 */
[----:B0-----:R-:W2:Y:S02]  /*27fb0*/  LDL R4, [R1+0x1bb8] ;  /* 0x001bb80001047983 */ /* 0x001ea40000100800 */
[----:B------:R-:W2:Y:S02]  /*27fc0*/  LDL R5, [R1+0x1bdc] ;  /* 0x001bdc0001057983 */ /* 0x000ea40000100800 */
[----:B--2---:R-:W-:-:S02]  /*27fd0*/  @!P0 LOP3.LUT R5, R5, R4, RZ, 0x3c, !PT ;  /* 0x0000000405058212 */ /* 0x004fc400078e3cff */
[----:B------:R-:W-:Y:S02]  /*27fe0*/  PRMT R0, RZ, 0x7610, R0 ;  /* 0x00007610ff007816 */ /* 0x000fe40000000000 */
[----:B------:R-:W-:-:S04]  /*27ff0*/  @!P0 LOP3.LUT R4, R5, R4, RZ, 0x3c, !PT ;  /* 0x0000000405048212 */ /* 0x000fc800078e3cff */
[----:B------:R-:W-:-:S05]  /*28000*/  @!P0 LOP3.LUT R5, R5, R4, RZ, 0x3c, !PT ;  /* 0x0000000405058212 */ /* 0x000fca00078e3cff */
[----:B------:R-:W2:Y:S04]  /*28010*/  @!P0 LDG.E.U16 R0, [R4.64] ;  /* 0x0000000604008981 */ /* 0x000ea8000c1e1500 */
[----:B---3--:R-:W-:Y:S04]  /*28020*/  STL [R1+0x40b0], R2 ;  /* 0x0040b00201007387 */ /* 0x008fe80000100800 */
[----:B--2---:R0:W-:Y:S04]  /*28030*/  STL [R1+0x98], R0 ;  /* 0x0000980001007387 */ /* 0x0041e80000100800 */
[----:B0-----:R-:W2:Y:S01]  /*28040*/  LDL.LU R0, [R1+0x417c] ;  /* 0x00417c0001007983 */ /* 0x001ea20000300800 */
[----:B------:R-:W3:Y:S02]  /*28050*/  LDL R4, [R1+0x1c04] ;  /* 0x001c040001047983 */ /* 0x000ee40000100800 */
[----:B------:R-:W3:Y:S01]  /*28060*/  LDL R5, [R1+0x1c08] ;  /* 0x001c080001057983 */ /* 0x000ee20000100800 */
[----:B------:R-:W-:-:S02]  /*28070*/  PRMT R14, RZ, 0x7610, R14 ;  /* 0x00007610ff0e7816 */ /* 0x000fc4000000000e */
[----:B---3--:R-:W-:-:S04]  /*28080*/  @!P0 LOP3.LUT R5, R5, R4, RZ, 0x3c, !PT ;  /* 0x0000000405058212 */ /* 0x008fc800078e3cff */
[----:B------:R-:W-:-:S04]  /*28090*/  @!P0 LOP3.LUT R4, R5, R4, RZ, 0x3c, !PT ;  /* 0x0000000405048212 */ /* 0x000fc800078e3cff */
[----:B------:R-:W-:-:S05]  /*280a0*/  @!P0 LOP3.LUT R5, R5, R4, RZ, 0x3c, !PT ;  /* 0x0000000405058212 */ /* 0x000fca00078e3cff */
[----:B------:R-:W3:Y:S04]  /*280b0*/  @!P0 LDG.E.U16 R14, [R4.64] ;  /* 0x00000006040e8981 */ /* 0x000ee8000c1e1500 */
[----:B---3--:R0:W-:Y:S04]  /*280c0*/  STL [R1+0x90], R14 ;  /* 0x0000900e01007387 */ /* 0x0081e80000100800 */
[----:B0-----:R-:W3:Y:S01]  /*280d0*/  LDL.LU R14, [R1+0x4178] ;  /* 0x00417800010e7983 */ /* 0x001ee20000300800 */
[----:B------:R-:W3:Y:S02]  /*280e0*/  LDL R4, [R1+0x1be0] ;  /* 0x001be00001047983 */ /* 0x000ee40000100800 */
[----:B------:R-:W3:Y:S01]  /*280f0*/  LDL R5, [R1+0x1c64] ;  /* 0x001c640001057983 */ /* 0x000ee20000100800 */
[----:B--2---:R-:W-:-:S02]  /*28100*/  PRMT R0, RZ, 0x7610, R0 ;  /* 0x00007610ff007816 */ /* 0x004fc40000000000 */
[----:B---3--:R-:W-:-:S04]  /*28110*/  @!P0 LOP3.LUT R5, R5, R4, RZ, 0x3c, !PT ;  /* 0x0000000405058212 */ /* 0x008fc800078e3cff */
[----:B------:R-:W-:-:S04]  /*28120*/  @!P0 LOP3.LUT R4, R5, R4, RZ, 0x3c, !PT ;  /* 0x0000000405048212 */ /* 0x000fc800078e3cff */
[----:B------:R-:W-:-:S05]  /*28130*/  @!P0 LOP3.LUT R5, R5, R4, RZ, 0x3c, !PT ;  /* 0x0000000405058212 */ /* 0x000fca00078e3cff */
[----:B------:R-:W2:Y:S04]  /*28140*/  @!P0 LDG.E.U16 R0, [R4.64] ;  /* 0x0000000604008981 */ /* 0x000ea8000c1e1500 */
        /* <DEDUP_REMOVED lines=62> */
[----:B------:R0:W3:Y:S04]  /*28530*/  @!P0 LDG.E.U16 R12, [R4.64] ;  /* 0x00000006040c8981 */ /* 0x0000e8000c1e1500 */
[----:B0-----:R-:W2:Y:S04]  /*28540*/  LDL R4, [R1+0x1c30] ;  /* 0x001c300001047983 */ /* 0x001ea80000100800 */
[----:B------:R-:W2:Y:S01]  /*28550*/  LDL R5, [R1+0x1c6c] ;  /* 0x001c6c0001057983 */ /* 0x000ea20000100800 */
[----:B------:R-:W-:Y:S02]  /*28560*/  PRMT R14, RZ, 0x7610, R14 ;  /* 0x00007610ff0e7816 */ /* 0x000fe4000000000e */
[----:B--2---:R-:W-:-:S04]  /*28570*/  @!P0 LOP3.LUT R5, R5, R4, RZ, 0x3c, !PT ;  /* 0x0000000405058212 */ /* 0x004fc800078e3cff */
        /* <DEDUP_REMOVED lines=39> */
[----:B------:R0:W2:Y:S04]  /*287f0*/  @!P0 LDG.E.U16 R14, [R4.64] ;  /* 0x00000006040e8981 */ /* 0x0000a8000c1e1500 */
[----:B0-----:R-:W3:Y:S04]  /*28800*/  LDL R4, [R1+0x1bd4] ;  /* 0x001bd40001047983 */ /* 0x001ee80000100800 */
[----:B------:R-:W3:Y:S01]  /*28810*/  LDL R5, [R1+0x1c28] ;  /* 0x001c280001057983 */ /* 0x000ee20000100800 */
[----:B------:R-:W-:Y:S02]  /*28820*/  PRMT R15, RZ, 0x7610, R15 ;  /* 0x00007610ff0f7816 */ /* 0x000fe4000000000f */
[----:B---3--:R-:W-:-:S04]  /*28830*/  @!P0 LOP3.LUT R5, R5, R4, RZ, 0x3c, !PT ;  /* 0x0000000405058212 */ /* 0x008fc800078e3cff */
[----:B------:R-:W-:-:S04]  /*28840*/  @!P0 LOP3.LUT R4, R5, R4, RZ, 0x3c, !PT ;  /* 0x0000000405048212 */ /* 0x000fc800078e3cff */
[----:B------:R-:W-:-:S05]  /*28850*/  @!P0 LOP3.LUT R5, R5, R4, RZ, 0x3c, !PT ;  /* 0x0000000405058212 */ /* 0x000fca00078e3cff */
[----:B------:R-:W3:Y:S04]  /*28860*/  @!P0 LDG.E.U16 R15, [R4.64] ;  /* 0x00000006040f8981 */ /* 0x000ee8000c1e1500 */
[----:B--2---:R0:W-:Y:S04]  /*28870*/  STL [R1], R14 ;  /* 0x0000000e01007387 */ /* 0x0041e80000100800 */
[----:B0-----:R-:W2:Y:S04]  /*28880*/  LDL R14, [R1+0x1cf4] ;  /* 0x001cf400010e7983 */ /* 0x001ea80000100800 */
[----:B---3--:R0:W-:Y:S04]  /*28890*/  STL [R1+0x7c], R15 ;  /* 0x00007c0f01007387 */ /* 0x0081e80000100800 */
[----:B0-----:R-:W3:Y:S01]  /*288a0*/  LDL.LU R15, [R1+0x4148] ;  /* 0x00414800010f7983 */ /* 0x001ee20000300800 */
[----:B------:R-:W2:Y:S02]  /*288b0*/  LDL R4, [R1+0x1bf8] ;  /* 0x001bf80001047983 */ /* 0x000ea40000100800 */
[----:B------:R-:W2:Y:S01]  /*288c0*/  LDL R5, [R1+0x1c34] ;  /* 0x001c340001057983 */ /* 0x000ea20000100800 */
[----:B------:R-:W-:-:S02]  /*288d0*/  PRMT R0, RZ, 0x7610, R0 ;  /* 0x00007610ff007816 */ /* 0x000fc40000000000 */
[----:B--2---:R-:W-:-:S04]  /*288e0*/  @!P0 LOP3.LUT R5, R5, R4, RZ, 0x3c, !PT ;  /* 0x0000000405058212 */ /* 0x004fc800078e3cff */
[----:B------:R-:W-:-:S04]  /*288f0*/  @!P0 LOP3.LUT R4, R5, R4, RZ, 0x3c, !PT ;  /* 0x0000000405048212 */ /* 0x000fc800078e3cff */
[----:B------:R-:W-:-:S05]  /*28900*/  @!P0 LOP3.LUT R5, R5, R4, RZ, 0x3c, !PT ;  /* 0x0000000405058212 */ /* 0x000fca00078e3cff */
[----:B------:R-:W2:Y:S04]  /*28910*/  @!P0 LDG.E.U16 R0, [R4.64] ;  /* 0x0000000604008981 */ /* 0x000ea8000c1e1500 */
[----:B--2---:R0:W-:Y:S04]  /*28920*/  STL [R1+0x78], R0 ;  /* 0x0000780001007387 */ /* 0x0041e80000100800 */
[----:B0-----:R-:W2:Y:S01]  /*28930*/  LDL.LU R0, [R1+0x4144] ;  /* 0x0041440001007983 */ /* 0x001ea20000300800 */
[----:B------:R-:W2:Y:S02]  /*28940*/  LDL R4, [R1+0x1d70] ;  /* 0x001d700001047983 */ /* 0x000ea40000100800 */
[----:B------:R-:W2:Y:S01]  /*28950*/  LDL R5, [R1+0x1dc0] ;  /* 0x001dc00001057983 */ /* 0x000ea20000100800 */
[----:B------:R-:W-:-:S02]  /*28960*/  PRMT R11, RZ, 0x7610, R11 ;  /* 0x00007610ff0b7816 */ /* 0x000fc4000000000b */
[----:B--2---:R-:W-:-:S04]  /*28970*/  @!P0 LOP3.LUT R5, R5, R4, RZ, 0x3c, !PT ;  /* 0x0000000405058212 */ /* 0x004fc800078e3cff */
[----:B------:R-:W-:-:S04]  /*28980*/  @!P0 LOP3.LUT R4, R5, R4, RZ, 0x3c, !PT ;  /* 0x0000000405048212 */ /* 0x000fc800078e3cff */
[----:B------:R-:W-:-:S05]  /*28990*/  @!P0 LOP3.LUT R5, R5, R4, RZ, 0x3c, !PT ;  /* 0x0000000405058212 */ /* 0x000fca00078e3cff */
[----:B------:R0:W2:Y:S04]  /*289a0*/  @!P0 LDG.E.U16 R11, [R4.64] ;  /* 0x00000006040b8981 */ /* 0x0000a8000c1e1500 */
[----:B0-----:R-:W2:Y:S04]  /*289b0*/  LDL R4, [R1+0x1c38] ;  /* 0x001c380001047983 */ /* 0x001ea80000100800 */
[----:B------:R-:W2:Y:S01]  /*289c0*/  LDL R5, [R1+0x1c74] ;  /* 0x001c740001057983 */ /* 0x000ea20000100800 */
[----:B---3--:R-:W-:Y:S02]  /*289d0*/  PRMT R15, RZ, 0x7610, R15 ;  /* 0x00007610ff0f7816 */ /* 0x008fe4000000000f */
[----:B--2---:R-:W-:-:S04]  /*289e0*/  @!P0 LOP3.LUT R5, R5, R4, RZ, 0x3c, !PT ;  /* 0x0000000405058212 */ /* 0x004fc800078e3cff */
[----:B------:R-:W-:-:S04]  /*289f0*/  @!P0 LOP3.LUT R4, R5, R4, RZ, 0x3c, !PT ;  /* 0x0000000405048212 */ /* 0x000fc800078e3cff */
[----:B------:R-:W-:-:S05]  /*28a00*/  @!P0 LOP3.LUT R5, R5, R4, RZ, 0x3c, !PT ;  /* 0x0000000405058212 */ /* 0x000fca00078e3cff */
[----:B------:R-:W2:Y:S04]  /*28a10*/  @!P0 LDG.E.U16 R15, [R4.64] ;  /* 0x00000006040f8981 */ /* 0x000ea8000c1e1500 */
[----:B------:R-:W-:Y:S04]  /*28a20*/  STL [R1+0x4100], R11 ;  /* 0x0041000b01007387 */ /* 0x000fe80000100800 */
        /* <DEDUP_REMOVED lines=8> */
[----:B------:R-:W3:Y:S01]  /*28ab0*/  @!P0 LDG.E.U16 R0, [R4.64] ;  /* 0x0000000604008981 */ /* 0x000ee2000c1e1500 */
[----:B--2---:R-:W-:-:S03]  /*28ac0*/  PRMT R15, RZ, 0x7610, R15 ;  /* 0x00007610ff0f7816 */ /* 0x004fc6000000000f */
[----:B---3--:R0:W-:Y:S04]  /*28ad0*/  STL [R1+0x6c], R0 ;  /* 0x00006c0001007387 */ /* 0x0081e80000100800 */
[----:B0-----:R-:W2:Y:S01]  /*28ae0*/  LDL.LU R0, [R1+0x413c] ;  /* 0x00413c0001007983 */ /* 0x001ea20000300800 */
[----:B------:R-:W3:Y:S02]  /*28af0*/  LDL R5, [R1+0x1cb8] ;  /* 0x001cb80001057983 */ /* 0x000ee40000100800 */
[----:B------:R-:W-:Y:S02]  /*28b00*/  @!P0 IMAD.MOV.U32 R4, RZ, RZ, R14 ;  /* 0x000000ffff048224 */ /* 0x000fe400078e000e */
[----:B------:R-:W2:Y:S04]  /*28b10*/  LDL R14, [R1+0x1dbc] ;  /* 0x001dbc00010e7983 */ /* 0x000ea80000100800 */
[----:B---3--:R-:W3:Y:S04]  /*28b20*/  @!P0 LDG.E.U16 R15, [R4.64] ;  /* 0x00000006040f8981 */ /* 0x008ee8000c1e1500 */
        /* <DEDUP_REMOVED lines=25> */
[----:B---3--:R0:W-:Y:S04]  /*28cc0*/  STL [R1+0x40e4], R19 ;  /* 0x0040e41301007387 */ /* 0x0081e80000100800 */
[----:B0-----:R-:W3:Y:S04]  /*28cd0*/  LDL R19, [R1+0x1cfc] ;  /* 0x001cfc0001137983 */ /* 0x001ee80000100800 */
        /* <DEDUP_REMOVED lines=8> */
[----:B------:R-:W2:Y:S01]  /*28d60*/  @!P0 LDG.E.U16 R0, [R4.64] ;  /* 0x0000000604008981 */ /* 0x000ea2000c1e1500 */
[----:B------:R-:W-:-:S03]  /*28d70*/  PRMT R10, RZ, 0x7610, R10 ;  /* 0x00007610ff0a7816 */ /* 0x000fc6000000000a */
[----:B--2---:R0:W-:Y:S04]  /*28d80*/  STL [R1+0x5c], R0 ;  /* 0x00005c0001007387 */ /* 0x0041e80000100800 */
[----:B0-----:R-:W2:Y:S01]  /*28d90*/  LDL.LU R0, [R1+0x412c] ;  /* 0x00412c0001007983 */ /* 0x001ea20000300800 */
[----:B------:R-:W2:Y:S02]  /*28da0*/  LDL R5, [R1+0x1d78] ;  /* 0x001d780001057983 */ /* 0x000ea40000100800 */
[----:B------:R-:W-:Y:S01]  /*28db0*/  @!P0 IMAD.MOV.U32 R4, RZ, RZ, R14 ;  /* 0x000000ffff048224 */ /* 0x000fe200078e000e */
[----:B------:R-:W-:Y:S01]  /*28dc0*/  PRMT R15, RZ, 0x7610, R15 ;  /* 0x00007610ff0f7816 */ /* 0x000fe2000000000f */
[----:B------:R-:W3:Y:S04]  /*28dd0*/  LDL R14, [R1+0x1d7c] ;  /* 0x001d7c00010e7983 */ /* 0x000ee80000100800 */
[----:B--2---:R0:W2:Y:S04]  /*28de0*/  @!P0 LDG.E.U16 R10, [R4.64] ;  /* 0x00000006040a8981 */ /* 0x0040a8000c1e1500 */
[----:B0-----:R-:W2:Y:S04]  /*28df0*/  LDL R4, [R1+0x1c40] ;  /* 0x001c400001047983 */ /* 0x001ea80000100800 */
[----:B------:R-:W2:Y:S02]  /*28e00*/  LDL R5, [R1+0x1c7c] ;  /* 0x001c7c0001057983 */ /* 0x000ea40000100800 */
[----:B--2---:R-:W-:-:S04]  /*28e10*/  @!P0 LOP3.LUT R5, R5, R4, RZ, 0x3c, !PT ;  /* 0x0000000405058212 */ /* 0x004fc800078e3cff */
[----:B------:R-:W-:-:S04]  /*28e20*/  @!P0 LOP3.LUT R4, R5, R4, RZ, 0x3c, !PT ;  /* 0x0000000405048212 */ /* 0x000fc800078e3cff */
[----:B------:R-:W-:-:S05]  /*28e30*/  @!P0 LOP3.LUT R5, R5, R4, RZ, 0x3c, !PT ;  /* 0x0000000405058212 */ /* 0x000fca00078e3cff */
[----:B------:R-:W2:Y:S04]  /*28e40*/  @!P0 LDG.E.U16 R15, [R4.64] ;  /* 0x00000006040f8981 */ /* 0x000ea8000c1e1500 */
[----:B------:R-:W-:Y:S04]  /*28e50*/  STL [R1+0x40e8], R10 ;  /* 0x0040e80a01007387 */ /* 0x000fe80000100800 */
        /* <DEDUP_REMOVED lines=13> */
[----:B---3--:R-:W-:Y:S02]  /*28f30*/  @!P0 IMAD.MOV.U32 R4, RZ, RZ, R19 ;  /* 0x000000ffff048224 */ /* 0x008fe400078e0013 */
[----:B------:R-:W3:Y:S04]  /*28f40*/  LDL R19, [R1+0x1db8] ;  /* 0x001db80001137983 */ /* 0x000ee80000100800 */
[----:B--2---:R-:W2:Y:S04]  /*28f50*/  @!P0 LDG.E.U16 R15, [R4.64] ;  /* 0x00000006040f8981 */ /* 0x004ea8000c1e1500 */
        /* <DEDUP_REMOVED lines=37> */
[----:B---3--:R-:W-:Y:S01]  /*291b0*/  @!P0 IMAD.MOV.U32 R4, RZ, RZ, R19 ;  /* 0x000000ffff048224 */ /* 0x008fe200078e0013 */
[----:B------:R-:W-:Y:S01]  /*291c0*/  PRMT R15, RZ, 0x7610, R15 ;  /* 0x00007610ff0f7816 */ /* 0x000fe2000000000f */
[----:B------:R-:W3:Y:S04]  /*291d0*/  LDL R19, [R1+0x1d84] ;  /* 0x001d840001137983 */ /* 0x000ee80000100800 */
[----:B--2---:R0:W2:Y:S04]  /*291e0*/  @!P0 LDG.E.U16 R8, [R4.64] ;  /* 0x0000000604088981 */ /* 0x0040a8000c1e1500 */
[----:B0-----:R-:W2:Y:S04]  /*291f0*/  LDL R4, [R1+0x1c48] ;  /* 0x001c480001047983 */ /* 0x001ea80000100800 */
[----:B------:R-:W2:Y:S02]  /*29200*/  LDL R5, [R1+0x1c84] ;  /* 0x001c840001057983 */ /* 0x000ea40000100800 */
[----:B--2---:R-:W-:-:S04]  /*29210*/  @!P0 LOP3.LUT R5, R5, R4, RZ, 0x3c, !PT ;  /* 0x0000000405058212 */ /* 0x004fc800078e3cff */
[----:B------:R-:W-:-:S04]  /*29220*/  @!P0 LOP3.LUT R4, R5, R4, RZ, 0x3c, !PT ;  /* 0x0000000405048212 */ /* 0x000fc800078e3cff */
[----:B------:R-:W-:Y:S01]  /*29230*/  @!P0 LOP3.LUT R5, R5, R4, RZ, 0x3c, !PT ;  /* 0x0000000405058212 */ /* 0x000fe200078e3cff */
[----:B------:R-:W-:Y:S04]  /*29240*/  STL [R1+0x40d0], R8 ;  /* 0x0040d00801007387 */ /* 0x000fe80000100800 */
[----:B------:R0:W2:Y:S04]  /*29250*/  @!P0 LDG.E.U16 R15, [R4.64] ;  /* 0x00000006040f8981 */ /* 0x0000a8000c1e1500 */
[----:B0-----:R-:W3:Y:S01]  /*29260*/  LDL R5, [R1+0x1c88] ;  /* 0x001c880001057983 */ /* 0x001ee20000100800 */
[----:B------:R-:W-:Y:S01]  /*29270*/  PRMT R10, RZ, 0x7610, R10 ;  /* 0x00007610ff0a7816 */ /* 0x000fe2000000000a */
[----:B------:R-:W-:-:S02]  /*29280*/  @!P0 IMAD.MOV.U32 R4, RZ, RZ, R14 ;  /* 0x000000ffff048224 */ /* 0x000fc400078e000e */
[----:B--2---:R0:W-:Y:S01]  /*29290*/  STL [R1+0x34], R15 ;  /* 0x0000340f01007387 */ /* 0x0041e20000100800 */
[----:B------:R-:W-:Y:S01]  /*292a0*/  PRMT R0, RZ, 0x7610, R0 ;  /* 0x00007610ff007816 */ /* 0x000fe20000000000 */
[----:B------:R-:W2:Y:S02]  /*292b0*/  LDL R14, [R1+0x1d88] ;  /* 0x001d8800010e7983 */ /* 0x000ea40000100800 */
[----:B---3--:R1:W3:Y:S04]  /*292c0*/  @!P0 LDG.E.U16 R10, [R4.64] ;  /* 0x00000006040a8981 */ /* 0x0082e8000c1e1500 */
[----:B0-----:R-:W2:Y:S04]  /*292d0*/  LDL R15, [R1+0x1c1c] ;  /* 0x001c1c00010f7983 */ /* 0x001ea80000100800 */
[----:B-1----:R-:W2:Y:S04]  /*292e0*/  LDL R4, [R1+0x1cc8] ;  /* 0x001cc80001047983 */ /* 0x002ea80000100800 */
[----:B------:R-:W2:Y:S02]  /*292f0*/  LDL R5, [R1+0x1d04] ;  /* 0x001d040001057983 */ /* 0x000ea40000100800 */
        /* <DEDUP_REMOVED lines=16> */
[----:B--2---:R-:W-:Y:S01]  /*29400*/  STL [R1+0x24], R28 ;  /* 0x0000241c01007387 */ /* 0x004fe20000100800 */
[----:B------:R-:W2:Y:S02]  /*29410*/  LDL R5, [R1+0x1d48] ;  /* 0x001d480001057983 */ /* 0x000ea40000100800 */
[----:B------:R-:W-:Y:S01]  /*29420*/  @!P0 IMAD.MOV.U32 R4, RZ, RZ, R19 ;  /* 0x000000ffff048224 */ /* 0x000fe200078e0013 */
[----:B------:R-:W-:Y:S02]  /*29430*/  PRMT R11, RZ, 0x7610, R11 ;  /* 0x00007610ff0b7816 */ /* 0x000fe4000000000b */
[----:B------:R-:W-:Y:S01]  /*29440*/  PRMT R6, RZ, 0x7610, R6 ;  /* 0x00007610ff067816 */ /* 0x000fe20000000006 */
[----:B------:R-:W3:Y:S04]  /*29450*/  LDL R19, [R1+0x1c8c] ;  /* 0x001c8c0001137983 */ /* 0x000ee80000100800 */
[----:B--2---:R0:W2:Y:S04]  /*29460*/  @!P0 LDG.E.U16 R7, [R4.64] ;  /* 0x0000000604078981 */ /* 0x0040a8000c1e1500 */
[----:B0-----:R-:W2:Y:S01]  /*29470*/  LDL R5, [R1+0x1bc8] ;  /* 0x001bc80001057983 */ /* 0x001ea20000100800 */
[----:B------:R-:W-:-:S05]  /*29480*/  @!P0 IMAD.MOV.U32 R4, RZ, RZ, R15 ;  /* 0x000000ffff048224 */ /* 0x000fca00078e000f */
[----:B--2---:R3:W2:Y:S04]  /*29490*/  @!P0 LDG.E.U16 R11, [R4.64] ;  /* 0x00000006040b8981 */ /* 0x0046a8000c1e1500 */
[----:B------:R-:W-:Y:S01]  /*294a0*/  STL [R1+0x40b4], R7 ;  /* 0x0040b40701007387 */ /* 0x000fe20000100800 */
[----:B------:R-:W4:Y:S02]  /*294b0*/  LDL R15, [R1+0x1c90] ;  /* 0x001c9000010f7983 */ /* 0x000f240000100800 */
[----:B---3--:R-:W-:Y:S02]  /*294c0*/  @!P0 IMAD.MOV.U32 R4, RZ, RZ, R10 ;  /* 0x000000ffff048224 */ /* 0x008fe400078e000a */
[----:B------:R-:W-:-:S05]  /*294d0*/  @!P0 IMAD.MOV.U32 R5, RZ, RZ, R14 ;  /* 0x000000ffff058224 */ /* 0x000fca00078e000e */
[----:B------:R0:W3:Y:S04]  /*294e0*/  @!P0 LDG.E.U16 R6, [R4.64] ;  /* 0x0000000604068981 */ /* 0x0000e8000c1e1500 */
[----:B--2---:R1:W-:Y:S01]  /*294f0*/  STL [R1+0x20], R11 ;  /* 0x0000200b01007387 */ /* 0x0043e20000100800 */
[----:B0-----:R-:W2:Y:S02]  /*29500*/  LDL R4, [R1+0x1bec] ;  /* 0x001bec0001047983 */ /* 0x001ea40000100800 */
[----:B------:R-:W2:Y:S01]  /*29510*/  LDL R5, [R1+0x1c4c] ;  /* 0x001c4c0001057983 */ /* 0x000ea20000100800 */
[----:B------:R-:W-:Y:S01]  /*29520*/  PRMT R8, RZ, 0x7610, R8 ;  /* 0x00007610ff087816 */ /* 0x000fe20000000008 */
[----:B------:R-:W4:Y:S04]  /*29530*/  LDL R14, [R1+0x1cd0] ;  /* 0x001cd000010e7983 */ /* 0x000f280000100800 */
[----:B------:R-:W4:Y:S04]  /*29540*/  LDL R10, [R1+0x1d0c] ;  /* 0x001d0c00010a7983 */ /* 0x000f280000100800 */
[----:B-1----:R-:W4:Y:S04]  /*29550*/  LDL R11, [R1+0x1ccc] ;  /* 0x001ccc00010b7983 */ /* 0x002f280000100800 */
[----:B---3--:R0:W-:Y:S01]  /*29560*/  STL [R1+0x40b8], R6 ;  /* 0x0040b80601007387 */ /* 0x0081e20000100800 */
[----:B--2---:R-:W-:-:S04]  /*29570*/  @!P0 LOP3.LUT R5, R5, R4, RZ, 0x3c, !PT ;  /* 0x0000000405058212 */ /* 0x004fc800078e3cff */
[----:B------:R-:W-:-:S04]  /*29580*/  @!P0 LOP3.LUT R4, R5, R4, RZ, 0x3c, !PT ;  /* 0x0000000405048212 */ /* 0x000fc800078e3cff */
[----:B------:R-:W-:-:S05]  /*29590*/  @!P0 LOP3.LUT R5, R5, R4, RZ, 0x3c, !PT ;  /* 0x0000000405058212 */ /* 0x000fca00078e3cff */
[----:B------:R1:W2:Y:S04]  /*295a0*/  @!P0 LDG.E.U16 R8, [R4.64] ;  /* 0x0000000604088981 */ /* 0x0002a8000c1e1500 */
[----:B-1----:R-:W3:Y:S01]  /*295b0*/  LDL R5, [R1+0x1c50] ;  /* 0x001c500001057983 */ /* 0x002ee20000100800 */
[----:B------:R-:W-:Y:S01]  /*295c0*/  PRMT R12, RZ, 0x7610, R12 ;  /* 0x00007610ff0c7816 */ /* 0x000fe2000000000c */
[----:B------:R-:W-:-:S05]  /*295d0*/  @!P0 IMAD.MOV.U32 R4, RZ, RZ, R19 ;  /* 0x000000ffff048224 */ /* 0x000fca00078e0013 */
[----:B---3--:R4:W3:Y:S04]  /*295e0*/  @!P0 LDG.E.U16 R12, [R4.64] ;  /* 0x00000006040c8981 */ /* 0x0088e8000c1e1500 */
[----:B--2---:R1:W-:Y:S01]  /*295f0*/  STL [R1+0x1c], R8 ;  /* 0x00001c0801007387 */ /* 0x0043e20000100800 */
[----:B0-----:R-:W2:Y:S01]  /*29600*/  LDL R6, [R1+0x1d4c] ;  /* 0x001d4c0001067983 */ /* 0x001ea20000100800 */
[----:B------:R-:W-:Y:S01]  /*29610*/  PRMT R7, RZ, 0x7610, R7 ;  /* 0x00007610ff077816 */ /* 0x000fe20000000007 */
[----:B------:R-:W2:Y:S01]  /*29620*/  LDL R19, [R1+0x1d50] ;  /* 0x001d500001137983 */ /* 0x000ea20000100800 */
[----:B-1----:R-:W2:Y:S01]  /*29630*/  LDL R8, [R1+0x1d10] ;  /* 0x001d100001087983 */ /* 0x002ea20000100800 */
[----:B----4-:R-:W-:Y:S02]  /*29640*/  @!P0 IMAD.MOV.U32 R4, RZ, RZ, R11 ;  /* 0x000000ffff048224 */ /* 0x010fe400078e000b */
[----:B------:R-:W-:-:S05]  /*29650*/  @!P0 IMAD.MOV.U32 R5, RZ, RZ, R15 ;  /* 0x000000ffff058224 */ /* 0x000fca00078e000f */
[----:B------:R0:W4:Y:S01]  /*29660*/  @!P0 LDG.E.U16 R7, [R4.64] ;  /* 0x0000000604078981 */ /* 0x000122000c1e1500 */
[----:B------:R-:W-:Y:S01]  /*29670*/  PRMT R9, RZ, 0x7610, R9 ;  /* 0x00007610ff097816 */ /* 0x000fe20000000009 */
[----:B0-----:R-:W-:Y:S02]  /*29680*/  @!P0 IMAD.MOV.U32 R4, RZ, RZ, R10 ;  /* 0x000000ffff048224 */ /* 0x001fe400078e000a */
[----:B------:R-:W-:-:S05]  /*29690*/  @!P0 IMAD.MOV.U32 R5, RZ, RZ, R14 ;  /* 0x000000ffff058224 */ /* 0x000fca00078e000e */
[----:B------:R0:W4:Y:S04]  /*296a0*/  @!P0 LDG.E.U16 R9, [R4.64] ;  /* 0x0000000604098981 */ /* 0x000128000c1e1500 */
[----:B---3--:R1:W-:Y:S01]  /*296b0*/  STL [R1+0x18], R12 ;  /* 0x0000180c01007387 */ /* 0x0083e20000100800 */
[----:B------:R-:W-:Y:S01]  /*296c0*/  PRMT R2, RZ, 0x7610, R2 ;  /* 0x00007610ff027816 */ /* 0x000fe20000000002 */
[----:B--2---:R-:W-:Y:S01]  /*296d0*/  @!P0 IMAD.MOV.U32 R14, RZ, RZ, R6 ;  /* 0x000000ffff0e8224 */ /* 0x004fe200078e0006 */
[----:B0-----:R-:W-:Y:S01]  /*296e0*/  PRMT R5, RZ, 0x7610, R5 ;  /* 0x00007610ff057816 */ /* 0x001fe20000000005 */
[----:B------:R-:W2:Y:S04]  /*296f0*/  LDL R11, [R1+0x1c14] ;  /* 0x001c1400010b7983 */ /* 0x000ea80000100800 */
[----:B-1----:R-:W3:Y:S01]  /*29700*/  LDL R12, [R1+0x1d8c] ;  /* 0x001d8c00010c7983 */ /* 0x002ee20000100800 */
[----:B------:R-:W-:-:S05]  /*29710*/  @!P0 IMAD.MOV.U32 R15, RZ, RZ, R8 ;  /* 0x000000ffff0f8224 */ /* 0x000fca00078e0008 */
[----:B------:R0:W2:Y:S04]  /*29720*/  @!P0 LDG.E.U16 R2, [R14.64] ;  /* 0x000000060e028981 */ /* 0x0000a8000c1e1500 */
[----:B----4-:R1:W-:Y:S01]  /*29730*/  STL [R1+0x14], R7 ;  /* 0x0000140701007387 */ /* 0x0103e20000100800 */
[----:B------:R-:W4:Y:S02]  /*29740*/  LDL R10, [R1+0x1d90] ;  /* 0x001d9000010a7983 */ /* 0x000f240000100800 */
[----:B0-----:R-:W-:Y:S01]  /*29750*/  @!P0 IMAD.MOV.U32 R15, RZ, RZ, R19 ;  /* 0x000000ffff0f8224 */ /* 0x001fe200078e0013 */
[----:B-1----:R-:W4:Y:S04]  /*29760*/  LDL R7, [R1+0x1c18] ;  /* 0x001c180001077983 */ /* 0x002f280000100800 */
[----:B------:R0:W-:Y:S01]  /*29770*/  STL [R1+0x10], R9 ;  /* 0x0000100901007387 */ /* 0x0001e20000100800 */
[----:B------:R-:W4:Y:S02]  /*29780*/  LDL R8, [R1+0x1be8] ;  /* 0x001be80001087983 */ /* 0x000f240000100800 */
[----:B------:R-:W4:Y:S01]  /*29790*/  LDL R6, [R1+0x1c54] ;  /* 0x001c540001067983 */ /* 0x000f220000100800 */
[----:B0-----:R-:W4:Y:S01]  /*297a0*/  LDL R9, [R1+0x1db0] ;  /* 0x001db00001097983 */ /* 0x001f220000100800 */
[----:B---3--:R-:W-:-:S05]  /*297b0*/  @!P0 IMAD.MOV.U32 R14, RZ, RZ, R12 ;  /* 0x000000ffff0e8224 */ /* 0x008fca00078e000c */
[----:B------:R0:W3:Y:S04]  /*297c0*/  @!P0 LDG.E.U16 R5, [R14.64] ;  /* 0x000000060e058981 */ /* 0x0000e8000c1e1500 */
[----:B--2---:R-:W-:Y:S01]  /*297d0*/  STL [R1+0x40bc], R2 ;  /* 0x0040bc0201007387 */ /* 0x004fe20000100800 */
[----:B------:R-:W-:Y:S01]  /*297e0*/  PRMT R0, RZ, 0x7610, R0 ;  /* 0x00007610ff007816 */ /* 0x000fe20000000000 */
[----:B0-----:R-:W-:Y:S02]  /*297f0*/  @!P0 IMAD.MOV.U32 R15, RZ, RZ, R11 ;  /* 0x000000ffff0f8224 */ /* 0x001fe400078e000b */
[----:B----4-:R-:W-:-:S05]  /*29800*/  @!P0 IMAD.MOV.U32 R14, RZ, RZ, R7 ;  /* 0x000000ffff0e8224 */ /* 0x010fca00078e0007 */
[----:B------:R0:W2:Y:S01]  /*29810*/  @!P0 LDG.E.U16 R0, [R14.64] ;  /* 0x000000060e008981 */ /* 0x0000a2000c1e1500 */
[----:B------:R-:W-:Y:S01]  /*29820*/  PRMT R4, RZ, 0x7610, R4 ;  /* 0x00007610ff047816 */ /* 0x000fe20000000004 */
[----:B0-----:R-:W-:Y:S02]  /*29830*/  @!P0 IMAD.MOV.U32 R15, RZ, RZ, R10 ;  /* 0x000000ffff0f8224 */ /* 0x001fe400078e000a */
[----:B------:R-:W-:-:S05]  /*29840*/  @!P0 IMAD.MOV.U32 R14, RZ, RZ, R9 ;  /* 0x000000ffff0e8224 */ /* 0x000fca00078e0009 */
[----:B------:R0:W4:Y:S01]  /*29850*/  @!P0 LDG.E.U16 R4, [R14.64] ;  /* 0x000000060e048981 */ /* 0x000122000c1e1500 */
[----:B------:R-:W-:Y:S01]  /*29860*/  PRMT R29, RZ, 0x7610, R29 ;  /* 0x00007610ff1d7816 */ /* 0x000fe2000000001d */
[----:B0-----:R-:W-:Y:S02]  /*29870*/  @!P0 IMAD.MOV.U32 R14, RZ, RZ, R6 ;  /* 0x000000ffff0e8224 */ /* 0x001fe400078e0006 */
[----:B------:R-:W-:-:S05]  /*29880*/  @!P0 IMAD.MOV.U32 R15, RZ, RZ, R8 ;  /* 0x000000ffff0f8224 */ /* 0x000fca00078e0008 */
[----:B------:R-:W4:Y:S04]  /*29890*/  @!P0 LDG.E.U16 R29, [R14.64] ;  /* 0x000000060e1d8981 */ /* 0x000f28000c1e1500 */
[----:B---3--:R0:W-:Y:S01]  /*298a0*/  STL [R1+0x40c0], R5 ;  /* 0x0040c00501007387 */ /* 0x0081e20000100800 */
[----:B------:R-:W3:Y:S03]  /*298b0*/  LDL R7, [R1+0x1c58] ;  /* 0x001c580001077983 */ /* 0x000ee60000100800 */
[----:B0-----:R-:W3:Y:S01]  /*298c0*/  LDL R5, [R1+0x1c94] ;  /* 0x001c940001057983 */ /* 0x001ee20000100800 */
[----:B------:R-:W-:-:S03]  /*298d0*/  PRMT R27, RZ, 0x7610, R27 ;  /* 0x00007610ff1b7816 */ /* 0x000fc6000000001b */
[----:B--2---:R0:W-:Y:S01]  /*298e0*/  STL [R1+0x40c4], R0 ;  /* 0x0040c40001007387 */ /* 0x0041e20000100800 */
[----:B------:R-:W2:Y:S02]  /*298f0*/  LDL R2, [R1+0x1cd4] ;  /* 0x001cd40001027983 */ /* 0x000ea40000100800 */
[----:B------:R-:W2:Y:S01]  /*29900*/  LDL R10, [R1+0x1c98] ;  /* 0x001c9800010a7983 */ /* 0x000ea20000100800 */
[----:B----4-:R1:W-:Y:S01]  /*29910*/  STL [R1+0x40c8], R4 ;  /* 0x0040c80401007387 */ /* 0x0103e20000100800 */
[----:B------:R-:W4:Y:S02]  /*29920*/  LDL R9, [R1+0x1cd8] ;  /* 0x001cd80001097983 */ /* 0x000f240000100800 */
[----:B------:R-:W4:Y:S02]  /*29930*/  LDL R8, [R1+0x1d14] ;  /* 0x001d140001087983 */ /* 0x000f240000100800 */
[----:B------:R-:W4:Y:S01]  /*29940*/  LDL R6, [R1+0x1d18] ;  /* 0x001d180001067983 */ /* 0x000f220000100800 */
[----:B0-----:R-:W4:Y:S04]  /*29950*/  LDL R0, [R1+0x1d54] ;  /* 0x001d540001007983 */ /* 0x001f280000100800 */
[----:B------:R-:W-:Y:S01]  /*29960*/  STL [R1+0x40d4], R29 ;  /* 0x0040d41d01007387 */ /* 0x000fe20000100800 */
[----:B---3--:R-:W-:-:S03]  /*29970*/  @!P0 IMAD.MOV.U32 R15, RZ, RZ, R7 ;  /* 0x000000ffff0f8224 */ /* 0x008fc600078e0007 */
[----:B------:R-:W3:Y:S01]  /*29980*/  LDL R7, [R1+0x1d58] ;  /* 0x001d580001077983 */ /* 0x000ee20000100800 */
[----:B------:R-:W-:-:S03]  /*29990*/  @!P0 IMAD.MOV.U32 R14, RZ, RZ, R5 ;  /* 0x000000ffff0e8224 */ /* 0x000fc600078e0005 */
[----:B------:R-:W3:Y:S04]  /*299a0*/  LDL R5, [R1+0x1d94] ;  /* 0x001d940001057983 */ /* 0x000ee80000100800 */
[----:B------:R2:W3:Y:S02]  /*299b0*/  @!P0 LDG.E.U16 R27, [R14.64] ;  /* 0x000000060e1b8981 */ /* 0x0004e4000c1e1500 */
[----:B--2---:R-:W-:Y:S01]  /*299c0*/  @!P0 IMAD.MOV.U32 R14, RZ, RZ, R2 ;  /* 0x000000ffff0e8224 */ /* 0x004fe200078e0002 */
[----:B------:R-:W-:Y:S01]  /*299d0*/  PRMT R26, RZ, 0x7610, R26 ;  /* 0x00007610ff1a7816 */ /* 0x000fe2000000001a */
[----:B------:R-:W-:Y:S01]  /*299e0*/  @!P0 IMAD.MOV.U32 R15, RZ, RZ, R10 ;  /* 0x000000ffff0f8224 */ /* 0x000fe200078e000a */
[----:B------:R-:W-:-:S04]  /*299f0*/  PRMT R25, RZ, 0x7610, R25 ;  /* 0x00007610ff197816 */ /* 0x000fc80000000019 */
[----:B------:R4:W2:Y:S01]  /*29a00*/  @!P0 LDG.E.U16 R26, [R14.64] ;  /* 0x000000060e1a8981 */ /* 0x0008a2000c1e1500 */
[----:B------:R-:W-:Y:S01]  /*29a10*/  PRMT R21, RZ, 0x7610, R21 ;  /* 0x00007610ff157816 */ /* 0x000fe20000000015 */
[----:B----4-:R-:W-:Y:S02]  /*29a20*/  @!P0 IMAD.MOV.U32 R14, RZ, RZ, R8 ;  /* 0x000000ffff0e8224 */ /* 0x010fe400078e0008 */
[----:B------:R-:W-:-:S05]  /*29a30*/  @!P0 IMAD.MOV.U32 R15, RZ, RZ, R9 ;  /* 0x000000ffff0f8224 */ /* 0x000fca00078e0009 */
[----:B------:R0:W4:Y:S01]  /*29a40*/  @!P0 LDG.E.U16 R25, [R14.64] ;  /* 0x000000060e198981 */ /* 0x000122000c1e1500 */
[----:B------:R-:W-:Y:S01]  /*29a50*/  PRMT R3, RZ, 0x7610, R3 ;  /* 0x00007610ff037816 */ /* 0x000fe20000000003 */
[----:B0-----:R-:W-:Y:S02]  /*29a60*/  @!P0 IMAD.MOV.U32 R14, RZ, RZ, R0 ;  /* 0x000000ffff0e8224 */ /* 0x001fe400078e0000 */
[----:B------:R-:W-:-:S05]  /*29a70*/  @!P0 IMAD.MOV.U32 R15, RZ, RZ, R6 ;  /* 0x000000ffff0f8224 */ /* 0x000fca00078e0006 */
[----:B------:R0:W4:Y:S04]  /*29a80*/  @!P0 LDG.E.U16 R21, [R14.64] ;  /* 0x000000060e158981 */ /* 0x000128000c1e1500 */
[----:B---3--:R-:W-:Y:S01]  /*29a90*/  STL [R1+0x40d8], R27 ;  /* 0x0040d81b01007387 */ /* 0x008fe20000100800 */
[----:B-1----:R-:W3:Y:S02]  /*29aa0*/  LDL R4, [R1+0x1c0c] ;  /* 0x001c0c0001047983 */ /* 0x002ee40000100800 */
[----:B------:R-:W3:Y:S02]  /*29ab0*/  LDL R2, [R1+0x1c10] ;  /* 0x001c100001027983 */ /* 0x000ee40000100800 */
[----:B0-----:R-:W-:Y:S02]  /*29ac0*/  @!P0 IMAD.MOV.U32 R14, RZ, RZ, R5 ;  /* 0x000000ffff0e8224 */ /* 0x001fe400078e0005 */
[----:B------:R-:W-:-:S05]  /*29ad0*/  @!P0 IMAD.MOV.U32 R15, RZ, RZ, R7 ;  /* 0x000000ffff0f8224 */ /* 0x000fca00078e0007 */
[----:B------:R3:W3:Y:S01]  /*29ae0*/  @!P0 LDG.E.U16 R3, [R14.64] ;  /* 0x000000060e038981 */ /* 0x0006e2000c1e1500 */
[----:B------:R-:W-:-:S03]  /*29af0*/  PRMT R16, RZ, 0x7610, R16 ;  /* 0x00007610ff107816 */ /* 0x000fc60000000010 */
[----:B--2---:R-:W-:Y:S04]  /*29b00*/  STL [R1+0x40dc], R26 ;  /* 0x0040dc1a01007387 */ /* 0x004fe80000100800 */
[----:B----4-:R-:W-:Y:S01]  /*29b10*/  STL [R1+0x40e0], R25 ;  /* 0x0040e01901007387 */ /* 0x010fe20000100800 */
[----:B------:R-:W2:Y:S02]  /*29b20*/  LDL R6, [R1+0x1d98] ;  /* 0x001d980001067983 */ /* 0x000ea40000100800 */
[----:B------:R-:W4:Y:S01]  /*29b30*/  LDL R0, [R1+0x1dac] ;  /* 0x001dac0001007983 */ /* 0x000f220000100800 */
[----:B------:R-:W-:Y:S01]  /*29b40*/  STL [R1+0x40ec], R21 ;  /* 0x0040ec1501007387 */ /* 0x000fe20000100800 */
[----:B------:R-:W4:Y:S02]  /*29b50*/  LDL R8, [R1+0x1be4] ;  /* 0x001be40001087983 */ /* 0x000f240000100800 */
[----:B------:R-:W4:Y:S02]  /*29b60*/  LDL R7, [R1+0x1c5c] ;  /* 0x001c5c0001077983 */ /* 0x000f240000100800 */
[----:B---3--:R-:W-:-:S02]  /*29b70*/  @!P0 IMAD.MOV.U32 R15, RZ, RZ, R4 ;  /* 0x000000ffff0f8224 */ /* 0x008fc400078e0004 */
[----:B------:R-:W-:-:S05]  /*29b80*/  @!P0 IMAD.MOV.U32 R14, RZ, RZ, R2 ;  /* 0x000000ffff0e8224 */ /* 0x000fca00078e0002 */
[----:B------:R2:W3:Y:S04]  /*29b90*/  @!P0 LDG.E.U16 R16, [R14.64] ;  /* 0x000000060e108981 */ /* 0x0004e8000c1e1500 */
[----:B------:R0:W-:Y:S01]  /*29ba0*/  STL [R1+0x40f0], R3 ;  /* 0x0040f00301007387 */ /* 0x0001e20000100800 */
[----:B------:R-:W3:Y:S02]  /*29bb0*/  LDL R5, [R1+0x1c60] ;  /* 0x001c600001057983 */ /* 0x000ee40000100800 */
[----:B------:R-:W3:Y:S02]  /*29bc0*/  LDL R4, [R1+0x1c9c] ;  /* 0x001c9c0001047983 */ /* 0x000ee40000100800 */
[----:B------:R-:W3:Y:S01]  /*29bd0*/  LDL R2, [R1+0x1cdc] ;  /* 0x001cdc0001027983 */ /* 0x000ee20000100800 */
[----:B------:R-:W-:-:S02]  /*29be0*/  PRMT R13, RZ, 0x7610, R13 ;  /* 0x00007610ff0d7816 */ /* 0x000fc4000000000d */
[----:B------:R-:W-:Y:S02]  /*29bf0*/  PRMT R17, RZ, 0x7610, R17 ;  /* 0x00007610ff117816 */ /* 0x000fe40000000011 */
[----:B------:R-:W-:Y:S01]  /*29c00*/  PRMT R18, RZ, 0x7610, R18 ;  /* 0x00007610ff127816 */ /* 0x000fe20000000012 */
[----:B--2---:R-:W-:Y:S02]  /*29c10*/  @!P0 IMAD.MOV.U32 R15, RZ, RZ, R6 ;  /* 0x000000ffff0f8224 */ /* 0x004fe400078e0006 */
[----:B----4-:R-:W-:-:S05]  /*29c20*/  @!P0 IMAD.MOV.U32 R14, RZ, RZ, R0 ;  /* 0x000000ffff0e8224 */ /* 0x010fca00078e0000 */
[----:B------:R1:W2:Y:S02]  /*29c30*/  @!P0 LDG.E.U16 R13, [R14.64] ;  /* 0x000000060e0d8981 */ /* 0x0002a4000c1e1500 */
[----:B-1----:R-:W-:Y:S02]  /*29c40*/  @!P0 IMAD.MOV.U32 R15, RZ, RZ, R8 ;  /* 0x000000ffff0f8224 */ /* 0x002fe400078e0008 */
[----:B------:R-:W-:-:S05]  /*29c50*/  @!P0 IMAD.MOV.U32 R14, RZ, RZ, R7 ;  /* 0x000000ffff0e8224 */ /* 0x000fca00078e0007 */
[----:B------:R1:W4:Y:S04]  /*29c60*/  @!P0 LDG.E.U16 R17, [R14.64] ;  /* 0x000000060e118981 */ /* 0x000328000c1e1500 */
[----:B---3--:R-:W-:Y:S01]  /*29c70*/  STL [R1+0x40f4], R16 ;  /* 0x0040f41001007387 */ /* 0x008fe20000100800 */
[----:B0-----:R-:W3:Y:S02]  /*29c80*/  LDL R3, [R1+0x1ca0] ;  /* 0x001ca00001037983 */ /* 0x001ee40000100800 */
[----:B-1----:R-:W-:Y:S02]  /*29c90*/  @!P0 IMAD.MOV.U32 R15, RZ, RZ, R5 ;  /* 0x000000ffff0f8224 */ /* 0x002fe400078e0005 */
[----:B------:R-:W-:Y:S01]  /*29ca0*/  @!P0 IMAD.MOV.U32 R14, RZ, RZ, R4 ;  /* 0x000000ffff0e8224 */ /* 0x000fe200078e0004 */
[----:B------:R-:W-:Y:S01]  /*29cb0*/  PRMT R20, RZ, 0x7610, R20 ;  /* 0x00007610ff147816 */ /* 0x000fe20000000014 */
[----:B------:R-:W3:Y:S04]  /*29cc0*/  LDL R0, [R1+0x1d1c] ;  /* 0x001d1c0001007983 */ /* 0x000ee80000100800 */
[----:B------:R0:W3:Y:S04]  /*29cd0*/  @!P0 LDG.E.U16 R18, [R14.64] ;  /* 0x000000060e128981 */ /* 0x0000e8000c1e1500 */
[----:B------:R-:W3:Y:S01]  /*29ce0*/  LDL R6, [R1+0x1ce0] ;  /* 0x001ce00001067983 */ /* 0x000ee20000100800 */
[----:B0-----:R-:W-:-:S03]  /*29cf0*/  @!P0 IMAD.MOV.U32 R14, RZ, RZ, R2 ;  /* 0x000000ffff0e8224 */ /* 0x001fc600078e0002 */
[----:B--2---:R-:W-:Y:S01]  /*29d00*/  STL [R1+0x40f8], R13 ;  /* 0x0040f80d01007387 */ /* 0x004fe20000100800 */
[----:B------:R-:W2:Y:S02]  /*29d10*/  LDL.LU R7, [R1+0xab0] ;  /* 0x000ab00001077983 */ /* 0x000ea40000300800 */
[----:B------:R-:W2:Y:S01]  /*29d20*/  LDL.LU R10, [R1+0xaa8] ;  /* 0x000aa800010a7983 */ /* 0x000ea20000300800 */
[----:B----4-:R-:W-:Y:S01]  /*29d30*/  STL [R1+0x4104], R17 ;  /* 0x0041041101007387 */ /* 0x010fe20000100800 */
[----:B------:R-:W4:Y:S02]  /*29d40*/  LDL R5, [R1+0x1d20] ;  /* 0x001d200001057983 */ /* 0x000f240000100800 */
[----:B------:R-:W2:Y:S02]  /*29d50*/  LDL R4, [R1+0x1d5c] ;  /* 0x001d5c0001047983 */ /* 0x000ea40000100800 */
[----:B---3--:R-:W-:-:S05]  /*29d60*/  @!P0 IMAD.MOV.U32 R15, RZ, RZ, R3 ;  /* 0x000000ffff0f8224 */ /* 0x008fca00078e0003 */
[----:B------:R0:W3:Y:S04]  /*29d70*/  @!P0 LDG.E.U16 R20, [R14.64] ;  /* 0x000000060e148981 */ /* 0x0000e8000c1e1500 */
[----:B------:R-:W-:Y:S01]  /*29d80*/  STL [R1+0x4108], R18 ;  /* 0x0041081201007387 */ /* 0x000fe20000100800 */
[----:B------:R-:W3:Y:S02]  /*29d90*/  LDL R2, [R1+0x1d9c] ;  /* 0x001d9c0001027983 */ /* 0x000ee40000100800 */
[----:B------:R-:W3:Y:S02]  /*29da0*/  LDL R3, [R1+0x1d60] ;  /* 0x001d600001037983 */ /* 0x000ee40000100800 */
[----:B0-----:R-:W-:Y:S01]  /*29db0*/  @!P0 IMAD.MOV.U32 R14, RZ, RZ, R0 ;  /* 0x000000ffff0e8224 */ /* 0x001fe200078e0000 */
[----:B------:R-:W0:Y:S01]  /*29dc0*/  S2R R28, SR_TID.X ;  /* 0x00000000001c7919 */ /* 0x000e220000002100 */
[----:B------:R-:W-:Y:S01]  /*29dd0*/  PRMT R22, RZ, 0x7610, R22 ;  /* 0x00007610ff167816 */ /* 0x000fe20000000016 */
[----:B------:R-:W-:Y:S01]  /*29de0*/  @!P0 IMAD.MOV.U32 R15, RZ, RZ, R6 ;  /* 0x000000ffff0f8224 */ /* 0x000fe200078e0006 */
[----:B------:R-:W-:-:S04]  /*29df0*/  PRMT R23, RZ, 0x7610, R23 ;  /* 0x00007610ff177816 */ /* 0x000fc80000000017 */
[----:B------:R4:W3:Y:S01]  /*29e00*/  @!P0 LDG.E.U16 R22, [R14.64] ;  /* 0x000000060e168981 */ /* 0x0008e2000c1e1500 */
[----:B------:R-:W-:Y:S02]  /*29e10*/  PRMT R24, RZ, 0x7610, R24 ;  /* 0x00007610ff187816 */ /* 0x000fe40000000018 */
[----:B0-----:R-:W-:Y:S01]  /*29e20*/  LOP3.LUT R28, R28, 0x7f, RZ, 0xc0, !PT ;  /* 0x0000007f1c1c7812 */ /* 0x001fe200078ec0ff */
[----:B----4-:R-:W-:Y:S02]  /*29e30*/  @!P0 IMAD.MOV.U32 R15, RZ, RZ, R5 ;  /* 0x000000ffff0f8224 */ /* 0x010fe400078e0005 */
[----:B--2---:R-:W-:-:S05]  /*29e40*/  @!P0 IMAD.MOV.U32 R14, RZ, RZ, R4 ;  /* 0x000000ffff0e8224 */ /* 0x004fca00078e0004 */
[----:B------:R0:W2:Y:S04]  /*29e50*/  @!P0 LDG.E.U16 R23, [R14.64] ;  /* 0x000000060e178981 */ /* 0x0000a8000c1e1500 */
[----:B---3--:R1:W-:Y:S04]  /*29e60*/  STL [R1+0x410c], R20 ;  /* 0x00410c1401007387 */ /* 0x0083e80000100800 */
[----:B-1----:R-:W3:Y:S01]  /*29e70*/  LDL.LU R20, [R1+0xaa0] ;  /* 0x000aa00001147983 */ /* 0x002ee20000300800 */
[----:B------:R-:W4:Y:S02]  /*29e80*/  LDL.LU R18, [R1+0xa28] ;  /* 0x000a280001127983 */ /* 0x000f240000300800 */
[----:B------:R-:W2:Y:S02]  /*29e90*/  LDL.LU R17, [R1+0xa20] ;  /* 0x000a200001117983 */ /* 0x000ea40000300800 */
[----:B------:R-:W2:Y:S01]  /*29ea0*/  LDL.LU R13, [R1+0xa18] ;  /* 0x000a1800010d7983 */ /* 0x000ea20000300800 */
[----:B------:R-:W2:Y:S01]  /*29eb0*/  LDL.LU R16, [R1+0xa10] ;  /* 0x000a100001107983 */ /* 0x000ea20000300800 */
[----:B------:R-:W2:Y:S02]  /*29ec0*/  LDL.LU R0, [R1+0x998] ;  /* 0x0009980001007983 */ /* 0x000ea40000300800 */
[----:B------:R-:W2:Y:S02]  /*29ed0*/  LDL.LU R8, [R1+0x990] ;  /* 0x0009900001087983 */ /* 0x000ea40000300800 */
[----:B------:R-:W2:Y:S01]  /*29ee0*/  LDL.LU R19, [R1+0x988] ;  /* 0x0009880001137983 */ /* 0x000ea20000300800 */
[----:B------:R-:W2:Y:S01]  /*29ef0*/  LDL.LU R11, [R1+0x980] ;  /* 0x00098000010b7983 */ /* 0x000ea20000300800 */
[----:B0-----:R-:W-:-:S02]  /*29f00*/  @!P0 IMAD.MOV.U32 R14, RZ, RZ, R2 ;  /* 0x000000ffff0e8224 */ /* 0x001fc400078e0002 */
[----:B------:R-:W2:Y:S02]  /*29f10*/  LDL.LU R2, [R1+0x908] ;  /* 0x0009080001027983 */ /* 0x000ea40000300800 */
[----:B------:R-:W2:Y:S02]  /*29f20*/  LDL.LU R12, [R1+0x904] ;  /* 0x00090400010c7983 */ /* 0x000ea40000300800 */
[----:B------:R-:W-:Y:S02]  /*29f30*/  @!P0 IMAD.MOV.U32 R15, RZ, RZ, R3 ;  /* 0x000000ffff0f8224 */ /* 0x000fe400078e0003 */
[----:B------:R-:W-:Y:S01]  /*29f40*/  IMAD.SHL.U32 R28, R28, 0x2, RZ ;  /* 0x000000021c1c7824 */ /* 0x000fe200078e00ff */
[----:B------:R-:W2:Y:S01]  /*29f50*/  LDL.LU R6, [R1+0x900] ;  /* 0x0009000001067983 */ /* 0x000ea20000300800 */
[----:B------:R-:W2:Y:S02]  /*29f60*/  LDL.LU R9, [R1+0x8fc] ;  /* 0x0008fc0001097983 */ /* 0x000ea40000300800 */
[----:B------:R-:W2:Y:S01]  /*29f70*/  LDL.LU R3, [R1+0x888] ;  /* 0x0008880001037983 */ /* 0x000ea20000300800 */
[----:B------:R0:W2:Y:S01]  /*29f80*/  @!P0 LDG.E.U16 R24, [R14.64] ;  /* 0x000000060e188981 */ /* 0x0000a2000c1e1500 */
[----:B------:R-:W2:Y:S02]  /*29f90*/  LDL.LU R21, [R1+0x884] ;  /* 0x0008840001157983 */ /* 0x000ea40000300800 */
[----:B------:R-:W2:Y:S02]  /*29fa0*/  LDL.LU R25, [R1+0x880] ;  /* 0x0008800001197983 */ /* 0x000ea40000300800 */
[----:B------:R-:W2:Y:S01]  /*29fb0*/  LDL.LU R26, [R1+0x87c] ;  /* 0x00087c00011a7983 */ /* 0x000ea20000300800 */
[----:B------:R-:W2:Y:S01]  /*29fc0*/  LDL.LU R27, [R1+0x808] ;  /* 0x00080800011b7983 */ /* 0x000ea20000300800 */
[----:B------:R-:W2:Y:S02]  /*29fd0*/  LDL.LU R29, [R1+0x804] ;  /* 0x00080400011d7983 */ /* 0x000ea40000300800 */
[----:B------:R-:W2:Y:S02]  /*29fe0*/  LDL.LU R4, [R1+0x800] ;  /* 0x0008000001047983 */ /* 0x000ea40000300800 */
[----:B------:R-:W2:Y:S01]  /*29ff0*/  LDL.LU R5, [R1+0x7fc] ;  /* 0x0007fc0001057983 */ /* 0x000ea20000300800 */
[----:B0-----:R-:W-:-:S05]  /*2a000*/  LOP3.LUT R14, R28, 0x60, RZ, 0x3c, !PT ;  /* 0x000000601c0e7812 */ /* 0x001fca00078e3cff */
[----:B------:R0:W-:Y:S04]  /*2a010*/  STS.U16 [R14+0x9900], R7 ;  /* 0x009900070e007388 */ /* 0x0001e80000000400 */
[----:B0-----:R-:W2:Y:S01]  /*2a020*/  LDL.LU R7, [R1+0x3dc] ;  /* 0x0003dc0001077983 */ /* 0x001ea20000300800 */
[----:B------:R0:W-:Y:S03]  /*2a030*/  STS.U16 [R14+0x9a00], R10 ;  /* 0x009a000a0e007388 */ /* 0x0001e60000000400 */
[----:B0-----:R-:W2:Y:S04]  /*2a040*/  LDL.LU R10, [R1+0x3d8] ;  /* 0x0003d800010a7983 */ /* 0x001ea80000300800 */
[----:B---3--:R-:W-:Y:S01]  /*2a050*/  STS.U16 [R14+0x9b00], R20 ;  /* 0x009b00140e007388 */ /* 0x008fe20000000400 */
[----:B----4-:R-:W-:Y:S02]  /*2a060*/  STS.U16 [R14+0xb800], R18 ;  /* 0x00b800120e007388 */ /* 0x010fe40000000400 */
[----:B--2---:R-:W-:Y:S01]  /*2a070*/  STS.U16 [R14+0xb900], R17 ;  /* 0x00b900110e007388 */ /* 0x004fe20000000400 */
[----:B------:R-:W-:Y:S04]  /*2a080*/  STS.U16 [R14+0xba00], R13 ;  /* 0x00ba000d0e007388 */ /* 0x000fe80000000400 */
[----:B------:R-:W-:Y:S01]  /*2a090*/  STS.U16 [R14+0xbb00], R16 ;  /* 0x00bb00100e007388 */ /* 0x000fe20000000400 */
[----:B------:R0:W-:Y:S02]  /*2a0a0*/  STS.U16 [R14+0xd800], R0 ;  /* 0x00d800000e007388 */ /* 0x0001e40000000400 */
[----:B------:R1:W-:Y:S02]  /*2a0b0*/  STS.U16 [R14+0xd900], R8 ;  /* 0x00d900080e007388 */ /* 0x0003e40000000400 */
[----:B------:R2:W-:Y:S01]  /*2a0c0*/  STS.U16 [R14+0xda00], R19 ;  /* 0x00da00130e007388 */ /* 0x0005e20000000400 */
[----:B0-----:R-:W3:Y:S01]  /*2a0d0*/  LDL.LU R0, [R1+0x3d4] ;  /* 0x0003d40001007983 */ /* 0x001ee20000300800 */
[----:B-1----:R-:W4:Y:S02]  /*2a0e0*/  LDL.LU R8, [R1+0x3d0] ;  /* 0x0003d00001087983 */ /* 0x002f240000300800 */
[----:B--2---:R-:W2:Y:S01]  /*2a0f0*/  LDL.LU R19, [R1+0x31c] ;  /* 0x00031c0001137983 */ /* 0x004ea20000300800 */
[----:B------:R0:W-:Y:S01]  /*2a100*/  STS.U16 [R14+0xdb00], R11 ;  /* 0x00db000b0e007388 */ /* 0x0001e20000000400 */
[----:B------:R-:W-:Y:S02]  /*2a110*/  STS.U16 [R14+0xf800], R2 ;  /* 0x00f800020e007388 */ /* 0x000fe40000000400 */
[----:B------:R1:W-:Y:S02]  /*2a120*/  STS.U16 [R14+0xf900], R12 ;  /* 0x00f9000c0e007388 */ /* 0x0003e40000000400 */
[----:B------:R1:W-:Y:S01]  /*2a130*/  STS.U16 [R14+0xfa00], R6 ;  /* 0x00fa00060e007388 */ /* 0x0003e20000000400 */
[----:B------:R1:W-:Y:S04]  /*2a140*/  STS.U16 [R14+0xfb00], R9 ;  /* 0x00fb00090e007388 */ /* 0x0003e80000000400 */
[----:B0-----:R-:W2:Y:S01]  /*2a150*/  LDL.LU R11, [R1+0x318] ;  /* 0x00031800010b7983 */ /* 0x001ea20000300800 */
[----:B-1----:R-:W2:Y:S03]  /*2a160*/  LDL.LU R12, [R1+0x314] ;  /* 0x00031400010c7983 */ /* 0x002ea60000300800 */
[----:B------:R-:W2:Y:S01]  /*2a170*/  LDL.LU R2, [R1+0x310] ;  /* 0x0003100001027983 */ /* 0x000ea20000300800 */
[----:B------:R-:W-:Y:S03]  /*2a180*/  STS.U16 [R14+0x11800], R3 ;  /* 0x011800030e007388 */ /* 0x000fe60000000400 */
[----:B------:R-:W2:Y:S04]  /*2a190*/  LDL.LU R6, [R1+0x29c] ;  /* 0x00029c0001067983 */ /* 0x000ea80000300800 */
[----:B------:R-:W-:Y:S01]  /*2a1a0*/  STS.U16 [R14+0x11900], R21 ;  /* 0x011900150e007388 */ /* 0x000fe20000000400 */
[----:B------:R-:W2:Y:S02]  /*2a1b0*/  LDL.LU R9, [R1+0x298] ;  /* 0x0002980001097983 */ /* 0x000ea40000300800 */
[----:B------:R-:W-:Y:S02]  /*2a1c0*/  STS.U16 [R14+0x11a00], R25 ;  /* 0x011a00190e007388 */ /* 0x000fe40000000400 */
[----:B------:R-:W-:Y:S01]  /*2a1d0*/  STS.U16 [R14+0x11b00], R26 ;  /* 0x011b001a0e007388 */ /* 0x000fe20000000400 */
[----:B------:R-:W2:Y:S04]  /*2a1e0*/  LDL.LU R20, [R1+0x294] ;  /* 0x0002940001147983 */ /* 0x000ea80000300800 */
[----:B------:R-:W-:Y:S01]  /*2a1f0*/  STS.U16 [R14+0x13800], R27 ;  /* 0x0138001b0e007388 */ /* 0x000fe20000000400 */
[----:B------:R-:W2:Y:S02]  /*2a200*/  LDL.LU R18, [R1+0x290] ;  /* 0x0002900001127983 */ /* 0x000ea40000300800 */
[----:B------:R-:W-:Y:S02]  /*2a210*/  STS.U16 [R14+0x13900], R29 ;  /* 0x0139001d0e007388 */ /* 0x000fe40000000400 */
[----:B------:R-:W2:Y:S01]  /*2a220*/  LDL.LU R17, [R1+0x1dc] ;  /* 0x0001dc0001117983 */ /* 0x000ea20000300800 */
[----:B------:R-:W-:Y:S04]  /*2a230*/  STS.U16 [R14+0x13a00], R4 ;  /* 0x013a00040e007388 */ /* 0x000fe80000000400 */
[----:B------:R-:W2:Y:S01]  /*2a240*/  LDL.LU R13, [R1+0x1d8] ;  /* 0x0001d800010d7983 */ /* 0x000ea20000300800 */
[----:B------:R0:W-:Y:S02]  /*2a250*/  STS.U16 [R14+0x13b00], R5 ;  /* 0x013b00050e007388 */ /* 0x0001e40000000400 */
[----:B------:R-:W2:Y:S02]  /*2a260*/  LDL.LU R16, [R1+0x1d4] ;  /* 0x0001d40001107983 */ /* 0x000ea40000300800 */
[----:B------:R1:W-:Y:S01]  /*2a270*/  STS.U16 [R14+0x15800], R7 ;  /* 0x015800070e007388 */ /* 0x0003e20000000400 */
[----:B0-----:R-:W2:Y:S01]  /*2a280*/  LDL.LU R5, [R1+0x1d0] ;  /* 0x0001d00001057983 */ /* 0x001ea20000300800 */
[----:B-1----:R-:W2:Y:S03]  /*2a290*/  LDL.LU R7, [R1+0x164] ;  /* 0x0001640001077983 */ /* 0x002ea60000300800 */
[----:B------:R0:W-:Y:S04]  /*2a2a0*/  STS.U16 [R14+0x15900], R10 ;  /* 0x0159000a0e007388 */ /* 0x0001e80000000400 */
[----:B0-----:R-:W2:Y:S04]  /*2a2b0*/  LDL.LU R10, [R1+0x160] ;  /* 0x00016000010a7983 */ /* 0x001ea80000300800 */
[----:B---3--:R-:W-:Y:S01]  /*2a2c0*/  STS.U16 [R14+0x15a00], R0 ;  /* 0x015a00000e007388 */ /* 0x008fe20000000400 */
[----:B----4-:R-:W-:Y:S02]  /*2a2d0*/  STS.U16 [R14+0x15b00], R8 ;  /* 0x015b00080e007388 */ /* 0x010fe40000000400 */
[----:B--2---:R0:W-:Y:S02]  /*2a2e0*/  STS.U16 [R14+0x17800], R19 ;  /* 0x017800130e007388 */ /* 0x0041e40000000400 */
[----:B0-----:R-:W2:Y:S01]  /*2a2f0*/  LDL.LU R19, [R1+0x15c] ;  /* 0x00015c0001137983 */ /* 0x001ea20000300800 */
[----:B------:R-:W3:Y:S03]  /*2a300*/  LDL.LU R3, [R1+0x154] ;  /* 0x0001540001037983 */ /* 0x000ee60000300800 */
[----:B------:R0:W-:Y:S01]  /*2a310*/  STS.U16 [R14+0x17900], R11 ;  /* 0x0179000b0e007388 */ /* 0x0001e20000000400 */
[----:B------:R-:W4:Y:S02]  /*2a320*/  LDL.LU R8, [R1+0xf4] ;  /* 0x0000f40001087983 */ /* 0x000f240000300800 */
[----:B------:R1:W-:Y:S02]  /*2a330*/  STS.U16 [R14+0x17a00], R12 ;  /* 0x017a000c0e007388 */ /* 0x0003e40000000400 */
[----:B------:R1:W-:Y:S01]  /*2a340*/  STS.U16 [R14+0x17b00], R2 ;  /* 0x017b00020e007388 */ /* 0x0003e20000000400 */
[----:B0-----:R-:W4:Y:S01]  /*2a350*/  LDL.LU R11, [R1+0xf0] ;  /* 0x0000f000010b7983 */ /* 0x001f220000300800 */
[----:B-1----:R-:W4:Y:S02]  /*2a360*/  LDL.LU R12, [R1+0xec] ;  /* 0x0000ec00010c7983 */ /* 0x002f240000300800 */
[----:B------:R-:W4:Y:S02]  /*2a370*/  LDL.LU R21, [R1+0xe8] ;  /* 0x0000e80001157983 */ /* 0x000f240000300800 */
[----:B------:R-:W4:Y:S01]  /*2a380*/  LDL.LU R25, [R1+0xbc8] ;  /* 0x000bc80001197983 */ /* 0x000f220000300800 */
[----:B------:R-:W4:Y:S01]  /*2a390*/  LDL.LU R26, [R1+0xbc4] ;  /* 0x000bc400011a7983 */ /* 0x000f220000300800 */
[----:B------:R-:W4:Y:S02]  /*2a3a0*/  LDL.LU R27, [R1+0xbc0] ;  /* 0x000bc000011b7983 */ /* 0x000f240000300800 */
[----:B------:R-:W4:Y:S01]  /*2a3b0*/  LDL.LU R29, [R1+0xbbc] ;  /* 0x000bbc00011d7983 */ /* 0x000f220000300800 */
[----:B------:R0:W-:Y:S01]  /*2a3c0*/  STS.U16 [R14+0x19800], R6 ;  /* 0x019800060e007388 */ /* 0x0001e20000000400 */
[----:B------:R-:W4:Y:S02]  /*2a3d0*/  LDL.LU R4, [R1+0xbb8] ;  /* 0x000bb80001047983 */ /* 0x000f240000300800 */
[----:B------:R1:W-:Y:S02]  /*2a3e0*/  STS.U16 [R14+0x19900], R9 ;  /* 0x019900090e007388 */ /* 0x0003e40000000400 */
[----:B------:R-:W4:Y:S01]  /*2a3f0*/  LDL.LU R0, [R1+0xbb4] ;  /* 0x000bb40001007983 */ /* 0x000f220000300800 */
[----:B------:R-:W4:Y:S04]  /*2a400*/  LDL.LU R2, [R1+0xbb0] ;  /* 0x000bb00001027983 */ /* 0x000f280000300800 */
[----:B------:R-:W-:Y:S01]  /*2a410*/  STS.U16 [R14+0x19a00], R20 ;  /* 0x019a00140e007388 */ /* 0x000fe20000000400 */
[----:B------:R-:W-:Y:S02]  /*2a420*/  STS.U16 [R14+0x19b00], R18 ;  /* 0x019b00120e007388 */ /* 0x000fe40000000400 */
[----:B------:R-:W-:Y:S02]  /*2a430*/  STS.U16 [R14+0x1b800], R17 ;  /* 0x01b800110e007388 */ /* 0x000fe40000000400 */
[----:B------:R-:W-:Y:S01]  /*2a440*/  STS.U16 [R14+0x1b900], R13 ;  /* 0x01b9000d0e007388 */ /* 0x000fe20000000400 */
[----:B0-----:R-:W4:Y:S01]  /*2a450*/  LDL.LU R6, [R1+0xbac] ;  /* 0x000bac0001067983 */ /* 0x001f220000300800 */
[----:B-1----:R-:W4:Y:S03]  /*2a460*/  LDL.LU R9, [R1+0xba8] ;  /* 0x000ba80001097983 */ /* 0x002f260000300800 */
[----:B------:R-:W-:Y:S01]  /*2a470*/  STS.U16 [R14+0x1ba00], R16 ;  /* 0x01ba00100e007388 */ /* 0x000fe20000000400 */
[----:B------:R0:W-:Y:S02]  /*2a480*/  STS.U16 [R14+0x1bb00], R5 ;  /* 0x01bb00050e007388 */ /* 0x0001e40000000400 */
[----:B------:R1:W-:Y:S01]  /*2a490*/  STS.U16 [R14+0x1d800], R7 ;  /* 0x01d800070e007388 */ /* 0x0003e20000000400 */
[----:B0-----:R-:W4:Y:S01]  /*2a4a0*/  LDL.LU R5, [R1+0xba4] ;  /* 0x000ba40001057983 */ /* 0x001f220000300800 */
[----:B-1----:R-:W4:Y:S03]  /*2a4b0*/  LDL.LU R7, [R1+0xba0] ;  /* 0x000ba00001077983 */ /* 0x002f260000300800 */
[----:B------:R0:W-:Y:S04]  /*2a4c0*/  STS.U16 [R14+0x1d900], R10 ;  /* 0x01d9000a0e007388 */ /* 0x0001e80000000400 */
[----:B0-----:R-:W4:Y:S04]  /*2a4d0*/  LDL.LU R10, [R1+0xb9c] ;  /* 0x000b9c00010a7983 */ /* 0x001f280000300800 */
[----:B--2---:R0:W-:Y:S04]  /*2a4e0*/  STS.U16 [R14+0x1da00], R19 ;  /* 0x01da00130e007388 */ /* 0x0041e80000000400 */
[----:B0-----:R-:W2:Y:S01]  /*2a4f0*/  LDL.LU R19, [R1+0xb28] ;  /* 0x000b280001137983 */ /* 0x001ea20000300800 */
[----:B---3--:R0:W-:Y:S02]  /*2a500*/  STS.U16 [R14+0x1db00], R3 ;  /* 0x01db00030e007388 */ /* 0x0081e40000000400 */
[----:B----4-:R1:W-:Y:S01]  /*2a510*/  STS.U16 [R14+0x1f800], R8 ;  /* 0x01f800080e007388 */ /* 0x0103e20000000400 */
[----:B------:R3:W-:Y:S04]  /*2a520*/  STS.U16 [R14+0x1f900], R11 ;  /* 0x01f9000b0e007388 */ /* 0x0007e80000000400 */
[----:B------:R4:W-:Y:S01]  /*2a530*/  STS.U16 [R14+0x1fa00], R12 ;  /* 0x01fa000c0e007388 */ /* 0x0009e20000000400 */
[----:B------:R-:W-:Y:S01]  /*2a540*/  STS.U16 [R14+0x1fb00], R21 ;  /* 0x01fb00150e007388 */ /* 0x000fe20000000400 */
[----:B0-----:R-:W-:-:S02]  /*2a550*/  LOP3.LUT R3, R28, 0x70, RZ, 0x3c, !PT ;  /* 0x000000701c037812 */ /* 0x001fc400078e3cff */
[----:B-1----:R-:W2:Y:S01]  /*2a560*/  LDL.LU R8, [R1+0xb24] ;  /* 0x000b240001087983 */ /* 0x002ea20000300800 */
[----:B---3--:R-:W3:Y:S02]  /*2a570*/  LDL.LU R11, [R1+0xb20] ;  /* 0x000b2000010b7983 */ /* 0x008ee40000300800 */
[----:B----4-:R-:W4:Y:S02]  /*2a580*/  LDL.LU R12, [R1+0xb1c] ;  /* 0x000b1c00010c7983 */ /* 0x010f240000300800 */
[----:B------:R-:W3:Y:S01]  /*2a590*/  LDL.LU R28, [R1+0xa9c] ;  /* 0x000a9c00011c7983 */ /* 0x000ee20000300800 */
[----:B------:R-:W-:Y:S01]  /*2a5a0*/  STS.U16 [R3+0x1c00], R25 ;  /* 0x001c001903007388 */ /* 0x000fe20000000400 */
[----:B------:R-:W-:Y:S02]  /*2a5b0*/  STS.U16 [R3+0x1d00], R26 ;  /* 0x001d001a03007388 */ /* 0x000fe40000000400 */
[----:B------:R-:W-:Y:S02]  /*2a5c0*/  STS.U16 [R3+0x1e00], R27 ;  /* 0x001e001b03007388 */ /* 0x000fe40000000400 */
[----:B------:R-:W-:Y:S01]  /*2a5d0*/  STS.U16 [R3+0x1f00], R29 ;  /* 0x001f001d03007388 */ /* 0x000fe20000000400 */
[----:B------:R-:W4:Y:S04]  /*2a5e0*/  LDL.LU R15, [R1+0xa98] ;  /* 0x000a9800010f7983 */ /* 0x000f280000300800 */
[----:B------:R-:W-:Y:S01]  /*2a5f0*/  STS.U16 [R3+0x3c00], R4 ;  /* 0x003c000403007388 */ /* 0x000fe20000000400 */
[----:B------:R-:W4:Y:S02]  /*2a600*/  LDL.LU R20, [R1+0xa94] ;  /* 0x000a940001147983 */ /* 0x000f240000300800 */
[----:B------:R-:W-:Y:S02]  /*2a610*/  STS.U16 [R3+0x3d00], R0 ;  /* 0x003d000003007388 */ /* 0x000fe40000000400 */
[----:B------:R-:W4:Y:S01]  /*2a620*/  LDL.LU R18, [R1+0xa90] ;  /* 0x000a900001127983 */ /* 0x000f220000300800 */
[----:B------:R0:W-:Y:S04]  /*2a630*/  STS.U16 [R3+0x3e00], R2 ;  /* 0x003e000203007388 */ /* 0x0001e80000000400 */
[----:B------:R-:W4:Y:S01]  /*2a640*/  LDL.LU R17, [R1+0xa0c] ;  /* 0x000a0c0001117983 */ /* 0x000f220000300800 */
[----:B------:R1:W-:Y:S02]  /*2a650*/  STS.U16 [R3+0x3f00], R6 ;  /* 0x003f000603007388 */ /* 0x0003e40000000400 */
[----:B------:R1:W-:Y:S01]  /*2a660*/  STS.U16 [R3+0x5c00], R9 ;  /* 0x005c000903007388 */ /* 0x0003e20000000400 */
[----:B0-----:R-:W4:Y:S01]  /*2a670*/  LDL.LU R2, [R1+0xa08] ;  /* 0x000a080001027983 */ /* 0x001f220000300800 */
[----:B-1----:R-:W4:Y:S02]  /*2a680*/  LDL.LU R6, [R1+0xa04] ;  /* 0x000a040001067983 */ /* 0x002f240000300800 */
[----:B------:R-:W4:Y:S01]  /*2a690*/  LDL.LU R9, [R1+0xa00] ;  /* 0x000a000001097983 */ /* 0x000f220000300800 */
[----:B------:R-:W-:Y:S01]  /*2a6a0*/  STS.U16 [R3+0x5d00], R5 ;  /* 0x005d000503007388 */ /* 0x000fe20000000400 */
[----:B------:R0:W-:Y:S03]  /*2a6b0*/  STS.U16 [R3+0x5e00], R7 ;  /* 0x005e000703007388 */ /* 0x0001e60000000400 */
[----:B0-----:R-:W4:Y:S01]  /*2a6c0*/  LDL.LU R7, [R1+0x97c] ;  /* 0x00097c0001077983 */ /* 0x001f220000300800 */
[----:B------:R-:W4:Y:S02]  /*2a6d0*/  LDL.LU R13, [R1+0x978] ;  /* 0x00097800010d7983 */ /* 0x000f240000300800 */
[----:B------:R-:W4:Y:S01]  /*2a6e0*/  LDL.LU R16, [R1+0x974] ;  /* 0x0009740001107983 */ /* 0x000f220000300800 */
[----:B------:R0:W-:Y:S01]  /*2a6f0*/  STS.U16 [R3+0x5f00], R10 ;  /* 0x005f000a03007388 */ /* 0x0001e20000000400 */
[----:B------:R-:W4:Y:S03]  /*2a700*/  LDL.LU R4, [R1+0x970] ;  /* 0x0009700001047983 */ /* 0x000f260000300800 */
[----:B0-----:R-:W4:Y:S04]  /*2a710*/  LDL.LU R10, [R1+0x8f8] ;  /* 0x0008f800010a7983 */ /* 0x001f280000300800 */
[----:B--2---:R0:W-:Y:S04]  /*2a720*/  STS.U16 [R3+0x7c00], R19 ;  /* 0x007c001303007388 */ /* 0x0041e80000000400 */
[----:B0-----:R-:W2:Y:S01]  /*2a730*/  LDL.LU R19, [R1+0x8f4] ;  /* 0x0008f40001137983 */ /* 0x001ea20000300800 */
[----:B------:R-:W2:Y:S02]  /*2a740*/  LDL.LU R21, [R1+0x8f0] ;  /* 0x0008f00001157983 */ /* 0x000ea40000300800 */
[----:B------:R-:W2:Y:S01]  /*2a750*/  LDL.LU R25, [R1+0x8ec] ;  /* 0x0008ec0001197983 */ /* 0x000ea20000300800 */
[----:B------:R0:W-:Y:S01]  /*2a760*/  STS.U16 [R3+0x7d00], R8 ;  /* 0x007d000803007388 */ /* 0x0001e20000000400 */
[----:B------:R-:W2:Y:S02]  /*2a770*/  LDL.LU R26, [R1+0x878] ;  /* 0x00087800011a7983 */ /* 0x000ea40000300800 */
[----:B---3--:R1:W-:Y:S02]  /*2a780*/  STS.U16 [R3+0x7e00], R11 ;  /* 0x007e000b03007388 */ /* 0x0083e40000000400 */
[----:B------:R-:W3:Y:S01]  /*2a790*/  LDL.LU R27, [R1+0x874] ;  /* 0x00087400011b7983 */ /* 0x000ee20000300800 */
[----:B----4-:R4:W-:Y:S04]  /*2a7a0*/  STS.U16 [R3+0x7f00], R12 ;  /* 0x007f000c03007388 */ /* 0x0109e80000000400 */
[----:B------:R-:W3:Y:S01]  /*2a7b0*/  LDL.LU R29, [R1+0x870] ;  /* 0x00087000011d7983 */ /* 0x000ee20000300800 */
[----:B------:R-:W3:Y:S02]  /*2a7c0*/  LDL.LU R0, [R1+0x86c] ;  /* 0x00086c0001007983 */ /* 0x000ee40000300800 */
[----:B------:R-:W-:Y:S02]  /*2a7d0*/  STS.U16 [R3+0x9c00], R28 ;  /* 0x009c001c03007388 */ /* 0x000fe40000000400 */
[----:B------:R-:W3:Y:S01]  /*2a7e0*/  LDL.LU R5, [R1+0x7f8] ;  /* 0x0007f80001057983 */ /* 0x000ee20000300800 */
[----:B------:R-:W-:Y:S04]  /*2a7f0*/  STS.U16 [R3+0x9d00], R15 ;  /* 0x009d000f03007388 */ /* 0x000fe80000000400 */
[----:B0-----:R-:W3:Y:S01]  /*2a800*/  LDL.LU R8, [R1+0x7f4] ;  /* 0x0007f40001087983 */ /* 0x001ee20000300800 */
[----:B------:R-:W-:Y:S02]  /*2a810*/  STS.U16 [R3+0x9e00], R20 ;  /* 0x009e001403007388 */ /* 0x000fe40000000400 */
[----:B-1----:R-:W3:Y:S02]  /*2a820*/  LDL.LU R11, [R1+0x7f0] ;  /* 0x0007f000010b7983 */ /* 0x002ee40000300800 */
[----:B------:R-:W-:Y:S01]  /*2a830*/  STS.U16 [R3+0x9f00], R18 ;  /* 0x009f001203007388 */ /* 0x000fe20000000400 */
[----:B----4-:R-:W4:Y:S04]  /*2a840*/  LDL.LU R12, [R1+0x7ec] ;  /* 0x0007ec00010c7983 */ /* 0x010f280000300800 */
[----:B------:R-:W-:Y:S04]  /*2a850*/  STS.U16 [R3+0xbc00], R17 ;  /* 0x00bc001103007388 */ /* 0x000fe80000000400 */
[----:B------:R0:W-:Y:S01]  /*2a860*/  STS.U16 [R3+0xbd00], R2 ;  /* 0x00bd000203007388 */ /* 0x0001e20000000400 */
[----:B------:R1:W-:Y:S02]  /*2a870*/  STS.U16 [R3+0xbe00], R6 ;  /* 0x00be000603007388 */ /* 0x0003e40000000400 */
[----:B------:R1:W-:Y:S01]  /*2a880*/  STS.U16 [R3+0xbf00], R9 ;  /* 0x00bf000903007388 */ /* 0x0003e20000000400 */
[----:B0-----:R-:W4:Y:S01]  /*2a890*/  LDL.LU R2, [R1+0x3cc] ;  /* 0x0003cc0001027983 */ /* 0x001f220000300800 */
[----:B-1----:R-:W4:Y:S02]  /*2a8a0*/  LDL.LU R6, [R1+0x3c8] ;  /* 0x0003c80001067983 */ /* 0x002f240000300800 */
[----:B------:R-:W4:Y:S01]  /*2a8b0*/  LDL.LU R9, [R1+0x3c4] ;  /* 0x0003c40001097983 */ /* 0x000f220000300800 */
[----:B------:R0:W-:Y:S04]  /*2a8c0*/  STS.U16 [R3+0xdc00], R7 ;  /* 0x00dc000703007388 */ /* 0x0001e80000000400 */
[----:B0-----:R-:W4:Y:S01]  /*2a8d0*/  LDL.LU R7, [R1+0x3c0] ;  /* 0x0003c00001077983 */ /* 0x001f220000300800 */
[----:B------:R-:W-:Y:S02]  /*2a8e0*/  STS.U16 [R3+0xdd00], R13 ;  /* 0x00dd000d03007388 */ /* 0x000fe40000000400 */
[----:B------:R-:W-:Y:S02]  /*2a8f0*/  STS.U16 [R3+0xde00], R16 ;  /* 0x00de001003007388 */ /* 0x000fe40000000400 */
[----:B------:R0:W-:Y:S01]  /*2a900*/  STS.U16 [R3+0xdf00], R4 ;  /* 0x00df000403007388 */ /* 0x0001e20000000400 */
[----:B------:R1:W-:Y:S04]  /*2a910*/  STS.U16 [R3+0xfc00], R10 ;  /* 0x00fc000a03007388 */ /* 0x0003e80000000400 */
[----:B0-----:R-:W4:Y:S01]  /*2a920*/  LDL.LU R4, [R1+0x30c] ;  /* 0x00030c0001047983 */ /* 0x001f220000300800 */
[----:B-1----:R-:W4:Y:S03]  /*2a930*/  LDL.LU R10, [R1+0x308] ;  /* 0x00030800010a7983 */ /* 0x002f260000300800 */
[----:B--2---:R0:W-:Y:S04]  /*2a940*/  STS.U16 [R3+0xfd00], R19 ;  /* 0x00fd001303007388 */ /* 0x0041e80000000400 */
[----:B0-----:R-:W2:Y:S01]  /*2a950*/  LDL.LU R19, [R1+0x304] ;  /* 0x0003040001137983 */ /* 0x001ea20000300800 */
[----:B------:R-:W-:Y:S02]  /*2a960*/  STS.U16 [R3+0xfe00], R21 ;  /* 0x00fe001503007388 */ /* 0x000fe40000000400 */
[----:B------:R-:W-:Y:S02]  /*2a970*/  STS.U16 [R3+0xff00], R25 ;  /* 0x00ff001903007388 */ /* 0x000fe40000000400 */
[----:B------:R-:W-:Y:S01]  /*2a980*/  STS.U16 [R3+0x11c00], R26 ;  /* 0x011c001a03007388 */ /* 0x000fe20000000400 */
[----:B---3--:R-:W-:Y:S04]  /*2a990*/  STS.U16 [R3+0x11d00], R27 ;  /* 0x011d001b03007388 */ /* 0x008fe80000000400 */
[----:B------:R-:W-:Y:S01]  /*2a9a0*/  STS.U16 [R3+0x11e00], R29 ;  /* 0x011e001d03007388 */ /* 0x000fe20000000400 */
[----:B------:R-:W-:Y:S02]  /*2a9b0*/  STS.U16 [R3+0x11f00], R0 ;  /* 0x011f000003007388 */ /* 0x000fe40000000400 */
[----:B------:R-:W-:Y:S01]  /*2a9c0*/  STS.U16 [R3+0x13c00], R5 ;  /* 0x013c000503007388 */ /* 0x000fe20000000400 */
[----:B------:R-:W3:Y:S04]  /*2a9d0*/  LDL.LU R20, [R1+0x300] ;  /* 0x0003000001147983 */ /* 0x000ee80000300800 */
[----:B------:R-:W-:Y:S01]  /*2a9e0*/  STS.U16 [R3+0x13d00], R8 ;  /* 0x013d000803007388 */ /* 0x000fe20000000400 */
[----:B------:R-:W3:Y:S02]  /*2a9f0*/  LDL.LU R18, [R1+0x28c] ;  /* 0x00028c0001127983 */ /* 0x000ee40000300800 */
[----:B------:R0:W-:Y:S02]  /*2aa00*/  STS.U16 [R3+0x13e00], R11 ;  /* 0x013e000b03007388 */ /* 0x0001e40000000400 */
[----:B------:R-:W3:Y:S01]  /*2aa10*/  LDL.LU R17, [R1+0x288] ;  /* 0x0002880001117983 */ /* 0x000ee20000300800 */
[----:B----4-:R1:W-:Y:S04]  /*2aa20*/  STS.U16 [R3+0x13f00], R12 ;  /* 0x013f000c03007388 */ /* 0x0103e80000000400 */
[----:B0-----:R-:W4:Y:S04]  /*2aa30*/  LDL.LU R11, [R1+0x284] ;  /* 0x00028400010b7983 */ /* 0x001f280000300800 */
[----:B-1----:R-:W4:Y:S01]  /*2aa40*/  LDL.LU R12, [R1+0x27c] ;  /* 0x00027c00010c7983 */ /* 0x002f220000300800 */
[----:B------:R-:W4:Y:S02]  /*2aa50*/  LDL.LU R0, [R1+0x1cc] ;  /* 0x0001cc0001007983 */ /* 0x000f240000300800 */
[----:B------:R-:W4:Y:S01]  /*2aa60*/  LDL.LU R5, [R1+0x1c8] ;  /* 0x0001c80001057983 */ /* 0x000f220000300800 */
[----:B------:R-:W-:Y:S01]  /*2aa70*/  STS.U16 [R3+0x15c00], R2 ;  /* 0x015c000203007388 */ /* 0x000fe20000000400 */
[----:B------:R-:W-:Y:S03]  /*2aa80*/  STS.U16 [R3+0x15d00], R6 ;  /* 0x015d000603007388 */ /* 0x000fe60000000400 */
[----:B------:R-:W4:Y:S01]  /*2aa90*/  LDL.LU R8, [R1+0x1c4] ;  /* 0x0001c40001087983 */ /* 0x000f220000300800 */
[----:B------:R0:W-:Y:S03]  /*2aaa0*/  STS.U16 [R3+0x15e00], R9 ;  /* 0x015e000903007388 */ /* 0x0001e60000000400 */
[----:B0-----:R-:W4:Y:S01]  /*2aab0*/  LDL.LU R9, [R1+0x1bc] ;  /* 0x0001bc0001097983 */ /* 0x001f220000300800 */
[----:B------:R-:W4:Y:S02]  /*2aac0*/  LDL.LU R28, [R1+0x14c] ;  /* 0x00014c00011c7983 */ /* 0x000f240000300800 */
[----:B------:R-:W4:Y:S02]  /*2aad0*/  LDL.LU R15, [R1+0x144] ;  /* 0x00014400010f7983 */ /* 0x000f240000300800 */
[----:B------:R-:W4:Y:S01]  /*2aae0*/  LDL.LU R2, [R1+0x12c] ;  /* 0x00012c0001027983 */ /* 0x000f220000300800 */
[----:B------:R0:W-:Y:S04]  /*2aaf0*/  STS.U16 [R3+0x15f00], R7 ;  /* 0x015f000703007388 */ /* 0x0001e80000000400 */
[----:B------:R-:W4:Y:S04]  /*2ab00*/  LDL.LU R6, [R1+0x124] ;  /* 0x0001240001067983 */ /* 0x000f280000300800 */
[----:B0-----:R-:W4:Y:S01]  /*2ab10*/  LDL.LU R7, [R1+0xe4] ;  /* 0x0000e40001077983 */ /* 0x001f220000300800 */
[----:B------:R-:W4:Y:S02]  /*2ab20*/  LDL.LU R13, [R1+0xdc] ;  /* 0x0000dc00010d7983 */ /* 0x000f240000300800 */
[----:B------:R-:W4:Y:S02]  /*2ab30*/  LDL.LU R16, [R1+0xd0] ;  /* 0x0000d00001107983 */ /* 0x000f240000300800 */
[----:B------:R-:W4:Y:S01]  /*2ab40*/  LDL.LU R21, [R1+0xc4] ;  /* 0x0000c40001157983 */ /* 0x000f220000300800 */
[----:B------:R-:W4:Y:S01]  /*2ab50*/  LDL.LU R25, [R1+0x98] ;  /* 0x0000980001197983 */ /* 0x000f220000300800 */
[----:B------:R-:W4:Y:S02]  /*2ab60*/  LDL.LU R26, [R1+0x90] ;  /* 0x00009000011a7983 */ /* 0x000f240000300800 */
[----:B------:R-:W4:Y:S01]  /*2ab70*/  LDL.LU R27, [R1+0x88] ;  /* 0x00008800011b7983 */ /* 0x000f220000300800 */
[----:B------:R0:W-:Y:S01]  /*2ab80*/  STS.U16 [R3+0x17c00], R4 ;  /* 0x017c000403007388 */ /* 0x0001e20000000400 */
[----:B------:R-:W4:Y:S02]  /*2ab90*/  LDL.LU R29, [R1+0x80] ;  /* 0x00008000011d7983 */ /* 0x000f240000300800 */
[----:B------:R1:W-:Y:S01]  /*2aba0*/  STS.U16 [R3+0x17d00], R10 ;  /* 0x017d000a03007388 */ /* 0x0003e20000000400 */
[----:B0-----:R-:W4:Y:S01]  /*2abb0*/  LDL.LU R4, [R1+0x68] ;  /* 0x0000680001047983 */ /* 0x001f220000300800 */
[----:B-1----:R-:W4:Y:S03]  /*2abc0*/  LDL.LU R10, [R1+0x48] ;  /* 0x00004800010a7983 */ /* 0x002f260000300800 */
[----:B--2---:R0:W-:Y:S04]  /*2abd0*/  STS.U16 [R3+0x17e00], R19 ;  /* 0x017e001303007388 */ /* 0x0041e80000000400 */
[----:B0-----:R-:W2:Y:S04]  /*2abe0*/  LDL.LU R19, [R1+0x8] ;  /* 0x0000080001137983 */ /* 0x001ea80000300800 */
[----:B---3--:R0:W-:Y:S01]  /*2abf0*/  STS.U16 [R3+0x17f00], R20 ;  /* 0x017f001403007388 */ /* 0x0081e20000000400 */
[----:B------:R1:W-:Y:S03]  /*2ac00*/  STS.U16 [R3+0x19c00], R18 ;  /* 0x019c001203007388 */ /* 0x0003e60000000400 */
[----:B------:R3:W-:Y:S04]  /*2ac10*/  STS.U16 [R3+0x19d00], R17 ;  /* 0x019d001103007388 */ /* 0x0007e80000000400 */
[----:B0-----:R-:W2:Y:S04]  /*2ac20*/  LDL.LU R20, [R1+0x410c] ;  /* 0x00410c0001147983 */ /* 0x001ea80000300800 */
[----:B----4-:R0:W-:Y:S01]  /*2ac30*/  STS.U16 [R3+0x19e00], R11 ;  /* 0x019e000b03007388 */ /* 0x0101e20000000400 */
[----:B-1----:R-:W4:Y:S02]  /*2ac40*/  LDL.LU R18, [R1+0x4108] ;  /* 0x0041080001127983 */ /* 0x002f240000300800 */
[----:B------:R1:W-:Y:S02]  /*2ac50*/  STS.U16 [R3+0x19f00], R12 ;  /* 0x019f000c03007388 */ /* 0x0003e40000000400 */
[----:B---3--:R-:W3:Y:S01]  /*2ac60*/  LDL.LU R17, [R1+0x4104] ;  /* 0x0041040001117983 */ /* 0x008ee20000300800 */
[----:B------:R1:W-:Y:S01]  /*2ac70*/  STS.U16 [R3+0x1bc00], R0 ;  /* 0x01bc000003007388 */ /* 0x0003e20000000400 */
[----:B------:R1:W-:Y:S02]  /*2ac80*/  STS.U16 [R3+0x1bd00], R5 ;  /* 0x01bd000503007388 */ /* 0x0003e40000000400 */
[----:B------:R1:W-:Y:S01]  /*2ac90*/  STS.U16 [R3+0x1be00], R8 ;  /* 0x01be000803007388 */ /* 0x0003e20000000400 */
[----:B0-----:R-:W3:Y:S01]  /*2aca0*/  LDL.LU R11, [R1+0x4100] ;  /* 0x00410000010b7983 */ /* 0x001ee20000300800 */
[----:B-1----:R-:W3:Y:S03]  /*2acb0*/  LDL.LU R12, [R1+0x40fc] ;  /* 0x0040fc00010c7983 */ /* 0x002ee60000300800 */
[----:B------:R-:W4:Y:S04]  /*2acc0*/  LDL.LU R0, [R1+0x94] ;  /* 0x0000940001007983 */ /* 0x000f280000300800 */
[----:B------:R0:W-:Y:S01]  /*2acd0*/  STS.U16 [R3+0x1bf00], R9 ;  /* 0x01bf000903007388 */ /* 0x0001e20000000400 */
[----:B------:R-:W4:Y:S02]  /*2ace0*/  LDL.LU R5, [R1+0x8c] ;  /* 0x00008c0001057983 */ /* 0x000f240000300800 */
[----:B------:R-:W-:Y:S02]  /*2acf0*/  STS.U16 [R3+0x1dc00], R28 ;  /* 0x01dc001c03007388 */ /* 0x000fe40000000400 */
[----:B------:R-:W4:Y:S01]  /*2ad00*/  LDL.LU R8, [R1+0x84] ;  /* 0x0000840001087983 */ /* 0x000f220000300800 */
[----:B------:R-:W-:Y:S01]  /*2ad10*/  STS.U16 [R3+0x1dd00], R15 ;  /* 0x01dd000f03007388 */ /* 0x000fe20000000400 */
[----:B------:R1:W-:Y:S02]  /*2ad20*/  STS.U16 [R3+0x1de00], R2 ;  /* 0x01de000203007388 */ /* 0x0003e40000000400 */
[----:B------:R1:W-:Y:S01]  /*2ad30*/  STS.U16 [R3+0x1df00], R6 ;  /* 0x01df000603007388 */ /* 0x0003e20000000400 */
[----:B0-----:R-:W4:Y:S04]  /*2ad40*/  LDL.LU R9, [R1+0x74] ;  /* 0x0000740001097983 */ /* 0x001f280000300800 */
[----:B-1----:R-:W4:Y:S04]  /*2ad50*/  LDL.LU R2, [R1+0x64] ;  /* 0x0000640001027983 */ /* 0x002f280000300800 */
[----:B------:R0:W-:Y:S01]  /*2ad60*/  STS.U16 [R3+0x1fc00], R7 ;  /* 0x01fc000703007388 */ /* 0x0001e20000000400 */
[----:B------:R-:W4:Y:S03]  /*2ad70*/  LDL.LU R6, [R1+0x44] ;  /* 0x0000440001067983 */ /* 0x000f260000300800 */
[----:B0-----:R-:W4:Y:S04]  /*2ad80*/  LDL.LU R7, [R1] ;  /* 0x0000000001077983 */ /* 0x001f280000300800 */
[----:B------:R-:W0:Y:S01]  /*2ad90*/  S2R R28, SR_TID.X ;  /* 0x00000000001c7919 */ /* 0x000e220000002100 */
[----:B------:R1:W-:Y:S02]  /*2ada0*/  STS.U16 [R3+0x1fd00], R13 ;  /* 0x01fd000d03007388 */ /* 0x0003e40000000400 */
[----:B------:R1:W-:Y:S02]  /*2adb0*/  STS.U16 [R3+0x1fe00], R16 ;  /* 0x01fe001003007388 */ /* 0x0003e40000000400 */
[----:B------:R1:W-:Y:S02]  /*2adc0*/  STS.U16 [R3+0x1ff00], R21 ;  /* 0x01ff001503007388 */ /* 0x0003e40000000400 */
[----:B-1----:R-:W4:Y:S01]  /*2add0*/  LDL.LU R13, [R1+0x7c] ;  /* 0x00007c00010d7983 */ /* 0x002f220000300800 */
[----:B------:R-:W4:Y:S02]  /*2ade0*/  LDL.LU R16, [R1+0x78] ;  /* 0x0000780001107983 */ /* 0x000f240000300800 */
[----:B------:R-:W4:Y:S02]  /*2adf0*/  LDL.LU R3, [R1+0x70] ;  /* 0x0000700001037983 */ /* 0x000f240000300800 */
[----:B------:R-:W4:Y:S01]  /*2ae00*/  LDL.LU R21, [R1+0x6c] ;  /* 0x00006c0001157983 */ /* 0x000f220000300800 */
[----:B0-----:R-:W-:-:S05]  /*2ae10*/  LOP3.LUT R28, R28, 0x7f, RZ, 0xc0, !PT ;  /* 0x0000007f1c1c7812 */ /* 0x001fca00078ec0ff */
[----:B------:R-:W-:-:S05]  /*2ae20*/  IMAD.SHL.U32 R28, R28, 0x2, RZ ;  /* 0x000000021c1c7824 */ /* 0x000fca00078e00ff */
[----:B------:R0:W-:Y:S04]  /*2ae30*/  STS.U16 [R28+0x22800], R10 ;  /* 0x0228000a1c007388 */ /* 0x0001e80000000400 */
[----:B0-----:R-:W4:Y:S04]  /*2ae40*/  LDL.LU R10, [R1+0x58] ;  /* 0x00005800010a7983 */ /* 0x001f280000300800 */
[----:B--2---:R0:W-:Y:S04]  /*2ae50*/  STS.U16 [R28+0x23000], R19 ;  /* 0x023000131c007388 */ /* 0x0041e80000000400 */
[----:B0-----:R-:W2:Y:S04]  /*2ae60*/  LDL.LU R19, [R1+0x38] ;  /* 0x0000380001137983 */ /* 0x001ea80000300800 */
[----:B------:R0:W-:Y:S04]  /*2ae70*/  STS.U16 [R28+0x20000], R25 ;  /* 0x020000191c007388 */ /* 0x0001e80000000400 */
[----:B------:R1:W-:Y:S04]  /*2ae80*/  STS.U16 [R28+0x20800], R26 ;  /* 0x0208001a1c007388 */ /* 0x0003e80000000400 */
[----:B------:R3:W-:Y:S04]  /*2ae90*/  STS.U16 [R28+0x21000], R27 ;  /* 0x0210001b1c007388 */ /* 0x0007e80000000400 */
[----:B------:R4:W-:Y:S04]  /*2aea0*/  STS.U16 [R28+0x21800], R29 ;  /* 0x0218001d1c007388 */ /* 0x0009e80000000400 */
[----:B------:R-:W-:Y:S01]  /*2aeb0*/  STS.U16 [R28+0x22000], R4 ;  /* 0x022000041c007388 */ /* 0x000fe20000000400 */
[----:B------:R-:W2:Y:S01]  /*2aec0*/  LDL.LU R15, [R1+0x60] ;  /* 0x00006000010f7983 */ /* 0x000ea20000300800 */
[----:B0-----:R-:W-:-:S02]  /*2aed0*/  LOP3.LUT R25, R28, 0x10, RZ, 0x3c, !PT ;  /* 0x000000101c197812 */ /* 0x001fc400078e3cff */
[----:B-1----:R-:W2:Y:S04]  /*2aee0*/  LDL.LU R26, [R1+0x5c] ;  /* 0x00005c00011a7983 */ /* 0x002ea80000300800 */
[----:B---3--:R-:W-:Y:S01]  /*2aef0*/  STS.U16 [R28+0x23800], R12 ;  /* 0x0238000c1c007388 */ /* 0x008fe20000000400 */
[----:B----4-:R-:W-:Y:S03]  /*2af00*/  STS.U16 [R25+0x20100], R0 ;  /* 0x0201000019007388 */ /* 0x010fe60000000400 */
[----:B------:R-:W3:Y:S01]  /*2af10*/  LDL.LU R27, [R1+0x54] ;  /* 0x00005400011b7983 */ /* 0x000ee20000300800 */
[----:B------:R-:W4:Y:S03]  /*2af20*/  LDL.LU R29, [R1+0x50] ;  /* 0x00005000011d7983 */ /* 0x000f260000300800 */
[----:B------:R-:W-:Y:S01]  /*2af30*/  STS.U16 [R25+0x20900], R5 ;  /* 0x0209000519007388 */ /* 0x000fe20000000400 */
[----:B------:R0:W-:Y:S03]  /*2af40*/  STS.U16 [R25+0x21100], R8 ;  /* 0x0211000819007388 */ /* 0x0001e60000000400 */
[----:B------:R1:W-:Y:S04]  /*2af50*/  STS.U16 [R25+0x21900], R9 ;  /* 0x0219000919007388 */ /* 0x0003e80000000400 */
[----:B0-----:R-:W3:Y:S04]  /*2af60*/  LDL.LU R8, [R1+0x4c] ;  /* 0x00004c0001087983 */ /* 0x001ee80000300800 */
[----:B------:R0:W-:Y:S01]  /*2af70*/  STS.U16 [R25+0x22100], R2 ;  /* 0x0221000219007388 */ /* 0x0001e20000000400 */
[----:B------:R0:W-:Y:S03]  /*2af80*/  STS.U16 [R25+0x22900], R6 ;  /* 0x0229000619007388 */ /* 0x0001e60000000400 */
[----:B-1----:R-:W3:Y:S01]  /*2af90*/  LDL.LU R9, [R1+0x28] ;  /* 0x0000280001097983 */ /* 0x002ee20000300800 */
[----:B------:R-:W3:Y:S02]  /*2afa0*/  LDL.LU R0, [R1+0x40] ;  /* 0x0000400001007983 */ /* 0x000ee40000300800 */
[----:B------:R-:W3:Y:S01]  /*2afb0*/  LDL.LU R5, [R1+0x3c] ;  /* 0x00003c0001057983 */ /* 0x000ee20000300800 */
[----:B0-----:R-:W3:Y:S04]  /*2afc0*/  LDL.LU R2, [R1+0x34] ;  /* 0x0000340001027983 */ /* 0x001ee80000300800 */
[----:B------:R0:W-:Y:S01]  /*2afd0*/  STS.U16 [R25+0x23100], R7 ;  /* 0x0231000719007388 */ /* 0x0001e20000000400 */
[----:B------:R-:W3:Y:S03]  /*2afe0*/  LDL.LU R6, [R1+0x30] ;  /* 0x0000300001067983 */ /* 0x000ee60000300800 */
[----:B0-----:R-:W0:Y:S01]  /*2aff0*/  S2R R7, SR_TID.X ;  /* 0x0000000000077919 */ /* 0x001e220000002100 */
[----:B------:R1:W-:Y:S01]  /*2b000*/  STS.U16 [R25+0x23900], R11 ;  /* 0x0239000b19007388 */ /* 0x0003e20000000400 */
[----:B0-----:R-:W-:-:S02]  /*2b010*/  LOP3.LUT R4, R7, 0x7f, RZ, 0xc0, !PT ;  /* 0x0000007f07047812 */ /* 0x001fc400078ec0ff */
[----:B------:R-:W3:Y:S01]  /*2b020*/  LDL.LU R7, [R1+0x2c] ;  /* 0x00002c0001077983 */ /* 0x000ee20000300800 */
[----:B-1----:R-:W3:Y:S02]  /*2b030*/  LDL.LU R11, [R1+0x18] ;  /* 0x00001800010b7983 */ /* 0x002ee40000300800 */
[----:B------:R-:W3:Y:S02]  /*2b040*/  LDL.LU R12, [R1+0x14] ;  /* 0x00001400010c7983 */ /* 0x000ee40000300800 */
[----:B------:R-:W-:Y:S01]  /*2b050*/  IMAD.SHL.U32 R25, R4, 0x2, RZ ;  /* 0x0000000204197824 */ /* 0x000fe200078e00ff */
[----:B------:R-:W3:Y:S04]  /*2b060*/  LDL.LU R28, [R1+0x10] ;  /* 0x00001000011c7983 */ /* 0x000ee80000300800 */
[----:B------:R-:W-:-:S05]  /*2b070*/  LOP3.LUT R25, R25, 0x20, RZ, 0x3c, !PT ;  /* 0x0000002019197812 */ /* 0x000fca00078e3cff */
[----:B------:R0:W-:Y:S01]  /*2b080*/  STS.U16 [R25+0x20200], R13 ;  /* 0x0202000d19007388 */ /* 0x0001e20000000400 */
[----:B------:R1:W-:Y:S02]  /*2b090*/  STS.U16 [R25+0x20a00], R16 ;  /* 0x020a001019007388 */ /* 0x0003e40000000400 */
[----:B------:R1:W-:Y:S02]  /*2b0a0*/  STS.U16 [R25+0x21200], R3 ;  /* 0x0212000319007388 */ /* 0x0003e40000000400 */
[----:B------:R1:W-:Y:S01]  /*2b0b0*/  STS.U16 [R25+0x21a00], R21 ;  /* 0x021a001519007388 */ /* 0x0003e20000000400 */
[----:B------:R1:W-:Y:S04]  /*2b0c0*/  STS.U16 [R25+0x22200], R10 ;  /* 0x0222000a19007388 */ /* 0x0003e80000000400 */
[----:B0-----:R-:W3:Y:S01]  /*2b0d0*/  LDL.LU R13, [R1+0x40f8] ;  /* 0x0040f800010d7983 */ /* 0x001ee20000300800 */
[----:B-1----:R-:W3:Y:S03]  /*2b0e0*/  LDL.LU R16, [R1+0x40f4] ;  /* 0x0040f40001107983 */ /* 0x002ee60000300800 */
[----:B------:R-:W3:Y:S01]  /*2b0f0*/  LDL.LU R3, [R1+0x40f0] ;  /* 0x0040f00001037983 */ /* 0x000ee20000300800 */
[----:B------:R-:W3:Y:S03]  /*2b100*/  LDL.LU R21, [R1+0x40ec] ;  /* 0x0040ec0001157983 */ /* 0x000ee60000300800 */
[----:B------:R-:W3:Y:S04]  /*2b110*/  LDL.LU R10, [R1+0x40e8] ;  /* 0x0040e800010a7983 */ /* 0x000ee80000300800 */
[----:B--2---:R0:W-:Y:S04]  /*2b120*/  STS.U16 [R25+0x22a00], R19 ;  /* 0x022a001319007388 */ /* 0x0041e80000000400 */
[----:B0-----:R-:W2:Y:S01]  /*2b130*/  LDL.LU R19, [R1+0x40e4] ;  /* 0x0040e40001137983 */ /* 0x001ea20000300800 */
[----:B------:R-:W-:-:S05]  /*2b140*/  IMAD.SHL.U32 R4, R4, 0x2, RZ ;  /* 0x0000000204047824 */ /* 0x000fca00078e00ff */
[----:B------:R-:W-:Y:S01]  /*2b150*/  LOP3.LUT R4, R4, 0x30, RZ, 0x3c, !PT ;  /* 0x0000003004047812 */ /* 0x000fe200078e3cff */
[----:B--2---:R0:W-:Y:S01]  /*2b160*/  STS.U16 [R25+0x23200], R19 ;  /* 0x0232001319007388 */ /* 0x0041e20000000400 */
[----:B---3--:R1:W-:Y:S03]  /*2b170*/  STS.U16 [R25+0x23a00], R10 ;  /* 0x023a000a19007388 */ /* 0x0083e60000000400 */
[----:B------:R-:W-:Y:S02]  /*2b180*/  STS.U16 [R4+0x20300], R15 ;  /* 0x0203000f04007388 */ /* 0x000fe40000000400 */
[----:B------:R2:W-:Y:S01]  /*2b190*/  STS.U16 [R4+0x20b00], R26 ;  /* 0x020b001a04007388 */ /* 0x0005e20000000400 */
[----:B------:R3:W-:Y:S01]  /*2b1a0*/  STS.U16 [R4+0x21300], R27 ;  /* 0x0213001b04007388 */ /* 0x0007e20000000400 */
[----:B----4-:R3:W-:Y:S03]  /*2b1b0*/  STS.U16 [R4+0x21b00], R29 ;  /* 0x021b001d04007388 */ /* 0x0107e60000000400 */
[----:B0-----:R-:W4:Y:S01]  /*2b1c0*/  LDL.LU R19, [R1+0x1c] ;  /* 0x00001c0001137983 */ /* 0x001f220000300800 */
[----:B-1----:R-:W4:Y:S02]  /*2b1d0*/  LDL.LU R25, [R1+0x40e0] ;  /* 0x0040e00001197983 */ /* 0x002f240000300800 */
[----:B------:R-:W4:Y:S02]  /*2b1e0*/  LDL.LU R10, [R1+0x20] ;  /* 0x00002000010a7983 */ /* 0x000f240000300800 */
[----:B--2---:R-:W2:Y:S01]  /*2b1f0*/  LDL.LU R26, [R1+0x40dc] ;  /* 0x0040dc00011a7983 */ /* 0x004ea20000300800 */
[----:B---3--:R-:W3:Y:S01]  /*2b200*/  LDL.LU R27, [R1+0x40d8] ;  /* 0x0040d800011b7983 */ /* 0x008ee20000300800 */
[----:B------:R-:W2:Y:S03]  /*2b210*/  LDL.LU R29, [R1+0x40d4] ;  /* 0x0040d400011d7983 */ /* 0x000ea60000300800 */
[----:B------:R0:W-:Y:S01]  /*2b220*/  STS.U16 [R4+0x22300], R8 ;  /* 0x0223000804007388 */ /* 0x0001e20000000400 */
[----:B------:R1:W-:Y:S03]  /*2b230*/  STS.U16 [R4+0x22b00], R9 ;  /* 0x022b000904007388 */ /* 0x0003e60000000400 */
[----:B0-----:R-:W2:Y:S01]  /*2b240*/  LDL.LU R8, [R1+0x40d0] ;  /* 0x0040d00001087983 */ /* 0x001ea20000300800 */
[----:B-1----:R-:W2:Y:S03]  /*2b250*/  LDL.LU R9, [R1+0x40cc] ;  /* 0x0040cc0001097983 */ /* 0x002ea60000300800 */
[----:B------:R-:W0:Y:S02]  /*2b260*/  S2R R15, SR_TID.X ;  /* 0x00000000000f7919 */ /* 0x000e240000002100 */
[----:B0-----:R-:W-:-:S02]  /*2b270*/  LOP3.LUT R15, R15, 0x7f, RZ, 0xc0, !PT ;  /* 0x0000007f0f0f7812 */ /* 0x001fc400078ec0ff */
[----:B--2---:R0:W-:Y:S01]  /*2b280*/  STS.U16 [R4+0x23300], R9 ;  /* 0x0233000904007388 */ /* 0x0041e20000000400 */
[----:B------:R1:W-:Y:S02]  /*2b290*/  STS.U16 [R4+0x23b00], R8 ;  /* 0x023b000804007388 */ /* 0x0003e40000000400 */
[----:B0-----:R-:W-:Y:S01]  /*2b2a0*/  IMAD.SHL.U32 R9, R15, 0x2, RZ ;  /* 0x000000020f097824 */ /* 0x001fe200078e00ff */
[----:B-1----:R-:W2:Y:S01]  /*2b2b0*/  LDL.LU R4, [R1+0x40c8] ;  /* 0x0040c80001047983 */ /* 0x002ea20000300800 */
[----:B------:R-:W2:Y:S03]  /*2b2c0*/  LDL.LU R8, [R1+0x24] ;  /* 0x0000240001087983 */ /* 0x000ea60000300800 */
[----:B------:R-:W-:-:S05]  /*2b2d0*/  LOP3.LUT R9, R9, 0x40, RZ, 0x3c, !PT ;  /* 0x0000004009097812 */ /* 0x000fca00078e3cff */
[----:B------:R0:W-:Y:S01]  /*2b2e0*/  STS.U16 [R9+0x20400], R0 ;  /* 0x0204000009007388 */ /* 0x0001e20000000400 */
[----:B------:R1:W-:Y:S02]  /*2b2f0*/  STS.U16 [R9+0x20c00], R5 ;  /* 0x020c000509007388 */ /* 0x0003e40000000400 */
[----:B------:R3:W-:Y:S02]  /*2b300*/  STS.U16 [R9+0x21400], R2 ;  /* 0x0214000209007388 */ /* 0x0007e40000000400 */
[----:B------:R4:W-:Y:S01]  /*2b310*/  STS.U16 [R9+0x21c00], R6 ;  /* 0x021c000609007388 */ /* 0x0009e20000000400 */
[----:B------:R4:W-:Y:S04]  /*2b320*/  STS.U16 [R9+0x22400], R7 ;  /* 0x0224000709007388 */ /* 0x0009e80000000400 */
[----:B0-----:R-:W2:Y:S01]  /*2b330*/  LDL.LU R0, [R1+0x40c4] ;  /* 0x0040c40001007983 */ /* 0x001ea20000300800 */
[----:B-1----:R-:W2:Y:S02]  /*2b340*/  LDL.LU R5, [R1+0x40c0] ;  /* 0x0040c00001057983 */ /* 0x002ea40000300800 */
[----:B---3--:R-:W3:Y:S02]  /*2b350*/  LDL.LU R2, [R1+0x40bc] ;  /* 0x0040bc0001027983 */ /* 0x008ee40000300800 */
[----:B----4-:R-:W4:Y:S01]  /*2b360*/  LDL.LU R6, [R1+0x40b8] ;  /* 0x0040b80001067983 */ /* 0x010f220000300800 */
[----:B------:R-:W3:Y:S01]  /*2b370*/  LDL.LU R7, [R1+0x40b4] ;  /* 0x0040b40001077983 */ /* 0x000ee20000300800 */
[----:B------:R-:W-:-:S05]  /*2b380*/  IMAD.SHL.U32 R15, R15, 0x2, RZ ;  /* 0x000000020f0f7824 */ /* 0x000fca00078e00ff */
[----:B------:R-:W-:Y:S01]  /*2b390*/  LOP3.LUT R15, R15, 0x50, RZ, 0x3c, !PT ;  /* 0x000000500f0f7812 */ /* 0x000fe200078e3cff */
[----:B--2---:R-:W-:Y:S04]  /*2b3a0*/  STS.U16 [R9+0x22c00], R8 ;  /* 0x022c000809007388 */ /* 0x004fe80000000400 */
[----:B---3--:R-:W-:Y:S01]  /*2b3b0*/  STS.U16 [R9+0x23400], R7 ;  /* 0x0234000709007388 */ /* 0x008fe20000000400 */
[----:B----4-:R-:W-:Y:S02]  /*2b3c0*/  STS.U16 [R9+0x23c00], R6 ;  /* 0x023c000609007388 */ /* 0x010fe40000000400 */
[----:B------:R-:W-:Y:S02]  /*2b3d0*/  STS.U16 [R15+0x20500], R10 ;  /* 0x0205000a0f007388 */ /* 0x000fe40000000400 */
[----:B------:R-:W-:Y:S01]  /*2b3e0*/  STS.U16 [R15+0x20d00], R19 ;  /* 0x020d00130f007388 */ /* 0x000fe20000000400 */
[----:B------:R-:W-:Y:S01]  /*2b3f0*/  STS.U16 [R15+0x21500], R11 ;  /* 0x0215000b0f007388 */ /* 0x000fe20000000400 */
[----:B------:R-:W-:Y:S02]  /*2b400*/  STS.U16 [R15+0x21d00], R12 ;  /* 0x021d000c0f007388 */ /* 0x000fe40000000400 */
[----:B------:R-:W-:Y:S02]  /*2b410*/  STS.U16 [R15+0x22500], R28 ;  /* 0x0225001c0f007388 */ /* 0x000fe40000000400 */
[----:B------:R0:W-:Y:S01]  /*2b420*/  STS.U16 [R15+0x22d00], R2 ;  /* 0x022d00020f007388 */ /* 0x0001e20000000400 */
[----:B------:R-:W-:Y:S01]  /*2b430*/  STS.U16 [R15+0x23500], R5 ;  /* 0x023500050f007388 */ /* 0x000fe20000000400 */
[----:B------:R1:W-:Y:S03]  /*2b440*/  STS.U16 [R15+0x23d00], R4 ;  /* 0x023d00040f007388 */ /* 0x0003e60000000400 */
[----:B0-----:R-:W2:Y:S04]  /*2b450*/  LDL.LU R2, [R1+0x40b0] ;  /* 0x0040b00001027983 */ /* 0x001ea80000300800 */
[----:B-1----:R-:W0:Y:S01]  /*2b460*/  S2R R15, SR_TID.X ;  /* 0x00000000000f7919 */ /* 0x002e220000002100 */
[----:B------:R1:W-:Y:S02]  /*2b470*/  STS.U16 [R14+0x20600], R0 ;  /* 0x020600000e007388 */ /* 0x0003e40000000400 */
[----:B------:R-:W-:Y:S02]  /*2b480*/  STS.U16 [R14+0x20e00], R29 ;  /* 0x020e001d0e007388 */ /* 0x000fe40000000400 */
[----:B------:R-:W-:Y:S01]  /*2b490*/  STS.U16 [R14+0x21600], R27 ;  /* 0x0216001b0e007388 */ /* 0x000fe20000000400 */
[----:B------:R-:W-:Y:S01]  /*2b4a0*/  STS.U16 [R14+0x21e00], R26 ;  /* 0x021e001a0e007388 */ /* 0x000fe20000000400 */
[----:B------:R-:W-:Y:S02]  /*2b4b0*/  STS.U16 [R14+0x22600], R25 ;  /* 0x022600190e007388 */ /* 0x000fe40000000400 */
[----:B------:R-:W-:Y:S02]  /*2b4c0*/  STS.U16 [R14+0x22e00], R21 ;  /* 0x022e00150e007388 */ /* 0x000fe40000000400 */
[----:B------:R-:W-:Y:S01]  /*2b4d0*/  STS.U16 [R14+0x23600], R3 ;  /* 0x023600030e007388 */ /* 0x000fe20000000400 */
[----:B------:R3:W-:Y:S04]  /*2b4e0*/  STS.U16 [R14+0x23e00], R13 ;  /* 0x023e000d0e007388 */ /* 0x0007e80000000400 */
[----:B-1----:R-:W4:Y:S04]  /*2b4f0*/  LDL R0, [R1+0x510] ;  /* 0x0005100001007983 */ /* 0x002f280000100800 */
[----:B---3--:R-:W3:Y:S01]  /*2b500*/  LDL.LU.64 R12, [R1+0x750] ;  /* 0x00075000010c7983 */ /* 0x008ee20000300a00 */
[----:B0-----:R-:W-:-:S03]  /*2b510*/  LOP3.LUT R28, R15, 0x7f, RZ, 0xc0, !PT ;  /* 0x0000007f0f1c7812 */ /* 0x001fc600078ec0ff */
[----:B------:R-:W2:Y:S02]  /*2b520*/  LDL.LU.64 R14, [R1+0x758] ;  /* 0x00075800010e7983 */ /* 0x000ea40000300a00 */
[----:B------:R-:W-:Y:S02]  /*2b530*/  IMAD.SHL.U32 R11, R28, 0x2, RZ ;  /* 0x000000021c0b7824 */ /* 0x000fe400078e00ff */
[----:B------:R-:W0:Y:S03]  /*2b540*/  S2R R28, SR_TID.X ;  /* 0x00000000001c7919 */ /* 0x000e260000002100 */
[----:B------:R-:W-:Y:S01]  /*2b550*/  LOP3.LUT R11, R11, 0x70, RZ, 0x3c, !PT ;  /* 0x000000700b0b7812 */ /* 0x000fe200078e3cff */
[----:B------:R-:W1:Y:S04]  /*2b560*/  S2R R19, SR_TID.X ;  /* 0x0000000000137919 */ /* 0x000e680000002100 */
[----:B------:R-:W-:Y:S01]  /*2b570*/  STS.U16 [R11+0x20700], R16 ;  /* 0x020700100b007388 */ /* 0x000fe20000000400 */
[----:B0-----:R-:W-:Y:S01]  /*2b580*/  LOP3.LUT R28, R28, 0x7, RZ, 0xc0, !PT ;  /* 0x000000071c1c7812 */ /* 0x001fe200078ec0ff */
[----:B-1----:R-:W-:-:S04]  /*2b590*/  IMAD.SHL.U32 R19, R19, 0x2, RZ ;  /* 0x0000000213137824 */ /* 0x002fc800078e00ff */
[----:B------:R-:W-:-:S05]  /*2b5a0*/  IMAD R28, R28, 0x110, RZ ;  /* 0x000001101c1c7824 */ /* 0x000fca00078e02ff */
[----:B------:R-:W-:Y:S01]  /*2b5b0*/  LOP3.LUT R28, R28, 0x30, R19, 0x78, !PT ;  /* 0x000000301c1c7812 */ /* 0x000fe200078e7813 */
[----:B--2---:R-:W-:Y:S01]  /*2b5c0*/  STL.64 [R1+0x40a8], R14 ;  /* 0x0040a80e01007387 */ /* 0x004fe20000100a00 */
[----:B---3--:R0:W-:Y:S03]  /*2b5d0*/  STL.64 [R1+0x40a0], R12 ;  /* 0x0040a00c01007387 */ /* 0x0081e60000100a00 */
[----:B0-----:R-:W2:Y:S01]  /*2b5e0*/  LDL.LU.64 R12, [R1+0x760] ;  /* 0x00076000010c7983 */ /* 0x001ea20000300a00 */
[----:B------:R-:W2:Y:S03]  /*2b5f0*/  LDL.LU.64 R14, [R1+0x768] ;  /* 0x00076800010e7983 */ /* 0x000ea60000300a00 */
[----:B------:R-:W-:Y:S01]  /*2b600*/  STS.U16 [R11+0x23f00], R2 ;  /* 0x023f00020b007388 */ /* 0x000fe20000000400 */
[----:B------:R-:W-:Y:S02]  /*2b610*/  STS.U16 [R11+0x20f00], R17 ;  /* 0x020f00110b007388 */ /* 0x000fe40000000400 */
[----:B------:R-:W-:Y:S02]  /*2b620*/  STS.U16 [R11+0x21700], R18 ;  /* 0x021700120b007388 */ /* 0x000fe40000000400 */
[----:B------:R-:W-:Y:S01]  /*2b630*/  STS.U16 [R11+0x21f00], R20 ;  /* 0x021f00140b007388 */ /* 0x000fe20000000400 */
[----:B------:R-:W-:Y:S01]  /*2b640*/  STS.U16 [R11+0x22700], R22 ;  /* 0x022700160b007388 */ /* 0x000fe20000000400 */
[----:B------:R-:W-:Y:S02]  /*2b650*/  STS.U16 [R11+0x22f00], R23 ;  /* 0x022f00170b007388 */ /* 0x000fe40000000400 */
[----:B------:R-:W-:Y:S02]  /*2b660*/  STS.U16 [R11+0x23700], R24 ;  /* 0x023700180b007388 */ /* 0x000fe40000000400 */
[----:B------:R-:W-:Y:S06]  /*2b670*/  BAR.SYNC.DEFER_BLOCKING 0x0 ;  /* 0x0000000000007b1d */ /* 0x000fec0000010000 */
[----:B------:R-:W0:Y:S04]  /*2b680*/  LDSM.16.M88.4 R20, [R28+0x20000] ;  /* 0x020000001c14783b */ /* 0x000e280000000200 */
[----:B------:R-:W1:Y:S04]  /*2b690*/  LDSM.16.M88.4 R16, [R28+0x21000] ;  /* 0x021000001c10783b */ /* 0x000e680000000200 */
[----:B------:R-:W3:Y:S04]  /*2b6a0*/  LDSM.16.M88.4 R24, [R28+0x21800] ;  /* 0x021800001c18783b */ /* 0x000ee80000000200 */
[----:B------:R-:W3:Y:S04]  /*2b6b0*/  LDSM.16.M88.4 R8, [R28+0x20800] ;  /* 0x020800001c08783b */ /* 0x000ee80000000200 */
[----:B----4-:R-:W-:Y:S04]  /*2b6c0*/  LDSM.16.MT88.4 R4, [R0] ;  /* 0x000000000004783b */ /* 0x010fe80000004200 */
[----:B0-----:R-:W-:Y:S01]  /*2b6d0*/  STL.64 [R1+0x20], R20 ;  /* 0x0000201401007387 */ /* 0x001fe20000100a00 */
[----:B-1----:R-:W-:Y:S02]  /*2b6e0*/  STL.64 [R1], R16 ;  /* 0x0000001001007387 */ /* 0x002fe40000100a00 */
[----:B------:R-:W-:Y:S02]  /*2b6f0*/  STL.64 [R1+0x8], R18 ;  /* 0x0000081201007387 */ /* 0x000fe40000100a00 */
[----:B------:R-:W0:Y:S04]  /*2b700*/  LDSM.16.M88.4 R16, [R28+0x22000] ;  /* 0x022000001c10783b */ /* 0x000e280000000200 */
[----:B------:R2:W-:Y:S01]  /*2b710*/  STL.64 [R1+0x28], R22 ;  /* 0x0000281601007387 */ /* 0x0005e20000100a00 */
[----:B---3--:R-:W-:Y:S02]  /*2b720*/  STL [R1+0x3db4], R26 ;  /* 0x003db41a01007387 */ /* 0x008fe40000100800 */
[----:B------:R-:W-:Y:S02]  /*2b730*/  STL.64 [R1+0x10], R8 ;  /* 0x0000100801007387 */ /* 0x000fe40000100a00 */
[----:B------:R1:W-:Y:S01]  /*2b740*/  STL.64 [R1+0x18], R10 ;  /* 0x0000180a01007387 */ /* 0x0003e20000100a00 */
[----:B------:R3:W-:Y:S04]  /*2b750*/  STL [R1+0x3db0], R27 ;  /* 0x003db01b01007387 */ /* 0x0007e80000100800 */
[----:B0-----:R-:W-:Y:S01]  /*2b760*/  STL.64 [R1+0x30], R16 ;  /* 0x0000301001007387 */ /* 0x001fe20000100a00 */
[----:B------:R-:W-:Y:S02]  /*2b770*/  STL.64 [R1+0x38], R18 ;  /* 0x0000381201007387 */ /* 0x000fe40000100a00 */
[----:B------:R-:W-:Y:S01]  /*2b780*/  LDSM.16.M88.4 R16, [R28+0x22800] ;  /* 0x022800001c10783b */ /* 0x000fe20000000200 */
[C---:B--2---:R-:W-:Y:S01]  /*2b790*/  HMMA.16816.F32 R20, R4.reuse, R20, R12 ;  /* 0x000000140414723c */ /* 0x044fe2000000180c */
[----:B------:R-:W1:Y:S02]  /*2b7a0*/  LDL.LU.64 R14, [R1+0x40a8] ;  /* 0x0040a800010e7983 */ /* 0x000e640000300a00 */
[----:B------:R-:W1:Y:S11]  /*2b7b0*/  LDL.LU.64 R12, [R1+0x40a0] ;  /* 0x0040a000010c7983 */ /* 0x000e760000300a00 */
[----:B------:R-:W-:Y:S09]  /*2b7c0*/  @!UPT UIADD3 URZ, URZ, URZ, URZ ;  /* 0x0000003f3f3ff290 */ /* 0x000ff2000fffe03f */
[----:B------:R-:W-:Y:S01]  /*2b7d0*/  STL.64 [R1+0x320], R20 ;  /* 0x0003201401007387 */ /* 0x000fe20000100a00 */
[----:B------:R-:W-:Y:S02]  /*2b7e0*/  STL.64 [R1+0x328], R22 ;  /* 0x0003281601007387 */ /* 0x000fe40000100a00 */
[----:B------:R-:W-:Y:S01]  /*2b7f0*/  LDSM.16.M88.4 R20, [R28+0x23000] ;  /* 0x023000001c14783b */ /* 0x000fe20000000200 */
[----:B-1----:R-:W-:Y:S11]  /*2b800*/  HMMA.16816.F32 R8, R4, R8, R12 ;  /* 0x000000080408723c */ /* 0x002ff6000000180c */
[----:B------:R-:W-:Y:S11]  /*2b810*/  @!UPT UIADD3 URZ, URZ, URZ, URZ ;  /* 0x0000003f3f3ff290 */ /* 0x000ff6000fffe03f */
[----:B------:R-:W-:Y:S01]  /*2b820*/  @!UPT UIADD3 URZ, URZ, URZ, URZ ;  /* 0x0000003f3f3ff290 */ /* 0x000fe2000fffe03f */
[----:B------:R0:W-:Y:S01]  /*2b830*/  STL.64 [R1+0x310], R8 ;  /* 0x0003100801007387 */ /* 0x0001e20000100a00 */
[----:B------:R-:W-:Y:S02]  /*2b840*/  STL.64 [R1+0x4098], R6 ;  /* 0x0040980601007387 */ /* 0x000fe40000100a00 */
[----:B------:R-:W-:Y:S02]  /*2b850*/  STL.64 [R1+0x4090], R4 ;  /* 0x0040900401007387 */ /* 0x000fe40000100a00 */
[----:B------:R-:W2:Y:S01]  /*2b860*/  LDL.LU.64 R12, [R1+0x790] ;  /* 0x00079000010c7983 */ /* 0x000ea20000300a00 */
[----:B------:R-:W2:Y:S01]  /*2b870*/  LDL.LU.64 R14, [R1+0x798] ;  /* 0x00079800010e7983 */ /* 0x000ea20000300a00 */
[----:B------:R-:W-:Y:S02]  /*2b880*/  IMAD.MOV.U32 R26, RZ, RZ, R10 ;  /* 0x000000ffff1a7224 */ /* 0x000fe400078e000a */
[----:B---3--:R-:W-:Y:S01]  /*2b890*/  IMAD.MOV.U32 R27, RZ, RZ, R11 ;  /* 0x000000ffff1b7224 */ /* 0x008fe200078e000b */
[----:B------:R-:W1:Y:S04]  /*2b8a0*/  LDSM.16.M88.4 R4, [R28+0x23800] ;  /* 0x023800001c04783b */ /* 0x000e680000000200 */
[----:B0-----:R-:W3:Y:S01]  /*2b8b0*/  LDL.LU.64 R8, [R1+0x780] ;  /* 0x0007800001087983 */ /* 0x001ee20000300a00 */
[----:B------:R-:W4:Y:S02]  /*2b8c0*/  LDL.LU.64 R10, [R1+0x788] ;  /* 0x00078800010a7983 */ /* 0x000f240000300a00 */
[----:B-1----:R-:W-:Y:S01]  /*2b8d0*/  IMAD.MOV.U32 R3, RZ, RZ, R5 ;  /* 0x000000ffff037224 */ /* 0x002fe200078e0005 */
[----:B----4-:R-:W-:Y:S01]  /*2b8e0*/  STL.64 [R1+0x4088], R10 ;  /* 0x0040880a01007387 */ /* 0x010fe20000100a00 */
[----:B---3--:R0:W-:Y:S03]  /*2b8f0*/  STL.64 [R1+0x4080], R8 ;  /* 0x0040800801007387 */ /* 0x0081e60000100a00 */
[----:B0-----:R-:W3:Y:S01]  /*2b900*/  LDL.64 R8, [R1] ;  /* 0x0000000001087983 */ /* 0x001ee20000100a00 */
[----:B------:R-:W-:Y:S02]  /*2b910*/  STL.64 [R1+0x50], R16 ;  /* 0x0000501001007387 */ /* 0x000fe40000100a00 */
[----:B------:R0:W-:Y:S02]  /*2b920*/  STL.64 [R1+0x58], R18 ;  /* 0x0000581201007387 */ /* 0x0001e40000100a00 */
[----:B------:R-:W-:Y:S01]  /*2b930*/  STL.64 [R1+0x60], R20 ;  /* 0x0000601401007387 */ /* 0x000fe20000100a00 */
[----:B------:R-:W-:Y:S01]  /*2b940*/  STL.64 [R1+0x68], R22 ;  /* 0x0000681601007387 */ /* 0x000fe20000100a00 */
[----:B------:R-:W-:Y:S02]  /*2b950*/  STL [R1+0x3dbc], R27 ;  /* 0x003dbc1b01007387 */ /* 0x000fe40000100800 */
[----:B------:R-:W-:Y:S02]  /*2b960*/  STL [R1+0x3db8], R26 ;  /* 0x003db81a01007387 */ /* 0x000fe40000100800 */
[----:B------:R-:W-:Y:S01]  /*2b970*/  STL.64 [R1+0x70], R4 ;  /* 0x0000700401007387 */ /* 0x000fe20000100a00 */
[----:B------:R1:W-:Y:S01]  /*2b980*/  STL.64 [R1+0x78], R6 ;  /* 0x0000780601007387 */ /* 0x0003e20000100a00 */
[----:B0-----:R-:W-:-:S03]  /*2b990*/  IMAD.MOV.U32 R18, RZ, RZ, R4 ;  /* 0x000000ffff127224 */ /* 0x001fc600078e0004 */
[----:B-1----:R-:W2:Y:S01]  /*2b9a0*/  LDL.LU.64 R6, [R1+0x4098] ;  /* 0x0040980001067983 */ /* 0x002ea20000300a00 */
[----:B------:R-:W2:Y:S02]  /*2b9b0*/  LDL.LU.64 R4, [R1+0x4090] ;  /* 0x0040900001047983 */ /* 0x000ea40000300a00 */
[----:B------:R-:W4:Y:S02]  /*2b9c0*/  LDL.LU.64 R10, [R1+0x4088] ;  /* 0x00408800010a7983 */ /* 0x000f240000300a00 */
[----:B---3--:R-:W-:Y:S02]  /*2b9d0*/  IMAD.MOV.U32 R22, RZ, RZ, R8 ;  /* 0x000000ffff167224 */ /* 0x008fe400078e0008 */
[----:B------:R-:W-:Y:S01]  /*2b9e0*/  IMAD.MOV.U32 R2, RZ, RZ, R9 ;  /* 0x000000ffff027224 */ /* 0x000fe200078e0009 */
[C---:B--2---:R-:W-:Y:S01]  /*2b9f0*/  HMMA.16816.F32 R12, R4.reuse, R8, R12 ;  /* 0x00000008040c723c */ /* 0x044fe2000000180c */
[----:B------:R-:W4:Y:S11]  /*2ba00*/  LDL.LU.64 R8, [R1+0x4080] ;  /* 0x0040800001087983 */ /* 0x000f360000300a00 */
[----:B------:R-:W-:Y:S11]  /*2ba10*/  @!UPT UIADD3 URZ, URZ, URZ, URZ ;  /* 0x0000003f3f3ff290 */ /* 0x000ff6000fffe03f */
[----:B------:R0:W-:Y:S01]  /*2ba20*/  STL.64 [R1+0x300], R12 ;  /* 0x0003000c01007387 */ /* 0x0001e20000100a00 */
[----:B------:R-:W-:Y:S02]  /*2ba30*/  IMAD.MOV.U32 R28, RZ, RZ, R15 ;  /* 0x000000ffff1c7224 */ /* 0x000fe400078e000f */
[----:B------:R-:W-:Y:S01]  /*2ba40*/  IMAD.MOV.U32 R29, RZ, RZ, R14 ;  /* 0x000000ffff1d7224 */ /* 0x000fe200078e000e */
[----:B0-----:R-:W2:Y:S01]  /*2ba50*/  LDL.LU.64 R12, [R1+0x5a0] ;  /* 0x0005a000010c7983 */ /* 0x001ea20000300a00 */
[----:B------:R-:W2:Y:S02]  /*2ba60*/  LDL.LU.64 R14, [R1+0x5a8] ;  /* 0x0005a800010e7983 */ /* 0x000ea40000300a00 */
[----:B------:R-:W-:Y:S02]  /*2ba70*/  STL [R1+0x4078], R22 ;  /* 0x0040781601007387 */ /* 0x000fe40000100800 */
[----:B------:R0:W-:Y:S01]  /*2ba80*/  STL.64 [R1+0x4070], R20 ;  /* 0x0040701401007387 */ /* 0x0001e20000100a00 */
[----:B------:R-:W-:Y:S01]  /*2ba90*/  STL [R1+0x3dc4], R28 ;  /* 0x003dc41c01007387 */ /* 0x000fe20000100800 */
[----:B------:R-:W-:Y:S03]  /*2baa0*/  STL [R1+0x3dc0], R29 ;  /* 0x003dc01d01007387 */ /* 0x000fe60000100800 */
[----:B0-----:R-:W3:Y:S01]  /*2bab0*/  LDL.LU.64 R20, [R1+0x590] ;  /* 0x0005900001147983 */ /* 0x001ee20000300a00 */
[----:B------:R-:W3:Y:S01]  /*2bac0*/  LDL.LU.64 R22, [R1+0x598] ;  /* 0x0005980001167983 */ /* 0x000ee20000300a00 */
[C---:B----4-:R-:W-:Y:S11]  /*2bad0*/  HMMA.16816.F32 R8, R4.reuse, R24, R8 ;  /* 0x000000180408723c */ /* 0x050ff60000001808 */
[----:B------:R-:W-:Y:S11]  /*2bae0*/  @!UPT UIADD3 URZ, URZ, URZ, URZ ;  /* 0x0000003f3f3ff290 */ /* 0x000ff6000fffe03f */
[----:B------:R-:W-:Y:S01]  /*2baf0*/  @!UPT UIADD3 URZ, URZ, URZ, URZ ;  /* 0x0000003f3f3ff290 */ /* 0x000fe2000fffe03f */
[----:B------:R-:W-:Y:S01]  /*2bb00*/  STL.64 [R1+0x2f0], R8 ;  /* 0x0002f00801007387 */ /* 0x000fe20000100a00 */
[----:B------:R-:W-:Y:S02]  /*2bb10*/  STL.64 [R1+0x2f8], R10 ;  /* 0x0002f80a01007387 */ /* 0x000fe40000100a00 */
[----:B------:R0:W-:Y:S02]  /*2bb20*/  STL.64 [R1+0x4068], R24 ;  /* 0x0040681801007387 */ /* 0x0001e40000100a00 */
[----:B------:R-:W1:Y:S01]  /*2bb30*/  LDSM.16.MT88.4 R8, [R0+0x80] ;  /* 0x000080000008783b */ /* 0x000e620000004200 */
[----:B0-----:R-:W2:Y:S04]  /*2bb40*/  LDL.64 R24, [R1+0x30] ;  /* 0x0000300001187983 */ /* 0x001ea80000100a00 */
[----:B-1----:R-:W-:Y:S01]  /*2bb50*/  STL.64 [R1+0x4050], R10 ;  /* 0x0040500a01007387 */ /* 0x002fe20000100a00 */
[----:B------:R0:W-:Y:S01]  /*2bb60*/  STL.64 [R1+0x4048], R8 ;  /* 0x0040480801007387 */ /* 0x0001e20000100a00 */
[----:B---3--:R-:W-:Y:S01]  /*2bb70*/  HMMA.16816.F32 R20, R4, R16, R20 ;  /* 0x000000100414723c */ /* 0x008fe20000001814 */
[----:B0-----:R-:W-:-:S07]  /*2bb80*/  IMAD.MOV.U32 R9, RZ, RZ, R3 ;  /* 0x000000ffff097224 */ /* 0x001fce00078e0003 */
[----:B--2---:R-:W-:Y:S11]  /*2bb90*/  HMMA.16816.F32 R12, R4, R24, R12 ;  /* 0x00000018040c723c */ /* 0x004ff6000000180c */
[----:B------:R-:W-:Y:S11]  /*2bba0*/  @!UPT UIADD3 URZ, URZ, URZ, URZ ;  /* 0x0000003f3f3ff290 */ /* 0x000ff6000fffe03f */
[----:B------:R-:W-:Y:S01]  /*2bbb0*/  @!UPT UIADD3 URZ, URZ, URZ, URZ ;  /* 0x0000003f3f3ff290 */ /* 0x000fe2000fffe03f */
[----:B------:R-:W-:Y:S01]  /*2bbc0*/  STL.64 [R1+0x2e0], R12 ;  /* 0x0002e00c01007387 */ /* 0x000fe20000100a00 */
[----:B------:R-:W-:Y:S02]  /*2bbd0*/  STL [R1+0x2e8], R14 ;  /* 0x0002e80e01007387 */ /* 0x000fe40000100800 */
[----:B------:R-:W-:Y:S02]  /*2bbe0*/  IMAD.MOV.U32 R28, RZ, RZ, R15 ;  /* 0x000000ffff1c7224 */ /* 0x000fe400078e000f */
[----:B------:R-:W0:Y:S01]  /*2bbf0*/  LDSM.16.MT88.4 R12, [R0+0x100] ;  /* 0x00010000000c783b */ /* 0x000e220000004200 */
[----:B------:R-:W-:Y:S02]  /*2bc00*/  IMAD.MOV.U32 R29, RZ, RZ, R24 ;  /* 0x000000ffff1d7224 */ /* 0x000fe400078e0018 */
[----:B------:R-:W-:Y:S02]  /*2bc10*/  IMAD.MOV.U32 R3, RZ, RZ, R25 ;  /* 0x000000ffff037224 */ /* 0x000fe400078e0019 */
[----:B------:R-:W2:Y:S01]  /*2bc20*/  LDL.LU.64 R24, [R1+0x600] ;  /* 0x0006000001187983 */ /* 0x000ea20000300a00 */
[----:B------:R-:W2:Y:S02]  /*2bc30*/  LDL.LU.64 R26, [R1+0x608] ;  /* 0x00060800011a7983 */ /* 0x000ea40000300a00 */
[----:B------:R-:W-:Y:S01]  /*2bc40*/  STL [R1+0x3dc8], R28 ;  /* 0x003dc81c01007387 */ /* 0x000fe20000100800 */
[----:B0-----:R-:W-:Y:S01]  /*2bc50*/  STL.64 [R1+0x3fe8], R14 ;  /* 0x003fe80e01007387 */ /* 0x001fe20000100a00 */
[----:B------:R0:W-:Y:S03]  /*2bc60*/  STL.64 [R1+0x3fe0], R12 ;  /* 0x003fe00c01007387 */ /* 0x0001e60000100a00 */
[----:B0-----:R-:W3:Y:S01]  /*2bc70*/  LDL.64 R12, [R1+0x20] ;  /* 0x00002000010c7983 */ /* 0x001ee20000100a00 */
[----:B------:R-:W-:Y:S02]  /*2bc80*/  STL.64 [R1+0x2d0], R20 ;  /* 0x0002d01401007387 */ /* 0x000fe40000100a00 */
[----:B------:R0:W-:Y:S02]  /*2bc90*/  STL.64 [R1+0x2d8], R22 ;  /* 0x0002d81601007387 */ /* 0x0001e40000100a00 */
[----:B0-----:R-:W4:Y:S01]  /*2bca0*/  LDL.LU R22, [R1+0x4078] ;  /* 0x0040780001167983 */ /* 0x001f220000300800 */
[----:B------:R-:W2:Y:S02]  /*2bcb0*/  LDL.LU.64 R20, [R1+0x4070] ;  /* 0x0040700001147983 */ /* 0x000ea40000300a00 */
[----:B------:R-:W-:-:S02]  /*2bcc0*/  IMAD.MOV.U32 R8, RZ, RZ, R18 ;  /* 0x000000ffff087224 */ /* 0x000fc400078e0012 */
[----:B------:R-:W-:Y:S02]  /*2bcd0*/  IMAD.MOV.U32 R15, RZ, RZ, R16 ;  /* 0x000000ffff0f7224 */ /* 0x000fe400078e0010 */
[----:B------:R-:W-:Y:S02]  /*2bce0*/  IMAD.MOV.U32 R14, RZ, RZ, R17 ;  /* 0x000000ffff0e7224 */ /* 0x000fe400078e0011 */
[----:B------:R-:W0:Y:S04]  /*2bcf0*/  LDSM.16.MT88.4 R16, [R0+0x180] ;  /* 0x000180000010783b */ /* 0x000e280000004200 */
[----:B------:R-:W-:Y:S04]  /*2bd00*/  STL.64 [R1+0x4060], R14 ;  /* 0x0040600e01007387 */ /* 0x000fe80000100a00 */
[----:B---3--:R1:W-:Y:S04]  /*2bd10*/  STL.64 [R1+0x4058], R12 ;  /* 0x0040580c01007387 */ /* 0x0083e80000100a00 */
[----:B-1----:R-:W3:Y:S01]  /*2bd20*/  LDL.LU.64 R12, [R1+0x5f0] ;  /* 0x0005f000010c7983 */ /* 0x002ee20000300a00 */
[----:B------:R-:W3:Y:S01]  /*2bd30*/  LDL.LU.64 R14, [R1+0x5f8] ;  /* 0x0005f800010e7983 */ /* 0x000ee20000300a00 */
[----:B--2---:R-:W-:Y:S02]  /*2bd40*/  HMMA.16816.F32 R24, R4, R20, R24 ;  /* 0x000000140418723c */ /* 0x004fe40000001818 */
[----:B0-----:R-:W-:Y:S01]  /*2bd50*/  STL.64 [R1+0x3f88], R18 ;  /* 0x003f881201007387 */ /* 0x001fe20000100a00 */
[----:B------:R-:W-:Y:S11]  /*2bd60*/  STL.64 [R1+0x3f80], R16 ;  /* 0x003f801001007387 */ /* 0x000ff60000100a00 */
[----:B------:R-:W-:Y:S09]  /*2bd70*/  @!UPT UIADD3 URZ, URZ, URZ, URZ ;  /* 0x0000003f3f3ff290 */ /* 0x000ff2000fffe03f */
[----:B------:R0:W-:Y:S01]  /*2bd80*/  STL.64 [R1+0x2c0], R24 ;  /* 0x0002c01801007387 */ /* 0x0001e20000100a00 */
[----:B------:R1:W-:Y:S03]  /*2bd90*/  STL.64 [R1+0x2c8], R26 ;  /* 0x0002c81a01007387 */ /* 0x0003e60000100a00 */
[----:B0-----:R-:W2:Y:S01]  /*2bda0*/  LDL.LU.64 R24, [R1+0x4068] ;  /* 0x0040680001187983 */ /* 0x001ea20000300a00 */
[----:B------:R-:W-:Y:S02]  /*2bdb0*/  IMAD.MOV.U32 R17, RZ, RZ, R2 ;  /* 0x000000ffff117224 */ /* 0x000fe400078e0002 */
[----:B----4-:R-:W-:Y:S02]  /*2bdc0*/  IMAD.MOV.U32 R16, RZ, RZ, R22 ;  /* 0x000000ffff107224 */ /* 0x010fe400078e0016 */
[----:B-1----:R-:W-:Y:S02]  /*2bdd0*/  IMAD.MOV.U32 R26, RZ, RZ, R20 ;  /* 0x000000ffff1a7224 */ /* 0x002fe400078e0014 */
[----:B------:R-:W-:-:S02]  /*2bde0*/  IMAD.MOV.U32 R2, RZ, RZ, R21 ;  /* 0x000000ffff027224 */ /* 0x000fc400078e0015 */
[----:B------:R-:W0:Y:S04]  /*2bdf0*/  LDSM.16.MT88.4 R20, [R0+0x200] ;  /* 0x000200000014783b */ /* 0x000e280000004200 */
[----:B------:R-:W-:Y:S01]  /*2be00*/  STL [R1+0x4030], R26 ;  /* 0x0040301a01007387 */ /* 0x000fe20000100800 */
[----:B---3--:R-:W-:Y:S11]  /*2be10*/  HMMA.16816.F32 R4, R4, R8, R12 ;  /* 0x000000080404723c */ /* 0x008ff6000000180c */
[----:B------:R-:W-:Y:S11]  /*2be20*/  @!UPT UIADD3 URZ, URZ, URZ, URZ ;  /* 0x0000003f3f3ff290 */ /* 0x000ff6000fffe03f */
[----:B------:R-:W-:Y:S02]  /*2be30*/  @!UPT UIADD3 URZ, URZ, URZ, URZ ;  /* 0x0000003f3f3ff290 */ /* 0x000fe4000fffe03f */
[----:B------:R-:W-:Y:S01]  /*2be40*/  IMAD.MOV.U32 R28, RZ, RZ, R7 ;  /* 0x000000ffff1c7224 */ /* 0x000fe200078e0007 */
[----:B--2---:R1:W-:Y:S04]  /*2be50*/  STL.64 [R1+0x4028], R24 ;  /* 0x0040281801007387 */ /* 0x0043e80000100a00 */
[----:B-1----:R-:W2:Y:S01]  /*2be60*/  LDL.LU.64 R24, [R1+0x7d0] ;  /* 0x0007d00001187983 */ /* 0x002ea20000300a00 */
[----:B------:R-:W2:Y:S02]  /*2be70*/  LDL.LU.64 R26, [R1+0x7d8] ;  /* 0x0007d800011a7983 */ /* 0x000ea40000300a00 */
[----:B0-----:R-:W-:Y:S02]  /*2be80*/  STL.64 [R1+0x3f28], R22 ;  /* 0x003f281601007387 */ /* 0x001fe40000100a00 */
[----:B------:R0:W-:Y:S02]  /*2be90*/  STL.64 [R1+0x3f20], R20 ;  /* 0x003f201401007387 */ /* 0x0001e40000100a00 */
[----:B0-----:R-:W3:Y:S04]  /*2bea0*/  LDL R20, [R1+0x10] ;  /* 0x0000100001147983 */ /* 0x001ee80000100800 */
[----:B------:R-:W3:Y:S01]  /*2beb0*/  LDL R21, [R1+0x14] ;  /* 0x0000140001157983 */ /* 0x000ee20000100800 */
[----:B------:R-:W4:Y:S02]  /*2bec0*/  LDL.LU.64 R14, [R1+0x4060] ;  /* 0x00406000010e7983 */ /* 0x000f240000300a00 */
[----:B------:R-:W2:Y:S02]  /*2bed0*/  LDL.LU.64 R12, [R1+0x4058] ;  /* 0x00405800010c7983 */ /* 0x000ea40000300a00 */
[----:B------:R-:W3:Y:S01]  /*2bee0*/  LDL.LU.64 R10, [R1+0x4050] ;  /* 0x00405000010a7983 */ /* 0x000ee20000300a00 */
[----:B------:R-:W3:Y:S01]  /*2bef0*/  LDL.LU.64 R8, [R1+0x4048] ;  /* 0x0040480001087983 */ /* 0x000ee20000300a00 */
[----:B------:R-:W-:Y:S02]  /*2bf00*/  STL.64 [R1+0x210], R4 ;  /* 0x0002100401007387 */ /* 0x000fe40000100a00 */
[----:B------:R-:W-:Y:S02]  /*2bf10*/  STL [R1+0x218], R6 ;  /* 0x0002180601007387 */ /* 0x000fe40000100800 */
[----:B------:R-:W0:Y:S04]  /*2bf20*/  LDSM.16.MT88.4 R4, [R0+0x280] ;  /* 0x000280000004783b */ /* 0x000e280000004200 */
[----:B------:R-:W-:Y:S04]  /*2bf30*/  STL [R1+0x3e58], R28 ;  /* 0x003e581c01007387 */ /* 0x000fe80000100800 */
[----:B0-----:R-:W-:Y:S01]  /*2bf40*/  STL.64 [R1+0x3ec0], R6 ;  /* 0x003ec00601007387 */ /* 0x001fe20000100a00 */
[----:B------:R0:W-:Y:S03]  /*2bf50*/  STL.64 [R1+0x3eb8], R4 ;  /* 0x003eb80401007387 */ /* 0x0001e60000100a00 */
[----:B0-----:R-:W3:Y:S01]  /*2bf60*/  LDL.64 R4, [R1+0x70] ;  /* 0x0000700001047983 */ /* 0x001ee20000100a00 */
[----:B--2---:R-:W-:-:S03]  /*2bf70*/  IMAD.MOV.U32 R18, RZ, RZ, R12 ;  /* 0x000000ffff127224 */ /* 0x004fc600078e000c */
[----:B---3--:R4:W-:Y:S02]  /*2bf80*/  STL.64 [R1+0x3ff0], R4 ;  /* 0x003ff00401007387 */ /* 0x0089e40000100a00 */
[----:B----4-:R-:W-:Y:S02]  /*2bf90*/  IMAD.MOV.U32 R4, RZ, RZ, R15 ;  /* 0x000000ffff047224 */ /* 0x010fe400078e000f */
[----:B------:R-:W-:-:S05]  /*2bfa0*/  IMAD.MOV.U32 R5, RZ, RZ, R14 ;  /* 0x000000ffff057224 */ /* 0x000fca00078e000e */
[----:B------:R0:W-:Y:S02]  /*2bfb0*/  STL.64 [R1+0x4008], R4 ;  /* 0x0040080401007387 */ /* 0x0001e40000100a00 */
[----:B0-----:R-:W-:Y:S02]  /*2bfc0*/  IMAD.MOV.U32 R4, RZ, RZ, R29 ;  /* 0x000000ffff047224 */ /* 0x001fe400078e001d */
[----:B------:R-:W-:-:S05]  /*2bfd0*/  IMAD.MOV.U32 R5, RZ, RZ, R3 ;  /* 0x000000ffff057224 */ /* 0x000fca00078e0003 */
[----:B------:R0:W-:Y:S02]  /*2bfe0*/  STL.64 [R1+0x4020], R4 ;  /* 0x0040200401007387 */ /* 0x0001e40000100a00 */
[C---:B0-----:R-:W-:Y:S01]  /*2bff0*/  HMMA.16816.F32 R4, R8.reuse, R12, R24 ;  /* 0x0000000c0804723c */ /* 0x041fe20000001818 */
[----:B------:R-:W-:Y:S11]  /*2c000*/  IMAD.MOV.U32 R3, RZ, RZ, R13 ;  /* 0x000000ffff037224 */ /* 0x000ff600078e000d */
[----:B------:R-:W-:Y:S11]  /*2c010*/  @!UPT UIADD3 URZ, URZ, URZ, URZ ;  /* 0x0000003f3f3ff290 */ /* 0x000ff6000fffe03f */
[----:B------:R-:W-:Y:S01]  /*2c020*/  STL.64 [R1+0x200], R4 ;  /* 0x0002000401007387 */ /* 0x000fe20000100a00 */
[----:B------:R-:W-:Y:S02]  /*2c030*/  STL.64 [R1+0x208], R6 ;  /* 0x0002080601007387 */ /* 0x000fe40000100a00 */
[----:B------:R-:W-:Y:S02]  /*2c040*/  STL [R1+0x4040], R18 ;  /* 0x0040401201007387 */ /* 0x000fe40000100800 */
[----:B------:R0:W-:Y:S02]  /*2c050*/  STL.64 [R1+0x4038], R16 ;  /* 0x0040381001007387 */ /* 0x0001e40000100a00 */
[----:B0-----:R-:W2:Y:S01]  /*2c060*/  LDL.LU.64 R16, [R1+0x7c0] ;  /* 0x0007c00001107983 */ /* 0x001ea20000300a00 */
[----:B------:R-:W2:Y:S02]  /*2c070*/  LDL.LU.64 R18, [R1+0x7c8] ;  /* 0x0007c80001127983 */ /* 0x000ea40000300a00 */
[----:B------:R-:W3:Y:S02]  /*2c080*/  LDL.LU.64 R24, [R1+0x7b0] ;  /* 0x0007b00001187983 */ /* 0x000ee40000300a00 */
[----:B------:R-:W3:Y:S01]  /*2c090*/  LDL.LU.64 R26, [R1+0x7b8] ;  /* 0x0007b800011a7983 */ /* 0x000ee20000300a00 */
[----:B------:R-:W4:Y:S01]  /*2c0a0*/  LDL.LU.64 R4, [R1+0x7a0] ;  /* 0x0007a00001047983 */ /* 0x000f220000300a00 */
[----:B------:R-:W4:Y:S02]  /*2c0b0*/  LDL.LU.64 R6, [R1+0x7a8] ;  /* 0x0007a80001067983 */ /* 0x000f240000300a00 */
[----:B------:R-:W2:Y:S02]  /*2c0c0*/  LDL.LU.64 R12, [R1+0x570] ;  /* 0x00057000010c7983 */ /* 0x000ea40000300a00 */
[----:B------:R-:W2:Y:S02]  /*2c0d0*/  LDL.LU.64 R14, [R1+0x578] ;  /* 0x00057800010e7983 */ /* 0x000ea40000300a00 */
[----:B--2---:R-:W-:Y:S01]  /*2c0e0*/  STL.64 [R1+0x4000], R14 ;  /* 0x0040000e01007387 */ /* 0x004fe20000100a00 */
[----:B------:R0:W-:Y:S03]  /*2c0f0*/  STL.64 [R1+0x3ff8], R12 ;  /* 0x003ff80c01007387 */ /* 0x0001e60000100a00 */
[----:B0-----:R-:W2:Y:S01]  /*2c100*/  LDL.LU.64 R12, [R1+0x580] ;  /* 0x00058000010c7983 */ /* 0x001ea20000300a00 */
[----:B------:R-:W2:Y:S01]  /*2c110*/  LDL.LU.64 R14, [R1+0x588] ;  /* 0x00058800010e7983 */ /* 0x000ea20000300a00 */
[C---:B------:R-:W-:Y:S02]  /*2c120*/  HMMA.16816.F32 R16, R8.reuse, R20, R16 ;  /* 0x000000140810723c */ /* 0x040fe40000001810 */
[----:B--2---:R-:W-:Y:S01]  /*2c130*/  STL.64 [R1+0x4018], R14 ;  /* 0x0040180e01007387 */ /* 0x004fe20000100a00 */
[----:B------:R0:W-:Y:S03]  /*2c140*/  STL.64 [R1+0x4010], R12 ;  /* 0x0040100c01007387 */ /* 0x0001e60000100a00 */
[----:B0-----:R-:W2:Y:S01]  /*2c150*/  LDL.LU.64 R12, [R1+0x5c0] ;  /* 0x0005c000010c7983 */ /* 0x001ea20000300a00 */
[----:B------:R-:W2:Y:S11]  /*2c160*/  LDL.LU.64 R14, [R1+0x5c8] ;  /* 0x0005c800010e7983 */ /* 0x000eb60000300a00 */
[----:B------:R-:W-:Y:S05]  /*2c170*/  @!UPT UIADD3 URZ, URZ, URZ, URZ ;  /* 0x0000003f3f3ff290 */ /* 0x000fea000fffe03f */
[----:B------:R-:W-:Y:S02]  /*2c180*/  STL.64 [R1+0x1f0], R16 ;  /* 0x0001f01001007387 */ /* 0x000fe40000100a00 */
[----:B------:R0:W-:Y:S02]  /*2c190*/  STL.64 [R1+0x1f8], R18 ;  /* 0x0001f81201007387 */ /* 0x0001e40000100a00 */
[----:B0-----:R-:W2:Y:S01]  /*2c1a0*/  LDL.LU R18, [R1+0x4040] ;  /* 0x0040400001127983 */ /* 0x001ea20000300800 */
[----:B------:R-:W3:Y:S02]  /*2c1b0*/  LDL.LU.64 R16, [R1+0x4038] ;  /* 0x0040380001107983 */ /* 0x000ee40000300a00 */
[----:B------:R-:W-:Y:S01]  /*2c1c0*/  STL.64 [R1+0x3fc8], R20 ;  /* 0x003fc81401007387 */ /* 0x000fe20000100a00 */
[C---:B---3--:R-:W-:Y:S11]  /*2c1d0*/  HMMA.16816.F32 R24, R8.reuse, R16, R24 ;  /* 0x000000100818723c */ /* 0x048ff60000001818 */
[----:B------:R-:W-:Y:S11]  /*2c1e0*/  @!UPT UIADD3 URZ, URZ, URZ, URZ ;  /* 0x0000003f3f3ff290 */ /* 0x000ff6000fffe03f */
[----:B------:R-:W-:Y:S01]  /*2c1f0*/  @!UPT UIADD3 URZ, URZ, URZ, URZ ;  /* 0x0000003f3f3ff290 */ /* 0x000fe2000fffe03f */
[----:B------:R-:W-:Y:S01]  /*2c200*/  STL.64 [R1+0x1e0], R24 ;  /* 0x0001e01801007387 */ /* 0x000fe20000100a00 */
[----:B------:R0:W-:Y:S03]  /*2c210*/  STL.64 [R1+0x1e8], R26 ;  /* 0x0001e81a01007387 */ /* 0x0001e60000100a00 */
[----:B0-----:R-:W3:Y:S01]  /*2c220*/  LDL.LU R26, [R1+0x4030] ;  /* 0x00403000011a7983 */ /* 0x001ee20000300800 */
[----:B------:R-:W4:Y:S02]  /*2c230*/  LDL.LU.64 R24, [R1+0x4028] ;  /* 0x0040280001187983 */ /* 0x000f240000300a00 */
[----:B------:R0:W-:Y:S02]  /*2c240*/  STL.64 [R1+0x3fc0], R16 ;  /* 0x003fc01001007387 */ /* 0x0001e40000100a00 */
[----:B--2---:R-:W-:Y:S01]  /*2c250*/  IMAD.MOV.U32 R20, RZ, RZ, R18 ;  /* 0x000000ffff147224 */ /* 0x004fe200078e0012 */
[----:B0-----:R-:W2:Y:S01]  /*2c260*/  LDL.LU.64 R16, [R1+0x550] ;  /* 0x0005500001107983 */ /* 0x001ea20000300a00 */
[----:B------:R-:W2:Y:S01]  /*2c270*/  LDL.LU.64 R18, [R1+0x558] ;  /* 0x0005580001127983 */ /* 0x000ea20000300a00 */
[C---:B----4-:R-:W-:Y:S11]  /*2c280*/  HMMA.16816.F32 R4, R8.reuse, R24, R4 ;  /* 0x000000180804723c */ /* 0x050ff60000001804 */
[----:B------:R-:W-:Y:S11]  /*2c290*/  @!UPT UIADD3 URZ, URZ, URZ, URZ ;  /* 0x0000003f3f3ff290 */ /* 0x000ff6000fffe03f */
[----:B------:R-:W-:Y:S01]  /*2c2a0*/  @!UPT UIADD3 URZ, URZ, URZ, URZ ;  /* 0x0000003f3f3ff290 */ /* 0x000fe2000fffe03f */
[----:B------:R0:W-:Y:S01]  /*2c2b0*/  STL.64 [R1+0x1d0], R4 ;  /* 0x0001d00401007387 */ /* 0x0001e20000100a00 */
[----:B------:R1:W-:Y:S03]  /*2c2c0*/  STL [R1+0x1d8], R6 ;  /* 0x0001d80601007387 */ /* 0x0003e60000100800 */
[----:B0-----:R-:W1:Y:S01]  /*2c2d0*/  LDL.LU.64 R4, [R1+0x4020] ;  /* 0x0040200001047983 */ /* 0x001e620000300a00 */
[----:B------:R-:W-:Y:S02]  /*2c2e0*/  IMAD.MOV.U32 R21, RZ, RZ, R3 ;  /* 0x000000ffff157224 */ /* 0x000fe400078e0003 */
[----:B------:R-:W-:Y:S02]  /*2c2f0*/  IMAD.MOV.U32 R3, RZ, RZ, R7 ;  /* 0x000000ffff037224 */ /* 0x000fe400078e0007 */
[----:B------:R-:W-:Y:S03]  /*2c300*/  STL.64 [R1+0x3fb8], R24 ;  /* 0x003fb81801007387 */ /* 0x000fe60000100a00 */
[----:B------:R-:W-:Y:S01]  /*2c310*/  STL [R1+0x3cb8], R3 ;  /* 0x003cb80301007387 */ /* 0x000fe20000100800 */
[C---:B-1----:R-:W-:Y:S03]  /*2c320*/  HMMA.16816.F32 R4, R8.reuse, R4, R12 ;  /* 0x000000040804723c */ /* 0x042fe6000000180c */
[----:B------:R-:W4:Y:S01]  /*2c330*/  LDL.LU.64 R14, [R1+0x4018] ;  /* 0x00401800010e7983 */ /* 0x000f220000300a00 */
[----:B------:R-:W4:Y:S11]  /*2c340*/  LDL.LU.64 R12, [R1+0x4010] ;  /* 0x00401000010c7983 */ /* 0x000f360000300a00 */
[----:B------:R-:W-:Y:S08]  /*2c350*/  @!UPT UIADD3 URZ, URZ, URZ, URZ ;  /* 0x0000003f3f3ff290 */ /* 0x000ff0000fffe03f */
[----:B------:R0:W-:Y:S01]  /*2c360*/  STL.64 [R1+0x1c0], R4 ;  /* 0x0001c00401007387 */ /* 0x0001e20000100a00 */
[----:B------:R4:W-:Y:S03]  /*2c370*/  STL.64 [R1+0x1c8], R6 ;  /* 0x0001c80601007387 */ /* 0x0009e60000100a00 */
[----:B0-----:R-:W4:Y:S01]  /*2c380*/  LDL.LU.64 R4, [R1+0x4008] ;  /* 0x0040080001047983 */ /* 0x001f220000300a00 */
[----:B---3--:R-:W-:Y:S02]  /*2c390*/  IMAD.MOV.U32 R24, RZ, RZ, R26 ;  /* 0x000000ffff187224 */ /* 0x008fe400078e001a */
[----:B------:R-:W-:Y:S01]  /*2c3a0*/  IMAD.MOV.U32 R25, RZ, RZ, R2 ;  /* 0x000000ffff197224 */ /* 0x000fe200078e0002 */
[C---:B----4-:R-:W-:Y:S01]  /*2c3b0*/  HMMA.16816.F32 R4, R8.reuse, R4, R12 ;  /* 0x000000040804723c */ /* 0x050fe2000000180c */
[----:B------:R-:W3:Y:S01]  /*2c3c0*/  LDL.LU.64 R14, [R1+0x4000] ;  /* 0x00400000010e7983 */ /* 0x000ee20000300a00 */
[----:B------:R-:W3:Y:S11]  /*2c3d0*/  LDL.LU.64 R12, [R1+0x3ff8] ;  /* 0x003ff800010c7983 */ /* 0x000ef60000300a00 */
[----:B------:R-:W-:Y:S10]  /*2c3e0*/  @!UPT UIADD3 URZ, URZ, URZ, URZ ;  /* 0x0000003f3f3ff290 */ /* 0x000ff4000fffe03f */
[----:B------:R0:W-:Y:S01]  /*2c3f0*/  STL.64 [R1+0x1b0], R4 ;  /* 0x0001b00401007387 */ /* 0x0001e20000100a00 */
[----:B------:R-:W-:Y:S03]  /*2c400*/  STL.64 [R1+0x1b8], R6 ;  /* 0x0001b80601007387 */ /* 0x000fe60000100a00 */
[----:B0-----:R-:W2:Y:S01]  /*2c410*/  LDL.LU.64 R4, [R1+0x3ff0] ;  /* 0x003ff00001047983 */ /* 0x001ea20000300a00 */
[C---:B---3--:R-:W-:Y:S03]  /*2c420*/  HMMA.16816.F32 R24, R8.reuse, R24, R12 ;  /* 0x000000180818723c */ /* 0x048fe6000000180c */
[----:B------:R-:W3:Y:S01]  /*2c430*/  LDL.LU.64 R14, [R1+0x3fe8] ;  /* 0x003fe800010e7983 */ /* 0x000ee20000300a00 */
[----:B------:R-:W3:Y:S04]  /*2c440*/  LDL.LU.64 R12, [R1+0x3fe0] ;  /* 0x003fe000010c7983 */ /* 0x000ee80000300a00 */
[----:B--2---:R-:W-:Y:S01]  /*2c450*/  HMMA.16816.F32 R8, R8, R4, R16 ;  /* 0x000000040808723c */ /* 0x004fe20000001810 */
[----:B------:R-:W2:Y:S11]  /*2c460*/  LDL.LU.64 R16, [R1+0x740] ;  /* 0x0007400001107983 */ /* 0x000eb60000300a00 */
[----:B------:R-:W-:Y:S03]  /*2c470*/  @!UPT UIADD3 URZ, URZ, URZ, URZ ;  /* 0x0000003f3f3ff290 */ /* 0x000fe6000fffe03f */
[----:B------:R-:W-:Y:S02]  /*2c480*/  STL.64 [R1+0x1a0], R24 ;  /* 0x0001a01801007387 */ /* 0x000fe40000100a00 */
[----:B------:R-:W-:Y:S02]  /*2c490*/  STL.64 [R1+0x1a8], R26 ;  /* 0x0001a81a01007387 */ /* 0x000fe40000100a00 */
[----:B------:R-:W4:Y:S04]  /*2c4a0*/  LDL.LU.64 R18, [R1+0x748] ;  /* 0x0007480001127983 */ /* 0x000f280000300a00 */
[----:B------:R-:W-:Y:S01]  /*2c4b0*/  STL.64 [R1+0x100], R8 ;  /* 0x0001000801007387 */ /* 0x000fe20000100a00 */
[----:B------:R-:W-:Y:S03]  /*2c4c0*/  STL.64 [R1+0x108], R10 ;  /* 0x0001080a01007387 */ /* 0x000fe60000100a00 */
[----:B----4-:R-:W-:Y:S01]  /*2c4d0*/  STL.64 [R1+0x3fd8], R18 ;  /* 0x003fd81201007387 */ /* 0x010fe20000100a00 */
[----:B--2---:R0:W-:Y:S03]  /*2c4e0*/  STL.64 [R1+0x3fd0], R16 ;  /* 0x003fd01001007387 */ /* 0x0041e60000100a00 */
[----:B0-----:R-:W3:Y:S01]  /*2c4f0*/  LDL.LU.64 R16, [R1+0x770] ;  /* 0x0007700001107983 */ /* 0x001ee20000300a00 */
[----:B------:R-:W3:Y:S02]  /*2c500*/  LDL.LU.64 R18, [R1+0x778] ;  /* 0x0007780001127983 */ /* 0x000ee40000300a00 */
[----:B------:R-:W2:Y:S02]  /*2c510*/  LDL.LU.64 R24, [R1+0x730] ;  /* 0x0007300001187983 */ /* 0x000ea40000300a00 */
[----:B------:R-:W2:Y:S01]  /*2c520*/  LDL.LU.64 R26, [R1+0x738] ;  /* 0x00073800011a7983 */ /* 0x000ea20000300a00 */
[----:B------:R0:W-:Y:S04]  /*2c530*/  STL.64 [R1+0x3f90], R4 ;  /* 0x003f900401007387 */ /* 0x0001e80000100a00 */
[----:B0-----:R-:W4:Y:S01]  /*2c540*/  LDL.LU.64 R4, [R1+0x520] ;  /* 0x0005200001047983 */ /* 0x001f220000300a00 */
[----:B------:R-:W2:Y:S03]  /*2c550*/  LDL.LU.64 R6, [R1+0x528] ;  /* 0x0005280001067983 */ /* 0x000ea60000300a00 */
[----:B--2---:R-:W-:Y:S01]  /*2c560*/  STL.64 [R1+0x3fa0], R6 ;  /* 0x003fa00601007387 */ /* 0x004fe20000100a00 */
[----:B----4-:R0:W-:Y:S03]  /*2c570*/  STL.64 [R1+0x3f98], R4 ;  /* 0x003f980401007387 */ /* 0x0101e60000100a00 */
[----:B0-----:R-:W2:Y:S01]  /*2c580*/  LDL.64 R4, [R1+0x30] ;  /* 0x0000300001047983 */ /* 0x001ea20000100a00 */
[C---:B---3--:R-:W-:Y:S03]  /*2c590*/  HMMA.16816.F32 R20, R12.reuse, R20, R16 ;  /* 0x000000140c14723c */ /* 0x048fe60000001810 */
[----:B--2---:R0:W-:Y:S04]  /*2c5a0*/  STL.64 [R1+0x3fb0], R4 ;  /* 0x003fb00401007387 */ /* 0x0041e80000100a00 */
[----:B0-----:R-:W2:Y:S01]  /*2c5b0*/  LDL.LU.64 R4, [R1+0x720] ;  /* 0x0007200001047983 */ /* 0x001ea20000300a00 */
[----:B------:R-:W2:Y:S02]  /*2c5c0*/  LDL.LU.64 R6, [R1+0x728] ;  /* 0x0007280001067983 */ /* 0x000ea40000300a00 */
[----:B------:R-:W3:Y:S02]  /*2c5d0*/  LDL.64 R8, [R1+0x60] ;  /* 0x0000600001087983 */ /* 0x000ee40000100a00 */
[----:B---3--:R0:W-:Y:S04]  /*2c5e0*/  STL.64 [R1+0x3fa8], R8 ;  /* 0x003fa80801007387 */ /* 0x0081e80000100a00 */
[----:B0-----:R-:W3:Y:S01]  /*2c5f0*/  LDL.LU.64 R8, [R1+0x530] ;  /* 0x0005300001087983 */ /* 0x001ee20000300a00 */
[----:B------:R-:W3:Y:S02]  /*2c600*/  LDL.LU.64 R10, [R1+0x538] ;  /* 0x00053800010a7983 */ /* 0x000ee40000300a00 */
[----:B------:R-:W4:Y:S02]  /*2c610*/  LDL.LU.64 R18, [R1+0x3fd8] ;  /* 0x003fd80001127983 */ /* 0x000f240000300a00 */
[----:B------:R-:W4:Y:S02]  /*2c620*/  LDL.LU.64 R16, [R1+0x3fd0] ;  /* 0x003fd00001107983 */ /* 0x000f240000300a00 */
[----:B------:R0:W-:Y:S01]  /*2c630*/  STL.64 [R1+0xf0], R20 ;  /* 0x0000f01401007387 */ /* 0x0001e20000100a00 */
[----:B------:R-:W-:Y:S03]  /*2c640*/  STL.64 [R1+0xf8], R22 ;  /* 0x0000f81601007387 */ /* 0x000fe60000100a00 */
[----:B0-----:R-:W4:Y:S02]  /*2c650*/  LDL.LU.64 R20, [R1+0x3fc8] ;  /* 0x003fc80001147983 */ /* 0x001f240000300a00 */
[C---:B----4-:R-:W-:Y:S11]  /*2c660*/  HMMA.16816.F32 R16, R12.reuse, R20, R16 ;  /* 0x000000140c10723c */ /* 0x050ff60000001810 */
[----:B------:R-:W-:Y:S11]  /*2c670*/  @!UPT UIADD3 URZ, URZ, URZ, URZ ;  /* 0x0000003f3f3ff290 */ /* 0x000ff6000fffe03f */
[----:B------:R-:W-:Y:S01]  /*2c680*/  @!UPT UIADD3 URZ, URZ, URZ, URZ ;  /* 0x0000003f3f3ff290 */ /* 0x000fe2000fffe03f */
[----:B------:R0:W-:Y:S01]  /*2c690*/  STL.64 [R1+0xe0], R16 ;  /* 0x0000e01001007387 */ /* 0x0001e20000100a00 */
[----:B------:R-:W-:Y:S03]  /*2c6a0*/  STL.64 [R1+0xe8], R18 ;  /* 0x0000e81201007387 */ /* 0x000fe60000100a00 */
[----:B0-----:R-:W4:Y:S01]  /*2c6b0*/  LDL.LU.64 R16, [R1+0x3fc0] ;  /* 0x003fc00001107983 */ /* 0x001f220000300a00 */
[----:B------:R0:W-:Y:S03]  /*2c6c0*/  STL.64 [R1+0x3f68], R20 ;  /* 0x003f681401007387 */ /* 0x0001e60000100a00 */
[----:B0-----:R-:W2:Y:S01]  /*2c6d0*/  LDL.64 R20, [R1+0x20] ;  /* 0x0000200001147983 */ /* 0x001ea20000100a00 */
[C---:B----4-:R-:W-:Y:S03]  /*2c6e0*/  HMMA.16816.F32 R16, R12.reuse, R16, R24 ;  /* 0x000000100c10723c */ /* 0x050fe60000001818 */
[----:B------:R-:W2:Y:S11]  /*2c6f0*/  LDL.LU.64 R24, [R1+0x3fb8] ;  /* 0x003fb80001187983 */ /* 0x000eb60000300a00 */
[----:B------:R-:W-:Y:S09]  /*2c700*/  @!UPT UIADD3 URZ, URZ, URZ, URZ ;  /* 0x0000003f3f3ff290 */ /* 0x000ff2000fffe03f */
[----:B------:R0:W-:Y:S01]  /*2c710*/  STL.64 [R1+0xd0], R16 ;  /* 0x0000d01001007387 */ /* 0x0001e20000100a00 */
[----:B------:R1:W-:Y:S03]  /*2c720*/  STL.64 [R1+0xd8], R18 ;  /* 0x0000d81201007387 */ /* 0x0003e60000100a00 */
[----:B0-----:R-:W4:Y:S01]  /*2c730*/  LDL.LU.64 R16, [R1+0x500] ;  /* 0x0005000001107983 */ /* 0x001f220000300a00 */
[----:B-1----:R-:W4:Y:S01]  /*2c740*/  LDL.LU.64 R18, [R1+0x508] ;  /* 0x0005080001127983 */ /* 0x002f220000300a00 */
[C---:B--2---:R-:W-:Y:S11]  /*2c750*/  HMMA.16816.F32 R4, R12.reuse, R24, R4 ;  /* 0x000000180c04723c */ /* 0x044ff60000001804 */
[----:B------:R-:W-:Y:S11]  /*2c760*/  @!UPT UIADD3 URZ, URZ, URZ, URZ ;  /* 0x0000003f3f3ff290 */ /* 0x000ff6000fffe03f */
[----:B------:R-:W-:Y:S01]  /*2c770*/  @!UPT UIADD3 URZ, URZ, URZ, URZ ;  /* 0x0000003f3f3ff290 */ /* 0x000fe2000fffe03f */
[----:B------:R0:W-:Y:S01]  /*2c780*/  STL.64 [R1+0xc0], R4 ;  /* 0x0000c00401007387 */ /* 0x0001e20000100a00 */
[----:B------:R-:W-:Y:S03]  /*2c790*/  STL.64 [R1+0xc8], R6 ;  /* 0x0000c80601007387 */ /* 0x000fe60000100a00 */
[----:B0-----:R-:W3:Y:S01]  /*2c7a0*/  LDL.LU.64 R4, [R1+0x3fb0] ;  /* 0x003fb00001047983 */ /* 0x001ee20000300a00 */
[----:B------:R0:W-:Y:S03]  /*2c7b0*/  STL.64 [R1+0x3f58], R24 ;  /* 0x003f581801007387 */ /* 0x0001e60000100a00 */
[----:B0-----:R-:W2:Y:S01]  /*2c7c0*/  LDL.64 R24, [R1] ;  /* 0x0000000001187983 */ /* 0x001ea20000100a00 */
[----:B---3--:R-:W-:Y:S01]  /*2c7d0*/  HMMA.16816.F32 R8, R12, R4, R8 ;  /* 0x000000040c08723c */ /* 0x008fe20000001808 */
[----:B------:R-:W-:-:S02]  /*2c7e0*/  IMAD.MOV.U32 R3, RZ, RZ, R4 ;  /* 0x000000ffff037224 */ /* 0x000fc400078e0004 */
[----:B------:R-:W-:Y:S01]  /*2c7f0*/  IMAD.MOV.U32 R2, RZ, RZ, R5 ;  /* 0x000000ffff027224 */ /* 0x000fe200078e0005 */
[----:B--2---:R0:W-:Y:S04]  /*2c800*/  STL.64 [R1+0x3f60], R24 ;  /* 0x003f601801007387 */ /* 0x0041e80000100a00 */
[----:B0-----:R-:W2:Y:S11]  /*2c810*/  LDL.64 R24, [R1+0x50] ;  /* 0x0000500001187983 */ /* 0x001eb60000100a00 */
[----:B------:R-:W-:Y:S04]  /*2c820*/  @!UPT UIADD3 URZ, URZ, URZ, URZ ;  /* 0x0000003f3f3ff290 */ /* 0x000fe8000fffe03f */
[----:B------:R0:W-:Y:S02]  /*2c830*/  STL.64 [R1+0x190], R8 ;  /* 0x0001900801007387 */ /* 0x0001e40000100a00 */
[----:B------:R-:W-:Y:S01]  /*2c840*/  STL.64 [R1+0x198], R10 ;  /* 0x0001980a01007387 */ /* 0x000fe20000100a00 */
[----:B0-----:R-:W4:Y:S01]  /*2c850*/  LDL.LU.64 R8, [R1+0x3fa8] ;  /* 0x003fa80001087983 */ /* 0x001f220000300a00 */
[----:B------:R-:W2:Y:S02]  /*2c860*/  LDL.LU.64 R6, [R1+0x3fa0] ;  /* 0x003fa00001067983 */ /* 0x000ea40000300a00 */
[----:B------:R-:W2:Y:S02]  /*2c870*/  LDL.LU.64 R4, [R1+0x3f98] ;  /* 0x003f980001047983 */ /* 0x000ea40000300a00 */
[C---:B--2---:R-:W-:Y:S11]  /*2c880*/  HMMA.16816.F32 R4, R12.reuse, R24, R4 ;  /* 0x000000180c04723c */ /* 0x044ff60000001804 */
[----:B------:R-:W-:Y:S11]  /*2c890*/  @!UPT UIADD3 URZ, URZ, URZ, URZ ;  /* 0x0000003f3f3ff290 */ /* 0x000ff6000fffe03f */
[----:B------:R-:W-:Y:S01]  /*2c8a0*/  @!UPT UIADD3 URZ, URZ, URZ, URZ ;  /* 0x0000003f3f3ff290 */ /* 0x000fe2000fffe03f */
[----:B------:R0:W-:Y:S01]  /*2c8b0*/  STL.64 [R1+0x2b0], R4 ;  /* 0x0002b00401007387 */ /* 0x0001e20000100a00 */
[----:B------:R1:W-:Y:S03]  /*2c8c0*/  STL.64 [R1+0x2b8], R6 ;  /* 0x0002b80601007387 */ /* 0x0003e60000100a00 */
[----:B0-----:R-:W2:Y:S01]  /*2c8d0*/  LDL.LU.64 R4, [R1+0x3f90] ;  /* 0x003f900001047983 */ /* 0x001ea20000300a00 */
[----:B-1----:R-:W-:Y:S02]  /*2c8e0*/  IMAD.MOV.U32 R7, RZ, RZ, R24 ;  /* 0x000000ffff077224 */ /* 0x002fe400078e0018 */
[----:B------:R-:W-:Y:S02]  /*2c8f0*/  IMAD.MOV.U32 R6, RZ, RZ, R25 ;  /* 0x000000ffff067224 */ /* 0x000fe400078e0019 */
[----:B------:R-:W3:Y:S01]  /*2c900*/  LDL.LU.64 R24, [R1+0x700] ;  /* 0x0007000001187983 */ /* 0x000ee20000300a00 */
[----:B------:R-:W2:Y:S01]  /*2c910*/  LDL.LU.64 R26, [R1+0x708] ;  /* 0x00070800011a7983 */ /* 0x000ea20000300a00 */
[----:B----4-:R-:W-:Y:S02]  /*2c920*/  HMMA.16816.F32 R16, R12, R8, R16 ;  /* 0x000000080c10723c */ /* 0x010fe40000001810 */
[----:B--2---:R-:W-:Y:S01]  /*2c930*/  STL.64 [R1+0x3f78], R26 ;  /* 0x003f781a01007387 */ /* 0x004fe20000100a00 */
[----:B---3--:R0:W-:Y:S03]  /*2c940*/  STL.64 [R1+0x3f70], R24 ;  /* 0x003f701801007387 */ /* 0x0081e60000100a00 */
[----:B0-----:R-:W2:Y:S01]  /*2c950*/  LDL.LU.64 R24, [R1+0x710] ;  /* 0x0007100001187983 */ /* 0x001ea20000300a00 */
[----:B------:R-:W2:Y:S11]  /*2c960*/  LDL.LU.64 R26, [R1+0x718] ;  /* 0x00071800011a7983 */ /* 0x000eb60000300a00 */
[----:B------:R-:W-:Y:S05]  /*2c970*/  @!UPT UIADD3 URZ, URZ, URZ, URZ ;  /* 0x0000003f3f3ff290 */ /* 0x000fea000fffe03f */
[----:B------:R-:W-:Y:S02]  /*2c980*/  STL.64 [R1+0x3d0], R16 ;  /* 0x0003d01001007387 */ /* 0x000fe40000100a00 */
[----:B------:R0:W-:Y:S02]  /*2c990*/  STL.64 [R1+0x3d8], R18 ;  /* 0x0003d81201007387 */ /* 0x0001e40000100a00 */
[----:B0-----:R-:W2:Y:S01]  /*2c9a0*/  LDL.LU.64 R18, [R1+0x3f88] ;  /* 0x003f880001127983 */ /* 0x001ea20000300a00 */
[----:B------:R-:W2:Y:S02]  /*2c9b0*/  LDL.LU.64 R16, [R1+0x3f80] ;  /* 0x003f800001107983 */ /* 0x000ea40000300a00 */
[----:B------:R0:W-:Y:S02]  /*2c9c0*/  STL.64 [R1+0x3f38], R8 ;  /* 0x003f380801007387 */ /* 0x0001e40000100a00 */
[----:B0-----:R-:W3:Y:S01]  /*2c9d0*/  LDL.LU.64 R8, [R1+0x4f0] ;  /* 0x0004f00001087983 */ /* 0x001ee20000300a00 */
[----:B------:R-:W3:Y:S01]  /*2c9e0*/  LDL.LU.64 R10, [R1+0x4f8] ;  /* 0x0004f800010a7983 */ /* 0x000ee20000300a00 */
[----:B--2---:R-:W-:Y:S08]  /*2c9f0*/  HMMA.16816.F32 R24, R16, R20, R24 ;  /* 0x000000141018723c */ /* 0x004ff00000001818 */
[----:B---3--:R-:W-:Y:S07]  /*2ca00*/  HMMA.16816.F32 R12, R12, R4, R8 ;  /* 0x000000040c0c723c */ /* 0x008fee0000001808 */
[----:B------:R-:W-:-:S02]  /*2ca10*/  IMAD.MOV.U32 R8, RZ, RZ, R7 ;  /* 0x000000ffff087224 */ /* 0x000fc400078e0007 */
[----:B------:R-:W-:Y:S11]  /*2ca20*/  IMAD.MOV.U32 R9, RZ, RZ, R6 ;  /* 0x000000ffff097224 */ /* 0x000ff600078e0006 */
[----:B------:R-:W-:Y:S03]  /*2ca30*/  @!UPT UIADD3 URZ, URZ, URZ, URZ ;  /* 0x0000003f3f3ff290 */ /* 0x000fe6000fffe03f */
[----:B------:R-:W-:Y:S01]  /*2ca40*/  STL.64 [R1+0x3c0], R12 ;  /* 0x0003c00c01007387 */ /* 0x000fe20000100a00 */
[----:B------:R-:W-:Y:S02]  /*2ca50*/  STL.64 [R1+0x3c8], R14 ;  /* 0x0003c80e01007387 */ /* 0x000fe40000100a00 */
[----:B------:R0:W-:Y:S02]  /*2ca60*/  STL.64 [R1+0x3f50], R8 ;  /* 0x003f500801007387 */ /* 0x0001e40000100a00 */
[----:B0-----:R-:W2:Y:S01]  /*2ca70*/  LDL.LU.64 R8, [R1+0x6e0] ;  /* 0x0006e00001087983 */ /* 0x001ea20000300a00 */
[----:B------:R-:W2:Y:S02]  /*2ca80*/  LDL.LU.64 R10, [R1+0x6e8] ;  /* 0x0006e800010a7983 */ /* 0x000ea40000300a00 */
[----:B------:R0:W-:Y:S02]  /*2ca90*/  STL.64 [R1+0x3f30], R4 ;  /* 0x003f300401007387 */ /* 0x0001e40000100a00 */
[----:B------:R-:W-:-:S02]  /*2caa0*/  IMAD.MOV.U32 R12, RZ, RZ, R3 ;  /* 0x000000ffff0c7224 */ /* 0x000fc400078e0003 */
[----:B------:R-:W-:Y:S02]  /*2cab0*/  IMAD.MOV.U32 R13, RZ, RZ, R2 ;  /* 0x000000ffff0d7224 */ /* 0x000fe400078e0002 */
[----:B------:R-:W-:Y:S02]  /*2cac0*/  IMAD.MOV.U32 R3, RZ, RZ, R20 ;  /* 0x000000ffff037224 */ /* 0x000fe400078e0014 */
[----:B------:R-:W-:Y:S01]  /*2cad0*/  IMAD.MOV.U32 R2, RZ, RZ, R21 ;  /* 0x000000ffff027224 */ /* 0x000fe200078e0015 */
[----:B0-----:R-:W3:Y:S01]  /*2cae0*/  LDL.LU.64 R4, [R1+0x6f0] ;  /* 0x0006f00001047983 */ /* 0x001ee20000300a00 */
[----:B------:R-:W3:Y:S02]  /*2caf0*/  LDL.LU.64 R6, [R1+0x6f8] ;  /* 0x0006f80001067983 */ /* 0x000ee40000300a00 */
[----:B------:R-:W-:Y:S02]  /*2cb00*/  STL.64 [R1+0x440], R24 ;  /* 0x0004401801007387 */ /* 0x000fe40000100a00 */
[----:B------:R0:W-:Y:S02]  /*2cb10*/  STL.64 [R1+0x448], R26 ;  /* 0x0004481a01007387 */ /* 0x0001e40000100a00 */
[----:B0-----:R-:W4:Y:S01]  /*2cb20*/  LDL.LU.64 R26, [R1+0x3f78] ;  /* 0x003f7800011a7983 */ /* 0x001f220000300a00 */
[----:B------:R-:W4:Y:S02]  /*2cb30*/  LDL.LU.64 R24, [R1+0x3f70] ;  /* 0x003f700001187983 */ /* 0x000f240000300a00 */
[----:B------:R-:W4:Y:S02]  /*2cb40*/  LDL.LU.64 R20, [R1+0x3f68] ;  /* 0x003f680001147983 */ /* 0x000f240000300a00 */
[C---:B----4-:R-:W-:Y:S01]  /*2cb50*/  HMMA.16816.F32 R20, R16.reuse, R20, R24 ;  /* 0x000000141014723c */ /* 0x050fe20000001818 */
[----:B------:R-:W3:Y:S11]  /*2cb60*/  LDL.LU.64 R24, [R1+0x3f60] ;  /* 0x003f600001187983 */ /* 0x000ef60000300a00 */
[----:B------:R-:W-:Y:S11]  /*2cb70*/  @!UPT UIADD3 URZ, URZ, URZ, URZ ;  /* 0x0000003f3f3ff290 */ /* 0x000ff6000fffe03f */
[----:B------:R0:W-:Y:S01]  /*2cb80*/  STL.64 [R1+0x430], R20 ;  /* 0x0004301401007387 */ /* 0x0001e20000100a00 */
[----:B------:R1:W-:Y:S03]  /*2cb90*/  STL.64 [R1+0x438], R22 ;  /* 0x0004381601007387 */ /* 0x0003e60000100a00 */
[----:B0-----:R-:W4:Y:S01]  /*2cba0*/  LDL.LU.64 R20, [R1+0x400] ;  /* 0x0004000001147983 */ /* 0x001f220000300a00 */
[----:B-1----:R-:W4:Y:S01]  /*2cbb0*/  LDL.LU.64 R22, [R1+0x408] ;  /* 0x0004080001167983 */ /* 0x002f220000300a00 */
[C---:B---3--:R-:W-:Y:S11]  /*2cbc0*/  HMMA.16816.F32 R4, R16.reuse, R24, R4 ;  /* 0x000000181004723c */ /* 0x048ff60000001804 */
[----:B------:R-:W-:Y:S11]  /*2cbd0*/  @!UPT UIADD3 URZ, URZ, URZ, URZ ;  /* 0x0000003f3f3ff290 */ /* 0x000ff6000fffe03f */
[----:B------:R-:W-:Y:S01]  /*2cbe0*/  @!UPT UIADD3 URZ, URZ, URZ, URZ ;  /* 0x0000003f3f3ff290 */ /* 0x000fe2000fffe03f */
[----:B------:R0:W-:Y:S01]  /*2cbf0*/  STL.64 [R1+0x420], R4 ;  /* 0x0004200401007387 */ /* 0x0001e20000100a00 */
[----:B------:R-:W-:Y:S02]  /*2cc00*/  STL.64 [R1+0x428], R6 ;  /* 0x0004280601007387 */ /* 0x000fe40000100a00 */
[----:B0-----:R-:W-:Y:S02]  /*2cc10*/  IMAD.MOV.U32 R5, RZ, RZ, R24 ;  /* 0x000000ffff057224 */ /* 0x001fe400078e0018 */
[----:B------:R-:W-:Y:S02]  /*2cc20*/  IMAD.MOV.U32 R4, RZ, RZ, R25 ;  /* 0x000000ffff047224 */ /* 0x000fe400078e0019 */
[----:B------:R-:W2:Y:S02]  /*2cc30*/  LDL.LU.64 R24, [R1+0x3f58] ;  /* 0x003f580001187983 */ /* 0x000ea40000300a00 */
[C---:B--2---:R-:W-:Y:S11]  /*2cc40*/  HMMA.16816.F32 R8, R16.reuse, R24, R8 ;  /* 0x000000181008723c */ /* 0x044ff60000001808 */
[----:B------:R-:W-:Y:S11]  /*2cc50*/  @!UPT UIADD3 URZ, URZ, URZ, URZ ;  /* 0x0000003f3f3ff290 */ /* 0x000ff6000fffe03f */
[----:B------:R-:W-:Y:S01]  /*2cc60*/  @!UPT UIADD3 URZ, URZ, URZ, URZ ;  /* 0x0000003f3f3ff290 */ /* 0x000fe2000fffe03f */
[----:B------:R0:W-:Y:S01]  /*2cc70*/  STL.64 [R1+0x410], R8 ;  /* 0x0004100801007387 */ /* 0x0001e20000100a00 */
[----:B------:R-:W-:Y:S03]  /*2cc80*/  STL.64 [R1+0x418], R10 ;  /* 0x0004180a01007387 */ /* 0x000fe60000100a00 */
[----:B0-----:R-:W2:Y:S01]  /*2cc90*/  LDL.LU.64 R8, [R1+0x3f50] ;  /* 0x003f500001087983 */ /* 0x001ea20000300a00 */
[----:B------:R0:W-:Y:S02]  /*2cca0*/  STL.64 [R1+0x3ee0], R24 ;  /* 0x003ee01801007387 */ /* 0x0001e40000100a00 */
[----:B0-----:R-:W-:Y:S02]  /*2ccb0*/  IMAD.MOV.U32 R24, RZ, RZ, R5 ;  /* 0x000000ffff187224 */ /* 0x001fe400078e0005 */
[----:B------:R-:W-:Y:S02]  /*2ccc0*/  IMAD.MOV.U32 R25, RZ, RZ, R4 ;  /* 0x000000ffff197224 */ /* 0x000fe400078e0004 */
[----:B------:R-:W3:Y:S01]  /*2ccd0*/  LDL.LU.64 R4, [R1+0x4e0] ;  /* 0x0004e00001047983 */ /* 0x000ee20000300a00 */
[----:B------:R-:W2:Y:S01]  /*2cce0*/  LDL.LU.64 R6, [R1+0x4e8] ;  /* 0x0004e80001067983 */ /* 0x000ea20000300a00 */
[C---:B----4-:R-:W-:Y:S02]  /*2ccf0*/  HMMA.16816.F32 R20, R16.reuse, R12, R20 ;  /* 0x0000000c1014723c */ /* 0x050fe40000001814 */
[----:B--2---:R-:W-:Y:S01]  /*2cd00*/  STL.64 [R1+0x3f48], R6 ;  /* 0x003f480601007387 */ /* 0x004fe20000100a00 */
[----:B---3--:R0:W-:Y:S03]  /*2cd10*/  STL.64 [R1+0x3f40], R4 ;  /* 0x003f400401007387 */ /* 0x0081e60000100a00 */
[----:B0-----:R-:W2:Y:S01]  /*2cd20*/  LDL.LU.64 R4, [R1+0x3f0] ;  /* 0x0003f00001047983 */ /* 0x001ea20000300a00 */
[----:B------:R-:W2:Y:S02]  /*2cd30*/  LDL.LU.64 R6, [R1+0x3f8] ;  /* 0x0003f80001067983 */ /* 0x000ea40000300a00 */
[----:B------:R0:W-:Y:S02]  /*2cd40*/  STL.64 [R1+0x3ef0], R24 ;  /* 0x003ef01801007387 */ /* 0x0001e40000100a00 */
[----:B0-----:R-:W3:Y:S04]  /*2cd50*/  LDL.64 R24, [R1+0x10] ;  /* 0x0000100001187983 */ /* 0x001ee80000100a00 */
[----:B---3--:R-:W-:Y:S08]  /*2cd60*/  STL.64 [R1+0x3f08], R24 ;  /* 0x003f081801007387 */ /* 0x008ff00000100a00 */
[----:B------:R0:W-:Y:S02]  /*2cd70*/  STL.64 [R1+0x400], R20 ;  /* 0x0004001401007387 */ /* 0x0001e40000100a00 */
[----:B------:R1:W-:Y:S01]  /*2cd80*/  STL.64 [R1+0x408], R22 ;  /* 0x0004081601007387 */ /* 0x0003e20000100a00 */
[----:B0-----:R-:W3:Y:S01]  /*2cd90*/  LDL.LU.64 R20, [R1+0x4d0] ;  /* 0x0004d00001147983 */ /* 0x001ee20000300a00 */
[----:B-1----:R-:W3:Y:S02]  /*2cda0*/  LDL.LU.64 R22, [R1+0x4d8] ;  /* 0x0004d80001167983 */ /* 0x002ee40000300a00 */
[----:B------:R0:W-:Y:S02]  /*2cdb0*/  STL.64 [R1+0x3ee8], R12 ;  /* 0x003ee80c01007387 */ /* 0x0001e40000100a00 */
[----:B0-----:R-:W4:Y:S01]  /*2cdc0*/  LDL.LU.64 R12, [R1+0x6b0] ;  /* 0x0006b000010c7983 */ /* 0x001f220000300a00 */
[----:B------:R-:W3:Y:S01]  /*2cdd0*/  LDL.LU.64 R14, [R1+0x6b8] ;  /* 0x0006b800010e7983 */ /* 0x000ee20000300a00 */
[C---:B--2---:R-:W-:Y:S02]  /*2cde0*/  HMMA.16816.F32 R8, R16.reuse, R8, R4 ;  /* 0x000000081008723c */ /* 0x044fe40000001804 */
[----:B---3--:R-:W-:Y:S01]  /*2cdf0*/  STL.64 [R1+0x3f00], R14 ;  /* 0x003f000e01007387 */ /* 0x008fe20000100a00 */
[----:B----4-:R0:W-:Y:S03]  /*2ce00*/  STL.64 [R1+0x3ef8], R12 ;  /* 0x003ef80c01007387 */ /* 0x0101e60000100a00 */
[----:B0-----:R-:W2:Y:S01]  /*2ce10*/  LDL.LU.64 R12, [R1+0x6c0] ;  /* 0x0006c000010c7983 */ /* 0x001ea20000300a00 */
[----:B------:R-:W3:Y:S03]  /*2ce20*/  LDL.LU.64 R14, [R1+0x6c8] ;  /* 0x0006c800010e7983 */ /* 0x000ee60000300a00 */
[----:B---3--:R-:W-:Y:S01]  /*2ce30*/  STL.64 [R1+0x3f18], R14 ;  /* 0x003f180e01007387 */ /* 0x008fe20000100a00 */
[----:B--2---:R0:W-:Y:S03]  /*2ce40*/  STL.64 [R1+0x3f10], R12 ;  /* 0x003f100c01007387 */ /* 0x0041e60000100a00 */
[----:B0-----:R-:W2:Y:S01]  /*2ce50*/  LDL.LU.64 R12, [R1+0x6d0] ;  /* 0x0006d000010c7983 */ /* 0x001ea20000300a00 */
[----:B------:R-:W2:Y:S02]  /*2ce60*/  LDL.LU.64 R14, [R1+0x6d8] ;  /* 0x0006d800010e7983 */ /* 0x000ea40000300a00 */
[----:B------:R-:W3:Y:S02]  /*2ce70*/  LDL.LU.64 R6, [R1+0x3f48] ;  /* 0x003f480001067983 */ /* 0x000ee40000300a00 */
[----:B------:R-:W3:Y:S04]  /*2ce80*/  LDL.LU.64 R4, [R1+0x3f40] ;  /* 0x003f400001047983 */ /* 0x000ee80000300a00 */
[----:B------:R0:W-:Y:S01]  /*2ce90*/  STL.64 [R1+0x3f0], R8 ;  /* 0x0003f00801007387 */ /* 0x0001e20000100a00 */
[----:B------:R-:W-:Y:S03]  /*2cea0*/  STL.64 [R1+0x3f8], R10 ;  /* 0x0003f80a01007387 */ /* 0x000fe60000100a00 */
[----:B0-----:R-:W3:Y:S02]  /*2ceb0*/  LDL.LU.64 R8, [R1+0x3f38] ;  /* 0x003f380001087983 */ /* 0x001ee40000300a00 */
[C---:B---3--:R-:W-:Y:S11]  /*2cec0*/  HMMA.16816.F32 R4, R16.reuse, R8, R4 ;  /* 0x000000081004723c */ /* 0x048ff60000001804 */
[----:B------:R-:W-:Y:S11]  /*2ced0*/  @!UPT UIADD3 URZ, URZ, URZ, URZ ;  /* 0x0000003f3f3ff290 */ /* 0x000ff6000fffe03f */
[----:B------:R-:W-:Y:S01]  /*2cee0*/  @!UPT UIADD3 URZ, URZ, URZ, URZ ;  /* 0x0000003f3f3ff290 */ /* 0x000fe2000fffe03f */
[----:B------:R0:W-:Y:S01]  /*2cef0*/  STL.64 [R1+0x3e0], R4 ;  /* 0x0003e00401007387 */ /* 0x0001e20000100a00 */
[----:B------:R-:W-:Y:S03]  /*2cf00*/  STL.64 [R1+0x3e8], R6 ;  /* 0x0003e80601007387 */ /* 0x000fe60000100a00 */
[----:B0-----:R-:W3:Y:S01]  /*2cf10*/  LDL.LU.64 R4, [R1+0x3f30] ;  /* 0x003f300001047983 */ /* 0x001ee20000300a00 */
[----:B------:R0:W-:Y:S03]  /*2cf20*/  STL.64 [R1+0x3ed8], R8 ;  /* 0x003ed80801007387 */ /* 0x0001e60000100a00 */
[----:B0-----:R-:W4:Y:S01]  /*2cf30*/  LDL.LU.64 R8, [R1+0x360] ;  /* 0x0003600001087983 */ /* 0x001f220000300a00 */
[----:B------:R-:W4:Y:S01]  /*2cf40*/  LDL.LU.64 R10, [R1+0x368] ;  /* 0x00036800010a7983 */ /* 0x000f220000300a00 */
[----:B---3--:R-:W-:Y:S02]  /*2cf50*/  HMMA.16816.F32 R16, R16, R4, R20 ;  /* 0x000000041010723c */ /* 0x008fe40000001814 */
[----:B------:R-:W2:Y:S01]  /*2cf60*/  LDL.LU.64 R22, [R1+0x3f28] ;  /* 0x003f280001167983 */ /* 0x000ea20000300a00 */
[----:B------:R-:W2:Y:S02]  /*2cf70*/  LDL.LU.64 R20, [R1+0x3f20] ;  /* 0x003f200001147983 */ /* 0x000ea40000300a00 */
[----:B------:R-:W-:-:S02]  /*2cf80*/  IMAD.MOV.U32 R24, RZ, RZ, R3 ;  /* 0x000000ffff187224 */ /* 0x000fc400078e0003 */
[----:B------:R-:W-:Y:S01]  /*2cf90*/  IMAD.MOV.U32 R25, RZ, RZ, R2 ;  /* 0x000000ffff197224 */ /* 0x000fe200078e0002 */
[----:B------:R0:W-:Y:S04]  /*2cfa0*/  STL.64 [R1+0x3ed0], R4 ;  /* 0x003ed00401007387 */ /* 0x0001e80000100a00 */
[----:B0-----:R-:W3:Y:S11]  /*2cfb0*/  LDL.LU.64 R4, [R1+0x6a0] ;  /* 0x0006a00001047983 */ /* 0x001ef60000300a00 */
[----:B------:R0:W-:Y:S01]  /*2cfc0*/  STL.64 [R1+0x3b0], R16 ;  /* 0x0003b01001007387 */ /* 0x0001e20000100a00 */
[----:B------:R-:W-:Y:S02]  /*2cfd0*/  STL.64 [R1+0x3b8], R18 ;  /* 0x0003b81201007387 */ /* 0x000fe40000100a00 */
[----:B------:R-:W3:Y:S01]  /*2cfe0*/  LDL.LU.64 R6, [R1+0x6a8] ;  /* 0x0006a80001067983 */ /* 0x000ee20000300a00 */
[----:B0-----:R-:W3:Y:S01]  /*2cff0*/  LDL.64 R16, [R1+0x50] ;  /* 0x0000500001107983 */ /* 0x001ee20000100a00 */
[C---:B--2---:R-:W-:Y:S03]  /*2d000*/  HMMA.16816.F32 R24, R20.reuse, R24, R12 ;  /* 0x000000181418723c */ /* 0x044fe6000000180c */
[----:B------:R-:W2:Y:S01]  /*2d010*/  LDL.LU.64 R14, [R1+0x3f18] ;  /* 0x003f1800010e7983 */ /* 0x000ea20000300a00 */
[----:B------:R-:W2:Y:S11]  /*2d020*/  LDL.LU.64 R12, [R1+0x3f10] ;  /* 0x003f1000010c7983 */ /* 0x000eb60000300a00 */
[----:B------:R-:W-:Y:S08]  /*2d030*/  @!UPT UIADD3 URZ, URZ, URZ, URZ ;  /* 0x0000003f3f3ff290 */ /* 0x000ff0000fffe03f */
[----:B------:R0:W-:Y:S01]  /*2d040*/  STL.64 [R1+0x3a0], R24 ;  /* 0x0003a01801007387 */ /* 0x0001e20000100a00 */
[----:B------:R-:W-:Y:S03]  /*2d050*/  STL.64 [R1+0x3a8], R26 ;  /* 0x0003a81a01007387 */ /* 0x000fe60000100a00 */
[----:B0-----:R-:W2:Y:S02]  /*2d060*/  LDL.LU.64 R24, [R1+0x3f08] ;  /* 0x003f080001187983 */ /* 0x001ea40000300a00 */
[C---:B--2---:R-:W-:Y:S01]  /*2d070*/  HMMA.16816.F32 R12, R20.reuse, R24, R12 ;  /* 0x00000018140c723c */ /* 0x044fe2000000180c */
[----:B------:R-:W-:Y:S02]  /*2d080*/  IMAD.MOV.U32 R3, RZ, RZ, R24 ;  /* 0x000000ffff037224 */ /* 0x000fe400078e0018 */
[----:B------:R-:W-:Y:S11]  /*2d090*/  IMAD.MOV.U32 R2, RZ, RZ, R25 ;  /* 0x000000ffff027224 */ /* 0x000ff600078e0019 */
[----:B------:R-:W-:Y:S09]  /*2d0a0*/  @!UPT UIADD3 URZ, URZ, URZ, URZ ;  /* 0x0000003f3f3ff290 */ /* 0x000ff2000fffe03f */
[----:B------:R-:W-:Y:S01]  /*2d0b0*/  STL.64 [R1+0x390], R12 ;  /* 0x0003900c01007387 */ /* 0x000fe20000100a00 */
[----:B------:R0:W-:Y:S03]  /*2d0c0*/  STL.64 [R1+0x398], R14 ;  /* 0x0003980e01007387 */ /* 0x0001e60000100a00 */
[----:B0-----:R-:W2:Y:S01]  /*2d0d0*/  LDL.LU.64 R14, [R1+0x3f00] ;  /* 0x003f0000010e7983 */ /* 0x001ea20000300a00 */
[----:B------:R-:W2:Y:S02]  /*2d0e0*/  LDL.LU.64 R12, [R1+0x3ef8] ;  /* 0x003ef800010c7983 */ /* 0x000ea40000300a00 */
[----:B------:R-:W2:Y:S02]  /*2d0f0*/  LDL.LU.64 R24, [R1+0x3ef0] ;  /* 0x003ef00001187983 */ /* 0x000ea40000300a00 */
[C---:B--2---:R-:W-:Y:S01]  /*2d100*/  HMMA.16816.F32 R24, R20.reuse, R24, R12 ;  /* 0x000000181418723c */ /* 0x044fe2000000180c */
[----:B------:R-:W4:Y:S11]  /*2d110*/  LDL.LU.64 R12, [R1+0x3ee8] ;  /* 0x003ee800010c7983 */ /* 0x000f360000300a00 */
[----:B------:R-:W-:Y:S11]  /*2d120*/  @!UPT UIADD3 URZ, URZ, URZ, URZ ;  /* 0x0000003f3f3ff290 */ /* 0x000ff6000fffe03f */
[----:B------:R0:W-:Y:S01]  /*2d130*/  STL.64 [R1+0x380], R24 ;  /* 0x0003801801007387 */ /* 0x0001e20000100a00 */
[----:B------:R-:W-:Y:S03]  /*2d140*/  STL.64 [R1+0x388], R26 ;  /* 0x0003881a01007387 */ /* 0x000fe60000100a00 */
[----:B0-----:R-:W3:Y:S02]  /*2d150*/  LDL.LU.64 R24, [R1+0x3ee0] ;  /* 0x003ee00001187983 */ /* 0x001ee40000300a00 */
[C---:B---3--:R-:W-:Y:S02]  /*2d160*/  HMMA.16816.F32 R4, R20.reuse, R24, R4 ;  /* 0x000000181404723c */ /* 0x048fe40000001804 */
[----:B------:R-:W-:Y:S11]  /*2d170*/  STL.64 [R1+0x3e80], R24 ;  /* 0x003e801801007387 */ /* 0x000ff60000100a00 */
[----:B------:R-:W-:Y:S10]  /*2d180*/  @!UPT UIADD3 URZ, URZ, URZ, URZ ;  /* 0x0000003f3f3ff290 */ /* 0x000ff4000fffe03f */
[----:B------:R-:W-:Y:S01]  /*2d190*/  STL.64 [R1+0x370], R4 ;  /* 0x0003700401007387 */ /* 0x000fe20000100a00 */
[----:B------:R4:W-:Y:S02]  /*2d1a0*/  STL.64 [R1+0x378], R6 ;  /* 0x0003780601007387 */ /* 0x0009e40000100a00 */
[----:B----4-:R-:W-:Y:S01]  /*2d1b0*/  HMMA.16816.F32 R4, R20, R12, R8 ;  /* 0x0000000c1404723c */ /* 0x010fe20000001808 */
[----:B------:R-:W2:Y:S01]  /*2d1c0*/  LDL.LU.64 R8, [R1+0x350] ;  /* 0x0003500001087983 */ /* 0x000ea20000300a00 */
[----:B------:R-:W2:Y:S11]  /*2d1d0*/  LDL.LU.64 R10, [R1+0x358] ;  /* 0x00035800010a7983 */ /* 0x000eb60000300a00 */
[----:B------:R-:W-:Y:S10]  /*2d1e0*/  @!UPT UIADD3 URZ, URZ, URZ, URZ ;  /* 0x0000003f3f3ff290 */ /* 0x000ff4000fffe03f */
[----:B------:R0:W-:Y:S01]  /*2d1f0*/  STL.64 [R1+0x360], R4 ;  /* 0x0003600401007387 */ /* 0x0001e20000100a00 */
[----:B------:R1:W-:Y:S02]  /*2d200*/  STL.64 [R1+0x368], R6 ;  /* 0x0003680601007387 */ /* 0x0003e40000100a00 */
[----:B------:R3:W-:Y:S01]  /*2d210*/  STL.64 [R1+0x3e88], R12 ;  /* 0x003e880c01007387 */ /* 0x0007e20000100a00 */
[----:B0-----:R-:W4:Y:S01]  /*2d220*/  LDL.LU.64 R4, [R1+0x340] ;  /* 0x0003400001047983 */ /* 0x001f220000300a00 */
[----:B-1----:R-:W4:Y:S02]  /*2d230*/  LDL.LU.64 R6, [R1+0x348] ;  /* 0x0003480001067983 */ /* 0x002f240000300a00 */
[----:B---3--:R-:W-:Y:S02]  /*2d240*/  IMAD.MOV.U32 R12, RZ, RZ, R3 ;  /* 0x000000ffff0c7224 */ /* 0x008fe400078e0003 */
[----:B------:R-:W-:-:S05]  /*2d250*/  IMAD.MOV.U32 R13, RZ, RZ, R2 ;  /* 0x000000ffff0d7224 */ /* 0x000fca00078e0002 */
[----:B------:R0:W-:Y:S04]  /*2d260*/  STL.64 [R1+0x3ea0], R12 ;  /* 0x003ea00c01007387 */ /* 0x0001e80000100a00 */
[----:B0-----:R-:W3:Y:S04]  /*2d270*/  LDL.LU.64 R12, [R1+0x20] ;  /* 0x00002000010c7983 */ /* 0x001ee80000300a00 */
[----:B---3--:R0:W-:Y:S04]  /*2d280*/  STL.64 [R1+0x3ec8], R12 ;  /* 0x003ec80c01007387 */ /* 0x0081e80000100a00 */
[----:B0-----:R-:W3:Y:S01]  /*2d290*/  LDL.LU.64 R12, [R1+0x250] ;  /* 0x00025000010c7983 */ /* 0x001ee20000300a00 */
[----:B------:R-:W3:Y:S02]  /*2d2a0*/  LDL.LU.64 R14, [R1+0x258] ;  /* 0x00025800010e7983 */ /* 0x000ee40000300a00 */
[----:B------:R-:W3:Y:S02]  /*2d2b0*/  LDL.LU.64 R24, [R1+0x630] ;  /* 0x0006300001187983 */ /* 0x000ee40000300a00 */
[----:B------:R-:W3:Y:S01]  /*2d2c0*/  LDL.LU.64 R26, [R1+0x638] ;  /* 0x00063800011a7983 */ /* 0x000ee20000300a00 */
[C---:B--2---:R-:W-:Y:S01]  /*2d2d0*/  HMMA.16816.F32 R8, R20.reuse, R16, R8 ;  /* 0x000000101408723c */ /* 0x044fe20000001808 */
[----:B---3--:R-:W-:Y:S01]  /*2d2e0*/  STL.64 [R1+0x3e98], R26 ;  /* 0x003e981a01007387 */ /* 0x008fe20000100a00 */
[----:B------:R0:W-:Y:S03]  /*2d2f0*/  STL.64 [R1+0x3e90], R24 ;  /* 0x003e901801007387 */ /* 0x0001e60000100a00 */
[----:B0-----:R-:W2:Y:S01]  /*2d300*/  LDL.LU.64 R24, [R1+0x640] ;  /* 0x0006400001187983 */ /* 0x001ea20000300a00 */
[----:B------:R-:W3:Y:S03]  /*2d310*/  LDL.LU.64 R26, [R1+0x648] ;  /* 0x00064800011a7983 */ /* 0x000ee60000300a00 */
[----:B---3--:R-:W-:Y:S01]  /*2d320*/  STL.64 [R1+0x3eb0], R26 ;  /* 0x003eb01a01007387 */ /* 0x008fe20000100a00 */
[----:B--2---:R0:W-:Y:S03]  /*2d330*/  STL.64 [R1+0x3ea8], R24 ;  /* 0x003ea81801007387 */ /* 0x0041e60000100a00 */
[----:B0-----:R-:W2:Y:S01]  /*2d340*/  LDL.LU.64 R24, [R1+0x650] ;  /* 0x0006500001187983 */ /* 0x001ea20000300a00 */
[----:B------:R-:W2:Y:S09]  /*2d350*/  LDL.LU.64 R26, [R1+0x658] ;  /* 0x00065800011a7983 */ /* 0x000eb20000300a00 */
[----:B------:R0:W-:Y:S02]  /*2d360*/  STL.64 [R1+0x350], R8 ;  /* 0x0003500801007387 */ /* 0x0001e40000100a00 */
[----:B------:R-:W-:Y:S01]  /*2d370*/  STL.64 [R1+0x358], R10 ;  /* 0x0003580a01007387 */ /* 0x000fe20000100a00 */
[----:B0-----:R-:W4:Y:S02]  /*2d380*/  LDL.LU.64 R8, [R1+0x3ed8] ;  /* 0x003ed80001087983 */ /* 0x001f240000300a00 */
[C---:B----4-:R-:W-:Y:S11]  /*2d390*/  HMMA.16816.F32 R4, R20.reuse, R8, R4 ;  /* 0x000000081404723c */ /* 0x050ff60000001804 */
[----:B------:R-:W-:Y:S11]  /*2d3a0*/  @!UPT UIADD3 URZ, URZ, URZ, URZ ;  /* 0x0000003f3f3ff290 */ /* 0x000ff6000fffe03f */
[----:B------:R-:W-:Y:S01]  /*2d3b0*/  @!UPT UIADD3 URZ, URZ, URZ, URZ ;  /* 0x0000003f3f3ff290 */ /* 0x000fe2000fffe03f */
[----:B------:R0:W-:Y:S01]  /*2d3c0*/  STL.64 [R1+0x340], R4 ;  /* 0x0003400401007387 */ /* 0x0001e20000100a00 */
[----:B------:R1:W-:Y:S03]  /*2d3d0*/  STL.64 [R1+0x348], R6 ;  /* 0x0003480601007387 */ /* 0x0003e60000100a00 */
[----:B0-----:R-:W3:Y:S01]  /*2d3e0*/  LDL.LU.64 R4, [R1+0x3ed0] ;  /* 0x003ed00001047983 */ /* 0x001ee20000300a00 */
[----:B------:R-:W-:Y:S02]  /*2d3f0*/  IMAD.MOV.U32 R3, RZ, RZ, R8 ;  /* 0x000000ffff037224 */ /* 0x000fe400078e0008 */
[----:B------:R-:W-:Y:S02]  /*2d400*/  IMAD.MOV.U32 R2, RZ, RZ, R9 ;  /* 0x000000ffff027224 */ /* 0x000fe400078e0009 */
[----:B------:R-:W4:Y:S01]  /*2d410*/  LDL.LU.64 R8, [R1+0x620] ;  /* 0x0006200001087983 */ /* 0x000f220000300a00 */
[----:B------:R-:W4:Y:S01]  /*2d420*/  LDL.LU.64 R10, [R1+0x628] ;  /* 0x00062800010a7983 */ /* 0x000f220000300a00 */
[----:B---3--:R-:W-:Y:S02]  /*2d430*/  HMMA.16816.F32 R20, R20, R4, R12 ;  /* 0x000000041414723c */ /* 0x008fe4000000180c */
[----:B------:R-:W2:Y:S01]  /*2d440*/  LDL.LU.64 R12, [R1+0x3ec8] ;  /* 0x003ec800010c7983 */ /* 0x000ea20000300a00 */
[----:B------:R-:W-:-:S02]  /*2d450*/  IMAD.MOV.U32 R28, RZ, RZ, R4 ;  /* 0x000000ffff1c7224 */ /* 0x000fc400078e0004 */
[----:B------:R-:W-:Y:S11]  /*2d460*/  IMAD.MOV.U32 R29, RZ, RZ, R5 ;  /* 0x000000ffff1d7224 */ /* 0x000ff600078e0005 */
[----:B------:R-:W-:Y:S07]  /*2d470*/  @!UPT UIADD3 URZ, URZ, URZ, URZ ;  /* 0x0000003f3f3ff290 */ /* 0x000fee000fffe03f */
[----:B------:R-:W-:Y:S01]  /*2d480*/  STL.64 [R1+0x2a0], R20 ;  /* 0x0002a01401007387 */ /* 0x000fe20000100a00 */
[----:B------:R0:W-:Y:S02]  /*2d490*/  STL.64 [R1+0x2a8], R22 ;  /* 0x0002a81601007387 */ /* 0x0001e40000100a00 */
[----:B-1----:R-:W2:Y:S02]  /*2d4a0*/  LDL.LU.64 R6, [R1+0x3ec0] ;  /* 0x003ec00001067983 */ /* 0x002ea40000300a00 */
[----:B------:R-:W2:Y:S02]  /*2d4b0*/  LDL.LU.64 R4, [R1+0x3eb8] ;  /* 0x003eb80001047983 */ /* 0x000ea40000300a00 */
[C---:B--2---:R-:W-:Y:S01]  /*2d4c0*/  HMMA.16816.F32 R24, R4.reuse, R12, R24 ;  /* 0x0000000c0418723c */ /* 0x044fe20000001818 */
[----:B0-----:R-:W-:Y:S02]  /*2d4d0*/  IMAD.MOV.U32 R23, RZ, RZ, R12 ;  /* 0x000000ffff177224 */ /* 0x001fe400078e000c */
[----:B------:R-:W-:Y:S11]  /*2d4e0*/  IMAD.MOV.U32 R22, RZ, RZ, R13 ;  /* 0x000000ffff167224 */ /* 0x000ff600078e000d */
[----:B------:R-:W-:Y:S09]  /*2d4f0*/  @!UPT UIADD3 URZ, URZ, URZ, URZ ;  /* 0x0000003f3f3ff290 */ /* 0x000ff2000fffe03f */
[----:B------:R-:W-:Y:S01]  /*2d500*/  STL.64 [R1+0x290], R24 ;  /* 0x0002901801007387 */ /* 0x000fe20000100a00 */
[----:B------:R0:W-:Y:S03]  /*2d510*/  STL.64 [R1+0x298], R26 ;  /* 0x0002981a01007387 */ /* 0x0001e60000100a00 */
[----:B0-----:R-:W2:Y:S01]  /*2d520*/  LDL.LU.64 R26, [R1+0x3eb0] ;  /* 0x003eb000011a7983 */ /* 0x001ea20000300a00 */
[----:B------:R-:W2:Y:S02]  /*2d530*/  LDL.LU.64 R24, [R1+0x3ea8] ;  /* 0x003ea80001187983 */ /* 0x000ea40000300a00 */
[----:B------:R-:W2:Y:S02]  /*2d540*/  LDL.LU.64 R12, [R1+0x3ea0] ;  /* 0x003ea000010c7983 */ /* 0x000ea40000300a00 */
[----:B------:R-:W-:Y:S02]  /*2d550*/  IMAD.MOV.U32 R20, RZ, RZ, R3 ;  /* 0x000000ffff147224 */ /* 0x000fe400078e0003 */
[----:B------:R-:W-:Y:S01]  /*2d560*/  IMAD.MOV.U32 R21, RZ, RZ, R2 ;  /* 0x000000ffff157224 */ /* 0x000fe200078e0002 */
[----:B------:R-:W-:Y:S04]  /*2d570*/  STL.64 [R1+0x3e78], R22 ;  /* 0x003e781601007387 */ /* 0x000fe80000100a00 */
[----:B------:R0:W-:Y:S04]  /*2d580*/  STL.64 [R1+0x3e70], R20 ;  /* 0x003e701401007387 */ /* 0x0001e80000100a00 */
[----:B0-----:R-:W3:Y:S01]  /*2d590*/  LDL.64 R20, [R1] ;  /* 0x0000000001147983 */ /* 0x001ee20000100a00 */
[C---:B--2---:R-:W-:Y:S03]  /*2d5a0*/  HMMA.16816.F32 R12, R4.reuse, R12, R24 ;  /* 0x0000000c040c723c */ /* 0x044fe60000001818 */
[----:B------:R-:W3:Y:S01]  /*2d5b0*/  LDL.LU.64 R26, [R1+0x3e98] ;  /* 0x003e9800011a7983 */ /* 0x000ee20000300a00 */
[----:B------:R-:W3:Y:S11]  /*2d5c0*/  LDL.LU.64 R24, [R1+0x3e90] ;  /* 0x003e900001187983 */ /* 0x000ef60000300a00 */
[----:B------:R-:W-:Y:S08]  /*2d5d0*/  @!UPT UIADD3 URZ, URZ, URZ, URZ ;  /* 0x0000003f3f3ff290 */ /* 0x000ff0000fffe03f */
[----:B------:R0:W-:Y:S01]  /*2d5e0*/  STL.64 [R1+0x280], R12 ;  /* 0x0002800c01007387 */ /* 0x0001e20000100a00 */
[----:B------:R-:W-:Y:S03]  /*2d5f0*/  STL.64 [R1+0x288], R14 ;  /* 0x0002880e01007387 */ /* 0x000fe60000100a00 */
[----:B0-----:R-:W2:Y:S01]  /*2d600*/  LDL.LU.64 R12, [R1+0x3e88] ;  /* 0x003e8800010c7983 */ /* 0x001ea20000300a00 */
[C---:B---3--:R-:W-:Y:S11]  /*2d610*/  HMMA.16816.F32 R24, R4.reuse, R20, R24 ;  /* 0x000000140418723c */ /* 0x048ff60000001818 */
[----:B------:R-:W-:Y:S11]  /*2d620*/  @!UPT UIADD3 URZ, URZ, URZ, URZ ;  /* 0x0000003f3f3ff290 */ /* 0x000ff6000fffe03f */
[----:B------:R-:W-:Y:S01]  /*2d630*/  @!UPT UIADD3 URZ, URZ, URZ, URZ ;  /* 0x0000003f3f3ff290 */ /* 0x000fe2000fffe03f */
[----:B------:R0:W-:Y:S01]  /*2d640*/  STL.64 [R1+0x270], R24 ;  /* 0x0002701801007387 */ /* 0x0001e20000100a00 */
[----:B------:R1:W-:Y:S03]  /*2d650*/  STL.64 [R1+0x278], R26 ;  /* 0x0002781a01007387 */ /* 0x0003e60000100a00 */
[----:B0-----:R-:W4:Y:S01]  /*2d660*/  LDL.LU.64 R24, [R1+0x3e80] ;  /* 0x003e800001187983 */ /* 0x001f220000300a00 */
[----:B-1----:R-:W-:Y:S02]  /*2d670*/  IMAD.MOV.U32 R27, RZ, RZ, R20 ;  /* 0x000000ffff1b7224 */ /* 0x002fe400078e0014 */
[----:B------:R-:W-:Y:S02]  /*2d680*/  IMAD.MOV.U32 R26, RZ, RZ, R21 ;  /* 0x000000ffff1a7224 */ /* 0x000fe400078e0015 */
[----:B------:R-:W3:Y:S01]  /*2d690*/  LDL.LU.64 R20, [R1+0x230] ;  /* 0x0002300001147983 */ /* 0x000ee20000300a00 */
[----:B------:R-:W3:Y:S01]  /*2d6a0*/  LDL.LU.64 R22, [R1+0x238] ;  /* 0x0002380001167983 */ /* 0x000ee20000300a00 */
[C---:B----4-:R-:W-:Y:S02]  /*2d6b0*/  HMMA.16816.F32 R8, R4.reuse, R24, R8 ;  /* 0x000000180408723c */ /* 0x050fe40000001808 */
[----:B------:R0:W-:Y:S01]  /*2d6c0*/  STL.64 [R1+0x3e38], R24 ;  /* 0x003e381801007387 */ /* 0x0001e20000100a00 */
[----:B------:R1:W-:Y:S11]  /*2d6d0*/  STL.64 [R1+0x3e50], R26 ;  /* 0x003e501a01007387 */ /* 0x0003f60000100a00 */
[----:B------:R-:W-:Y:S09]  /*2d6e0*/  @!UPT UIADD3 URZ, URZ, URZ, URZ ;  /* 0x0000003f3f3ff290 */ /* 0x000ff2000fffe03f */
[----:B------:R-:W-:Y:S01]  /*2d6f0*/  STL.64 [R1+0x260], R8 ;  /* 0x0002600801007387 */ /* 0x000fe20000100a00 */
[----:B------:R-:W-:Y:S02]  /*2d700*/  STL.64 [R1+0x268], R10 ;  /* 0x0002680a01007387 */ /* 0x000fe40000100a00 */
[----:B0-----:R-:W2:Y:S02]  /*2d710*/  LDL.LU.64 R24, [R1+0x240] ;  /* 0x0002400001187983 */ /* 0x001ea40000300a00 */
[----:B-1----:R-:W2:Y:S01]  /*2d720*/  LDL.LU.64 R26, [R1+0x248] ;  /* 0x00024800011a7983 */ /* 0x002ea20000300a00 */
[----:B------:R-:W0:Y:S01]  /*2d730*/  LDSM.16.MT88.4 R8, [R0+0x300] ;  /* 0x000300000008783b */ /* 0x000e220000004200 */
[C---:B---3--:R-:W-:Y:S03]  /*2d740*/  HMMA.16816.F32 R20, R4.reuse, R16, R20 ;  /* 0x000000100414723c */ /* 0x048fe60000001814 */
[----:B0-----:R-:W-:Y:S01]  /*2d750*/  STL.64 [R1+0x3e68], R10 ;  /* 0x003e680a01007387 */ /* 0x001fe20000100a00 */
[----:B------:R0:W-:Y:S03]  /*2d760*/  STL.64 [R1+0x3e60], R8 ;  /* 0x003e600801007387 */ /* 0x0001e60000100a00 */
[----:B0-----:R-:W3:Y:S01]  /*2d770*/  LDL.LU.64 R8, [R1+0x4c0] ;  /* 0x0004c00001087983 */ /* 0x001ee20000300a00 */
[----:B------:R-:W3:Y:S01]  /*2d780*/  LDL.LU.64 R10, [R1+0x4c8] ;  /* 0x0004c800010a7983 */ /* 0x000ee20000300a00 */
[----:B--2---:R-:W-:Y:S02]  /*2d790*/  HMMA.16816.F32 R12, R4, R12, R24 ;  /* 0x0000000c040c723c */ /* 0x004fe40000001818 */
[----:B------:R-:W2:Y:S01]  /*2d7a0*/  LDL.LU.64 R24, [R1+0x4b0] ;  /* 0x0004b00001187983 */ /* 0x000ea20000300a00 */
[----:B------:R-:W2:Y:S11]  /*2d7b0*/  LDL.LU.64 R26, [R1+0x4b8] ;  /* 0x0004b800011a7983 */ /* 0x000eb60000300a00 */
[----:B------:R-:W-:Y:S09]  /*2d7c0*/  @!UPT UIADD3 URZ, URZ, URZ, URZ ;  /* 0x0000003f3f3ff290 */ /* 0x000ff2000fffe03f */
[----:B------:R-:W-:Y:S01]  /*2d7d0*/  STL.64 [R1+0x250], R12 ;  /* 0x0002500c01007387 */ /* 0x000fe20000100a00 */
[----:B------:R-:W-:Y:S02]  /*2d7e0*/  STL.64 [R1+0x258], R14 ;  /* 0x0002580e01007387 */ /* 0x000fe40000100a00 */
[----:B------:R-:W0:Y:S02]  /*2d7f0*/  LDSM.16.MT88.4 R12, [R0+0x380] ;  /* 0x00038000000c783b */ /* 0x000e240000004200 */
[----:B0-----:R-:W-:Y:S02]  /*2d800*/  STL.64 [R1+0x3dd8], R14 ;  /* 0x003dd80e01007387 */ /* 0x001fe40000100a00 */
[----:B------:R0:W-:Y:S02]  /*2d810*/  STL.64 [R1+0x3dd0], R12 ;  /* 0x003dd00c01007387 */ /* 0x0001e40000100a00 */
[----:B0-----:R-:W4:Y:S01]  /*2d820*/  LDL.LU.64 R12, [R1+0x10] ;  /* 0x00001000010c7983 */ /* 0x001f220000300a00 */
[----:B------:R-:W-:Y:S02]  /*2d830*/  STL.64 [R1+0x240], R20 ;  /* 0x0002401401007387 */ /* 0x000fe40000100a00 */
[----:B------:R0:W-:Y:S02]  /*2d840*/  STL.64 [R1+0x248], R22 ;  /* 0x0002481601007387 */ /* 0x0001e40000100a00 */
[----:B0-----:R-:W2:Y:S01]  /*2d850*/  LDL.LU.64 R22, [R1+0x3e78] ;  /* 0x003e780001167983 */ /* 0x001ea20000300a00 */
[----:B------:R-:W3:Y:S02]  /*2d860*/  LDL.LU.64 R20, [R1+0x3e70] ;  /* 0x003e700001147983 */ /* 0x000ee40000300a00 */
[----:B------:R-:W-:-:S02]  /*2d870*/  IMAD.MOV.U32 R3, RZ, RZ, R16 ;  /* 0x000000ffff037224 */ /* 0x000fc400078e0010 */
[----:B------:R-:W-:Y:S02]  /*2d880*/  IMAD.MOV.U32 R2, RZ, RZ, R17 ;  /* 0x000000ffff027224 */ /* 0x000fe400078e0011 */
[----:B------:R-:W0:Y:S04]  /*2d890*/  LDSM.16.MT88.4 R16, [R0+0x4000] ;  /* 0x004000000010783b */ /* 0x000e280000004200 */
[----:B0-----:R-:W-:Y:S01]  /*2d8a0*/  STL.64 [R1+0x3d58], R18 ;  /* 0x003d581201007387 */ /* 0x001fe20000100a00 */
[----:B------:R2:W-:Y:S02]  /*2d8b0*/  STL.64 [R1+0x3d50], R16 ;  /* 0x003d501001007387 */ /* 0x0005e40000100a00 */
[----:B--2---:R-:W-:Y:S02]  /*2d8c0*/  IMAD.MOV.U32 R16, RZ, RZ, R23 ;  /* 0x000000ffff107224 */ /* 0x004fe400078e0017 */
[----:B------:R-:W-:-:S02]  /*2d8d0*/  IMAD.MOV.U32 R17, RZ, RZ, R22 ;  /* 0x000000ffff117224 */ /* 0x000fc400078e0016 */
[C---:B---3--:R-:W-:Y:S01]  /*2d8e0*/  HMMA.16816.F32 R20, R4.reuse, R20, R8 ;  /* 0x000000140414723c */ /* 0x048fe20000001808 */
[----:B------:R-:W2:Y:S01]  /*2d8f0*/  LDL.LU.64 R10, [R1+0x3e68] ;  /* 0x003e6800010a7983 */ /* 0x000ea20000300a00 */
[----:B------:R-:W2:Y:S11]  /*2d900*/  LDL.LU.64 R8, [R1+0x3e60] ;  /* 0x003e600001087983 */ /* 0x000eb60000300a00 */
[----:B------:R-:W-:Y:S10]  /*2d910*/  @!UPT UIADD3 URZ, URZ, URZ, URZ ;  /* 0x0000003f3f3ff290 */ /* 0x000ff4000fffe03f */
[----:B------:R-:W-:Y:S01]  /*2d920*/  STL.64 [R1+0x230], R20 ;  /* 0x0002301401007387 */ /* 0x000fe20000100a00 */
[----:B------:R-:W-:Y:S02]  /*2d930*/  STL.64 [R1+0x238], R22 ;  /* 0x0002381601007387 */ /* 0x000fe40000100a00 */
[----:B------:R-:W0:Y:S02]  /*2d940*/  LDSM.16.MT88.4 R20, [R0+0x4080] ;  /* 0x004080000014783b */ /* 0x000e240000004200 */
[----:B0-----:R-:W-:Y:S02]  /*2d950*/  STL.64 [R1+0x3cc8], R22 ;  /* 0x003cc81601007387 */ /* 0x001fe40000100a00 */
[----:B------:R0:W-:Y:S02]  /*2d960*/  STL.64 [R1+0x3cc0], R20 ;  /* 0x003cc01401007387 */ /* 0x0001e40000100a00 */
[----:B0-----:R-:W-:Y:S02]  /*2d970*/  IMAD.MOV.U32 R20, RZ, RZ, R28 ;  /* 0x000000ffff147224 */ /* 0x001fe400078e001c */
[----:B------:R-:W-:Y:S01]  /*2d980*/  IMAD.MOV.U32 R21, RZ, RZ, R29 ;  /* 0x000000ffff157224 */ /* 0x000fe200078e001d */
[----:B------:R-:W3:Y:S06]  /*2d990*/  LDL.LU R28, [R1+0x3e58] ;  /* 0x003e5800011c7983 */ /* 0x000eec0000300800 */
[----:B------:R-:W-:Y:S01]  /*2d9a0*/  HMMA.16816.F32 R4, R4, R20, R24 ;  /* 0x000000140404723c */ /* 0x000fe20000001818 */
[----:B------:R-:W2:Y:S11]  /*2d9b0*/  LDL.LU.64 R26, [R1+0x3e50] ;  /* 0x003e5000011a7983 */ /* 0x000eb60000300a00 */
[----:B------:R-:W-:Y:S11]  /*2d9c0*/  @!UPT UIADD3 URZ, URZ, URZ, URZ ;  /* 0x0000003f3f3ff290 */ /* 0x000ff6000fffe03f */
[----:B------:R-:W-:Y:S01]  /*2d9d0*/  STL.64 [R1+0x180], R4 ;  /* 0x0001800401007387 */ /* 0x000fe20000100a00 */
[----:B------:R-:W-:Y:S02]  /*2d9e0*/  STL.64 [R1+0x188], R6 ;  /* 0x0001880601007387 */ /* 0x000fe40000100a00 */
[----:B------:R-:W0:Y:S04]  /*2d9f0*/  LDSM.16.MT88.4 R4, [R0+0x4100] ;  /* 0x004100000004783b */ /* 0x000e280000004200 */
[----:B------:R-:W4:Y:S01]  /*2da00*/  LDL.LU.64 R20, [R1+0x680] ;  /* 0x0006800001147983 */ /* 0x000f220000300a00 */
[----:B------:R-:W4:Y:S01]  /*2da10*/  LDL.LU.64 R22, [R1+0x688] ;  /* 0x0006880001167983 */ /* 0x000f220000300a00 */
[----:B------:R-:W-:Y:S03]  /*2da20*/  STL [R1+0x3cbc], R0 ;  /* 0x003cbc0001007387 */ /* 0x000fe60000100800 */
[----:B0-----:R-:W-:Y:S01]  /*2da30*/  STL.64 [R1+0x3c50], R6 ;  /* 0x003c500601007387 */ /* 0x001fe20000100a00 */
[----:B------:R0:W-:Y:S03]  /*2da40*/  STL.64 [R1+0x3c48], R4 ;  /* 0x003c480401007387 */ /* 0x0001e60000100a00 */
[----:B0-----:R-:W2:Y:S01]  /*2da50*/  LDL.LU.64 R4, [R1+0x70] ;  /* 0x0000700001047983 */ /* 0x001ea20000300a00 */
[----:B------:R-:W2:Y:S03]  /*2da60*/  LDL.64 R6, [R1+0x78] ;  /* 0x0000780001067983 */ /* 0x000ea60000100a00 */
[----:B--2---:R-:W-:Y:S01]  /*2da70*/  STL.64 [R1+0x3de8], R6 ;  /* 0x003de80601007387 */ /* 0x004fe20000100a00 */
[----:B------:R0:W-:Y:S03]  /*2da80*/  STL.64 [R1+0x3de0], R4 ;  /* 0x003de00401007387 */ /* 0x0001e60000100a00 */
[----:B0-----:R-:W2:Y:S04]  /*2da90*/  LDL.LU.64 R4, [R1+0x60] ;  /* 0x0000600001047983 */ /* 0x001ea80000300a00 */
[----:B--2---:R0:W-:Y:S02]  /*2daa0*/  STL.64 [R1+0x3df8], R4 ;  /* 0x003df80401007387 */ /* 0x0041e40000100a00 */
[----:B0-----:R-:W-:-:S02]  /*2dab0*/  IMAD.MOV.U32 R4, RZ, RZ, R3 ;  /* 0x000000ffff047224 */ /* 0x001fc400078e0003 */
[----:B------:R-:W-:-:S05]  /*2dac0*/  IMAD.MOV.U32 R5, RZ, RZ, R2 ;  /* 0x000000ffff057224 */ /* 0x000fca00078e0002 */
[----:B------:R0:W-:Y:S04]  /*2dad0*/  STL.64 [R1+0x3e10], R4 ;  /* 0x003e100401007387 */ /* 0x0001e80000100a00 */
[----:B0-----:R-:W2:Y:S01]  /*2dae0*/  LDL.LU.64 R4, [R1+0x690] ;  /* 0x0006900001047983 */ /* 0x001ea20000300a00 */
[----:B------:R-:W2:Y:S02]  /*2daf0*/  LDL.LU.64 R6, [R1+0x698] ;  /* 0x0006980001067983 */ /* 0x000ea40000300a00 */
[C---:B--2---:R-:W-:Y:S11]  /*2db00*/  HMMA.16816.F32 R4, R8.reuse, R16, R4 ;  /* 0x000000100804723c */ /* 0x044ff60000001804 */
[----:B------:R-:W-:Y:S11]  /*2db10*/  @!UPT UIADD3 URZ, URZ, URZ, URZ ;  /* 0x0000003f3f3ff290 */ /* 0x000ff6000fffe03f */
[----:B------:R-:W-:Y:S01]  /*2db20*/  @!UPT UIADD3 URZ, URZ, URZ, URZ ;  /* 0x0000003f3f3ff290 */ /* 0x000fe2000fffe03f */
[----:B------:R-:W-:Y:S01]  /*2db30*/  STL.64 [R1+0x170], R4 ;  /* 0x0001700401007387 */ /* 0x000fe20000100a00 */
[----:B------:R4:W-:Y:S02]  /*2db40*/  STL [R1+0x178], R6 ;  /* 0x0001780601007387 */ /* 0x0009e40000100800 */
[----:B------:R-:W-:Y:S02]  /*2db50*/  IMAD.MOV.U32 R2, RZ, RZ, R7 ;  /* 0x000000ffff027224 */ /* 0x000fe400078e0007 */
[----:B----4-:R-:W-:Y:S01]  /*2db60*/  HMMA.16816.F32 R4, R8, R12, R20 ;  /* 0x0000000c0804723c */ /* 0x010fe20000001814 */
[----:B------:R-:W-:Y:S02]  /*2db70*/  STL.64 [R1+0x3df0], R16 ;  /* 0x003df01001007387 */ /* 0x000fe40000100a00 */
[----:B------:R-:W-:Y:S11]  /*2db80*/  STL [R1+0x3a58], R2 ;  /* 0x003a580201007387 */ /* 0x000ff60000100800 */
[----:B------:R-:W-:Y:S09]  /*2db90*/  @!UPT UIADD3 URZ, URZ, URZ, URZ ;  /* 0x0000003f3f3ff290 */ /* 0x000ff2000fffe03f */
[----:B------:R0:W-:Y:S01]  /*2dba0*/  STL.64 [R1+0x160], R4 ;  /* 0x0001600401007387 */ /* 0x0001e20000100a00 */
[----:B------:R1:W-:Y:S03]  /*2dbb0*/  STL.64 [R1+0x168], R6 ;  /* 0x0001680601007387 */ /* 0x0003e60000100a00 */
[----:B0-----:R-:W2:Y:S01]  /*2dbc0*/  LDL.LU.64 R4, [R1+0x4a0] ;  /* 0x0004a00001047983 */ /* 0x001ea20000300a00 */
[----:B-1----:R-:W4:Y:S03]  /*2dbd0*/  LDL.LU.64 R6, [R1+0x4a8] ;  /* 0x0004a80001067983 */ /* 0x002f260000300a00 */
[----:B----4-:R-:W-:Y:S01]  /*2dbe0*/  STL.64 [R1+0x3e30], R6 ;  /* 0x003e300601007387 */ /* 0x010fe20000100a00 */
[----:B--2---:R0:W-:Y:S03]  /*2dbf0*/  STL.64 [R1+0x3e28], R4 ;  /* 0x003e280401007387 */ /* 0x0041e60000100a00 */
[----:B0-----:R-:W2:Y:S01]  /*2dc00*/  LDL.LU.64 R4, [R1+0x660] ;  /* 0x0006600001047983 */ /* 0x001ea20000300a00 */
[----:B------:R-:W4:Y:S03]  /*2dc10*/  LDL.LU.64 R6, [R1+0x668] ;  /* 0x0006680001067983 */ /* 0x000f260000300a00 */
[----:B----4-:R-:W-:Y:S01]  /*2dc20*/  STL.64 [R1+0x3e48], R6 ;  /* 0x003e480601007387 */ /* 0x010fe20000100a00 */
[----:B--2---:R0:W-:Y:S03]  /*2dc30*/  STL.64 [R1+0x3e40], R4 ;  /* 0x003e400401007387 */ /* 0x0041e60000100a00 */
[----:B0-----:R-:W2:Y:S01]  /*2dc40*/  LDL.LU.64 R4, [R1+0x670] ;  /* 0x0006700001047983 */ /* 0x001ea20000300a00 */
[----:B------:R-:W2:Y:S02]  /*2dc50*/  LDL.LU.64 R6, [R1+0x678] ;  /* 0x0006780001067983 */ /* 0x000ea40000300a00 */
[----:B------:R-:W4:Y:S02]  /*2dc60*/  LDL.LU.64 R16, [R1+0x480] ;  /* 0x0004800001107983 */ /* 0x000f240000300a00 */
[----:B------:R-:W2:Y:S02]  /*2dc70*/  LDL.LU.64 R18, [R1+0x488] ;  /* 0x0004880001127983 */ /* 0x000ea40000300a00 */
[----:B------:R-:W-:-:S02]  /*2dc80*/  IMAD.MOV.U32 R24, RZ, RZ, R27 ;  /* 0x000000ffff187224 */ /* 0x000fc400078e001b */
[----:B------:R-:W-:Y:S01]  /*2dc90*/  IMAD.MOV.U32 R25, RZ, RZ, R26 ;  /* 0x000000ffff197224 */ /* 0x000fe200078e001a */
[----:B--2---:R-:W-:Y:S01]  /*2dca0*/  STL.64 [R1+0x3e08], R18 ;  /* 0x003e081201007387 */ /* 0x004fe20000100a00 */
[----:B----4-:R0:W-:Y:S03]  /*2dcb0*/  STL.64 [R1+0x3e00], R16 ;  /* 0x003e001001007387 */ /* 0x0101e60000100a00 */
[----:B0-----:R-:W2:Y:S01]  /*2dcc0*/  LDL.LU.64 R16, [R1+0x490] ;  /* 0x0004900001107983 */ /* 0x001ea20000300a00 */
[----:B------:R-:W4:Y:S01]  /*2dcd0*/  LDL.LU.64 R18, [R1+0x498] ;  /* 0x0004980001127983 */ /* 0x000f220000300a00 */
[----:B------:R-:W-:Y:S01]  /*2dce0*/  HMMA.16816.F32 R24, R8, R24, R4 ;  /* 0x000000180818723c */ /* 0x000fe20000001804 */
[----:B------:R-:W-:Y:S02]  /*2dcf0*/  IMAD.MOV.U32 R3, RZ, RZ, R12 ;  /* 0x000000ffff037224 */ /* 0x000fe400078e000c */
[----:B------:R-:W-:Y:S01]  /*2dd00*/  IMAD.MOV.U32 R0, RZ, RZ, R13 ;  /* 0x000000ffff007224 */ /* 0x000fe200078e000d */
[----:B----4-:R-:W-:Y:S01]  /*2dd10*/  STL.64 [R1+0x3e20], R18 ;  /* 0x003e201201007387 */ /* 0x010fe20000100a00 */
[----:B--2---:R0:W-:Y:S03]  /*2dd20*/  STL.64 [R1+0x3e18], R16 ;  /* 0x003e181001007387 */ /* 0x0041e60000100a00 */
[----:B0-----:R-:W2:Y:S01]  /*2dd30*/  LDL.LU.64 R16, [R1+0x30] ;  /* 0x0000300001107983 */ /* 0x001ea20000300a00 */
[----:B------:R-:W4:Y:S02]  /*2dd40*/  LDL.LU.64 R12, [R1+0x470] ;  /* 0x00047000010c7983 */ /* 0x000f240000300a00 */
[----:B------:R-:W4:Y:S02]  /*2dd50*/  LDL.LU.64 R14, [R1+0x478] ;  /* 0x00047800010e7983 */ /* 0x000f240000300a00 */
[----:B------:R-:W2:Y:S01]  /*2dd60*/  LDL.LU.64 R20, [R1+0x610] ;  /* 0x0006100001147983 */ /* 0x000ea20000300a00 */
[----:B------:R-:W2:Y:S01]  /*2dd70*/  LDL.LU.64 R22, [R1+0x618] ;  /* 0x0006180001167983 */ /* 0x000ea20000300a00 */
[----:B------:R-:W2:Y:S02]  /*2dd80*/  LDL.LU.64 R6, [R1+0x3e48] ;  /* 0x003e480001067983 */ /* 0x000ea40000300a00 */
[----:B------:R-:W2:Y:S06]  /*2dd90*/  LDL.LU.64 R4, [R1+0x3e40] ;  /* 0x003e400001047983 */ /* 0x000eac0000300a00 */
[----:B------:R0:W-:Y:S01]  /*2dda0*/  STL.64 [R1+0x150], R24 ;  /* 0x0001501801007387 */ /* 0x0001e20000100a00 */
[----:B------:R-:W-:Y:S04]  /*2ddb0*/  STL [R1+0x158], R26 ;  /* 0x0001581a01007387 */ /* 0x000fe80000100800 */
[----:B0-----:R-:W2:Y:S01]  /*2ddc0*/  LDL.LU.64 R24, [R1+0x3e38] ;  /* 0x003e380001187983 */ /* 0x001ea20000300a00 */
[----:B------:R-:W-:-:S05]  /*2ddd0*/  IMAD.MOV.U32 R2, RZ, RZ, R27 ;  /* 0x000000ffff027224 */ /* 0x000fca00078e001b */
[----:B------:R-:W-:Y:S01]  /*2dde0*/  STL [R1+0x3a5c], R2 ;  /* 0x003a5c0201007387 */ /* 0x000fe20000100800 */
[C---:B--2---:R-:W-:Y:S11]  /*2ddf0*/  HMMA.16816.F32 R4, R8.reuse, R24, R4 ;  /* 0x000000180804723c */ /* 0x044ff60000001804 */
[----:B------:R-:W-:Y:S11]  /*2de00*/  @!UPT UIADD3 URZ, URZ, URZ, URZ ;  /* 0x0000003f3f3ff290 */ /* 0x000ff6000fffe03f */
[----:B------:R-:W-:Y:S01]  /*2de10*/  @!UPT UIADD3 URZ, URZ, URZ, URZ ;  /* 0x0000003f3f3ff290 */ /* 0x000fe2000fffe03f */
[----:B------:R-:W-:Y:S01]  /*2de20*/  STL.64 [R1+0x140], R4 ;  /* 0x0001400401007387 */ /* 0x000fe20000100a00 */
[----:B------:R0:W-:Y:S03]  /*2de30*/  STL.64 [R1+0x148], R6 ;  /* 0x0001480601007387 */ /* 0x0001e60000100a00 */
[----:B0-----:R-:W2:Y:S01]  /*2de40*/  LDL.LU.64 R6, [R1+0x3e30] ;  /* 0x003e300001067983 */ /* 0x001ea20000300a00 */
[----:B------:R-:W2:Y:S02]  /*2de50*/  LDL.LU.64 R4, [R1+0x3e28] ;  /* 0x003e280001047983 */ /* 0x000ea40000300a00 */
[----:B------:R-:W-:Y:S02]  /*2de60*/  IMAD.MOV.U32 R27, RZ, RZ, R16 ;  /* 0x000000ffff1b7224 */ /* 0x000fe400078e0010 */
[----:B------:R-:W-:Y:S01]  /*2de70*/  IMAD.MOV.U32 R26, RZ, RZ, R17 ;  /* 0x000000ffff1a7224 */ /* 0x000fe200078e0011 */
[----:B------:R-:W3:Y:S01]  /*2de80*/  LDL.LU.64 R18, [R1+0x3e20] ;  /* 0x003e200001127983 */ /* 0x000ee20000300a00 */
[----:B--2---:R-:W-:Y:S03]  /*2de90*/  HMMA.16816.F32 R4, R8, R16, R4 ;  /* 0x000000100804723c */ /* 0x004fe60000001804 */
[----:B------:R-:W3:Y:S11]  /*2dea0*/  LDL.LU.64 R16, [R1+0x3e18] ;  /* 0x003e180001107983 */ /* 0x000ef60000300a00 */
[----:B------:R-:W-:Y:S09]  /*2deb0*/  @!UPT UIADD3 URZ, URZ, URZ, URZ ;  /* 0x0000003f3f3ff290 */ /* 0x000ff2000fffe03f */
[----:B------:R0:W-:Y:S01]  /*2dec0*/  STL.64 [R1+0x130], R4 ;  /* 0x0001300401007387 */ /* 0x0001e20000100a00 */
[----:B------:R3:W-:Y:S03]  /*2ded0*/  STL [R1+0x138], R6 ;  /* 0x0001380601007387 */ /* 0x0007e60000100800 */
[----:B0-----:R-:W3:Y:S01]  /*2dee0*/  LDL.LU.64 R4, [R1+0x3e10] ;  /* 0x003e100001047983 */ /* 0x001ee20000300a00 */
[----:B------:R-:W-:-:S05]  /*2def0*/  IMAD.MOV.U32 R2, RZ, RZ, R7 ;  /* 0x000000ffff027224 */ /* 0x000fca00078e0007 */
[----:B------:R-:W-:Y:S01]  /*2df00*/  STL [R1+0x3b78], R2 ;  /* 0x003b780201007387 */ /* 0x000fe20000100800 */
[C---:B---3--:R-:W-:Y:S03]  /*2df10*/  HMMA.16816.F32 R4, R8.reuse, R4, R16 ;  /* 0x000000040804723c */ /* 0x048fe60000001810 */
        /* <DEDUP_REMOVED lines=10> */
[----:B------:R0:W-:Y:S01]  /*2dfc0*/  STL.64 [R1+0x110], R16 ;  /* 0x0001101001007387 */ /* 0x0001e20000100a00 */
[----:B------:R-:W-:Y:S03]  /*2dfd0*/  STL.64 [R1+0x118], R18 ;  /* 0x0001181201007387 */ /* 0x000fe60000100a00 */
[----:B0-----:R-:W2:Y:S01]  /*2dfe0*/  LDL.LU.64 R16, [R1+0x3df0] ;  /* 0x003df00001107983 */ /* 0x001ea20000300a00 */
[----:B------:R-:W3:Y:S02]  /*2dff0*/  LDL.LU.64 R6, [R1+0x3de8] ;  /* 0x003de80001067983 */ /* 0x000ee40000300a00 */
[----:B------:R-:W4:Y:S02]  /*2e000*/  LDL.LU.64 R4, [R1+0x3de0] ;  /* 0x003de00001047983 */ /* 0x000f240000300a00 */
[----:B----4-:R-:W-:Y:S01]  /*2e010*/  HMMA.16816.F32 R8, R8, R4, R12 ;  /* 0x000000040808723c */ /* 0x010fe2000000180c */
[----:B------:R-:W2:Y:S01]  /*2e020*/  LDL.LU.64 R14, [R1+0x3dd8] ;  /* 0x003dd800010e7983 */ /* 0x000ea20000300a00 */
[----:B------:R-:W2:Y:S02]  /*2e030*/  LDL.LU.64 R12, [R1+0x3dd0] ;  /* 0x003dd000010c7983 */ /* 0x000ea40000300a00 */
[----:B---3--:R-:W-:Y:S02]  /*2e040*/  STL.64 [R1+0x3d68], R6 ;  /* 0x003d680601007387 */ /* 0x008fe40000100a00 */
[----:B------:R2:W-:Y:S11]  /*2e050*/  STL.64 [R1+0x3d60], R4 ;  /* 0x003d600401007387 */ /* 0x0005f60000100a00 */
[----:B------:R-:W-:Y:S06]  /*2e060*/  @!UPT UIADD3 URZ, URZ, URZ, URZ ;  /* 0x0000003f3f3ff290 */ /* 0x000fec000fffe03f */
[----:B------:R-:W-:Y:S01]  /*2e070*/  STL.64 [R1+0xb0], R8 ;  /* 0x0000b00801007387 */ /* 0x000fe20000100a00 */
[----:B------:R-:W-:Y:S01]  /*2e080*/  STL.64 [R1+0xb8], R10 ;  /* 0x0000b80a01007387 */ /* 0x000fe20000100a00 */
[----:B--2---:R-:W-:Y:S02]  /*2e090*/  HMMA.16816.F32 R4, R12, R16, R20 ;  /* 0x000000100c04723c */ /* 0x004fe40000001814 */
[----:B------:R-:W2:Y:S11]  /*2e0a0*/  LDL.LU R20, [R1+0x2c0] ;  /* 0x0002c00001147983 */ /* 0x000eb60000300800 */
[----:B------:R-:W-:Y:S10]  /*2e0b0*/  @!UPT UIADD3 URZ, URZ, URZ, URZ ;  /* 0x0000003f3f3ff290 */ /* 0x000ff4000fffe03f */
[----:B------:R-:W-:Y:S01]  /*2e0c0*/  STL.64 [R1+0xa0], R4 ;  /* 0x0000a00401007387 */ /* 0x000fe20000100a00 */
[----:B------:R-:W-:Y:S02]  /*2e0d0*/  STL.64 [R1+0xa8], R6 ;  /* 0x0000a80601007387 */ /* 0x000fe40000100a00 */
[----:B------:R-:W2:Y:S02]  /*2e0e0*/  LDL.LU R21, [R1+0x2c4] ;  /* 0x0002c40001157983 */ /* 0x000ea40000300800 */
[----:B------:R-:W3:Y:S01]  /*2e0f0*/  LDL.LU R22, [R1+0x2c8] ;  /* 0x0002c80001167983 */ /* 0x000ee20000300800 */
[----:B------:R-:W3:Y:S04]  /*2e100*/  LDL.LU R23, [R1+0x2cc] ;  /* 0x0002cc0001177983 */ /* 0x000ee80000300800 */
[----:B---3--:R-:W-:Y:S01]  /*2e110*/  STL.64 [R1+0x3cd8], R22 ;  /* 0x003cd81601007387 */ /* 0x008fe20000100a00 */
[----:B--2---:R0:W-:Y:S03]  /*2e120*/  STL.64 [R1+0x3cd0], R20 ;  /* 0x003cd01401007387 */ /* 0x0041e60000100a00 */
[----:B0-----:R-:W2:Y:S01]  /*2e130*/  LDL.LU.64 R20, [R1+0x50] ;  /* 0x0000500001147983 */ /* 0x001ea20000300a00 */
[----:B------:R-:W3:Y:S02]  /*2e140*/  LDL.64 R22, [R1+0x58] ;  /* 0x0000580001167983 */ /* 0x000ee40000100a00 */
[----:B------:R-:W-:Y:S01]  /*2e150*/  IMAD.MOV.U32 R11, RZ, RZ, R28 ;  /* 0x000000ffff0b7224 */ /* 0x000fe200078e001c */
[----:B---3--:R-:W-:Y:S01]  /*2e160*/  STL.64 [R1+0x3d90], R22 ;  /* 0x003d901601007387 */ /* 0x008fe20000100a00 */
[----:B--2---:R-:W-:Y:S02]  /*2e170*/  STL.64 [R1+0x3d88], R20 ;  /* 0x003d881401007387 */ /* 0x004fe40000100a00 */
[----:B------:R-:W2:Y:S02]  /*2e180*/  LDL.LU R8, [R1+0x210] ;  /* 0x0002100001087983 */ /* 0x000ea40000300800 */
[----:B------:R-:W2:Y:S01]  /*2e190*/  LDL.LU R9, [R1+0x214] ;  /* 0x0002140001097983 */ /* 0x000ea20000300800 */
[----:B------:R-:W3:Y:S01]  /*2e1a0*/  LDL.LU R10, [R1+0x218] ;  /* 0x00021800010a7983 */ /* 0x000ee20000300800 */
[----:B------:R-:W4:Y:S03]  /*2e1b0*/  LDL.LU R28, [R1+0x3dc8] ;  /* 0x003dc800011c7983 */ /* 0x000f260000300800 */
[----:B---3--:R-:W-:Y:S01]  /*2e1c0*/  STL.64 [R1+0x3ce8], R10 ;  /* 0x003ce80a01007387 */ /* 0x008fe20000100a00 */
[----:B--2---:R0:W-:Y:S03]  /*2e1d0*/  STL.64 [R1+0x3ce0], R8 ;  /* 0x003ce00801007387 */ /* 0x0041e60000100a00 */
[----:B0-----:R-:W2:Y:S01]  /*2e1e0*/  LDL.LU R8, [R1+0x2d0] ;  /* 0x0002d00001087983 */ /* 0x001ea20000300800 */
[----:B------:R-:W2:Y:S02]  /*2e1f0*/  LDL.LU R9, [R1+0x2d4] ;  /* 0x0002d40001097983 */ /* 0x000ea40000300800 */
[----:B------:R-:W3:Y:S02]  /*2e200*/  LDL.LU R10, [R1+0x2d8] ;  /* 0x0002d800010a7983 */ /* 0x000ee40000300800 */
[----:B------:R-:W3:Y:S02]  /*2e210*/  LDL.LU R11, [R1+0x2dc] ;  /* 0x0002dc00010b7983 */ /* 0x000ee40000300800 */
[----:B---3--:R-:W-:Y:S01]  /*2e220*/  STL.64 [R1+0x3cf8], R10 ;  /* 0x003cf80a01007387 */ /* 0x008fe20000100a00 */
[----:B--2---:R0:W-:Y:S03]  /*2e230*/  STL.64 [R1+0x3cf0], R8 ;  /* 0x003cf00801007387 */ /* 0x0041e60000100a00 */
[----:B0-----:R-:W2:Y:S01]  /*2e240*/  LDL.LU R8, [R1+0x2e0] ;  /* 0x0002e00001087983 */ /* 0x001ea20000300800 */
[----:B------:R-:W2:Y:S02]  /*2e250*/  LDL.LU R9, [R1+0x2e4] ;  /* 0x0002e40001097983 */ /* 0x000ea40000300800 */
[----:B------:R-:W3:Y:S02]  /*2e260*/  LDL.LU R10, [R1+0x2e8] ;  /* 0x0002e800010a7983 */ /* 0x000ee40000300800 */
[----:B----4-:R-:W-:-:S02]  /*2e270*/  IMAD.MOV.U32 R11, RZ, RZ, R28 ;  /* 0x000000ffff0b7224 */ /* 0x010fc400078e001c */
[----:B------:R-:W4:Y:S01]  /*2e280*/  LDL.LU R28, [R1+0x3dc4] ;  /* 0x003dc400011c7983 */ /* 0x000f220000300800 */
[----:B------:R-:W4:Y:S02]  /*2e290*/  LDL.LU.64 R16, [R1+0x560] ;  /* 0x0005600001107983 */ /* 0x000f240000300a00 */
[----:B------:R-:W4:Y:S01]  /*2e2a0*/  LDL.LU.64 R18, [R1+0x568] ;  /* 0x0005680001127983 */ /* 0x000f220000300a00 */
[----:B---3--:R-:W-:Y:S01]  /*2e2b0*/  STL.64 [R1+0x3d08], R10 ;  /* 0x003d080a01007387 */ /* 0x008fe20000100a00 */
[----:B--2---:R0:W-:Y:S03]  /*2e2c0*/  STL.64 [R1+0x3d00], R8 ;  /* 0x003d000801007387 */ /* 0x0041e60000100a00 */
[----:B0-----:R-:W2:Y:S01]  /*2e2d0*/  LDL.LU R8, [R1+0x2f0] ;  /* 0x0002f00001087983 */ /* 0x001ea20000300800 */
[----:B------:R-:W2:Y:S02]  /*2e2e0*/  LDL.LU R9, [R1+0x2f4] ;  /* 0x0002f40001097983 */ /* 0x000ea40000300800 */
[----:B------:R-:W3:Y:S02]  /*2e2f0*/  LDL.LU R10, [R1+0x2f8] ;  /* 0x0002f800010a7983 */ /* 0x000ee40000300800 */
[----:B------:R-:W3:Y:S02]  /*2e300*/  LDL.LU R11, [R1+0x2fc] ;  /* 0x0002fc00010b7983 */ /* 0x000ee40000300800 */
[----:B------:R-:W-:-:S02]  /*2e310*/  IMAD.MOV.U32 R20, RZ, RZ, R27 ;  /* 0x000000ffff147224 */ /* 0x000fc400078e001b */
[----:B------:R-:W-:Y:S02]  /*2e320*/  IMAD.MOV.U32 R21, RZ, RZ, R26 ;  /* 0x000000ffff157224 */ /* 0x000fe400078e001a */
[----:B------:R-:W-:Y:S02]  /*2e330*/  IMAD.MOV.U32 R4, RZ, RZ, R29 ;  /* 0x000000ffff047224 */ /* 0x000fe400078e001d */
[----:B------:R-:W-:Y:S01]  /*2e340*/  IMAD.MOV.U32 R5, RZ, RZ, R2 ;  /* 0x000000ffff057224 */ /* 0x000fe200078e0002 */
[----:B------:R-:W4:Y:S01]  /*2e350*/  LDL.LU R29, [R1+0x3dc0] ;  /* 0x003dc000011d7983 */ /* 0x000f220000300800 */
[----:B------:R-:W4:Y:S02]  /*2e360*/  LDL.LU R27, [R1+0x3dbc] ;  /* 0x003dbc00011b7983 */ /* 0x000f240000300800 */
[----:B------:R-:W4:Y:S02]  /*2e370*/  LDL.LU R26, [R1+0x3db8] ;  /* 0x003db800011a7983 */ /* 0x000f240000300800 */
[----:B------:R-:W-:Y:S01]  /*2e380*/  STL.64 [R1+0x3da8], R20 ;  /* 0x003da81401007387 */ /* 0x000fe20000100a00 */
[----:B------:R0:W-:Y:S04]  /*2e390*/  STL.64 [R1+0x3d80], R4 ;  /* 0x003d800401007387 */ /* 0x0001e80000100a00 */
[----:B0-----:R-:W4:Y:S01]  /*2e3a0*/  LDL.LU.64 R4, [R1+0x5b0] ;  /* 0x0005b00001047983 */ /* 0x001f220000300a00 */
[----:B------:R-:W4:Y:S03]  /*2e3b0*/  LDL.LU.64 R6, [R1+0x5b8] ;  /* 0x0005b80001067983 */ /* 0x000f260000300a00 */
[----:B---3--:R-:W-:Y:S01]  /*2e3c0*/  STL.64 [R1+0x3d18], R10 ;  /* 0x003d180a01007387 */ /* 0x008fe20000100a00 */
[----:B--2---:R0:W-:Y:S03]  /*2e3d0*/  STL.64 [R1+0x3d10], R8 ;  /* 0x003d100801007387 */ /* 0x0041e60000100a00 */
[----:B0-----:R-:W2:Y:S01]  /*2e3e0*/  LDL.LU.64 R8, [R1] ;  /* 0x0000000001087983 */ /* 0x001ea20000300a00 */
[----:B------:R-:W3:Y:S02]  /*2e3f0*/  LDL.64 R10, [R1+0x8] ;  /* 0x00000800010a7983 */ /* 0x000ee40000100a00 */
[----:B------:R-:W-:-:S02]  /*2e400*/  IMAD.MOV.U32 R20, RZ, RZ, R3 ;  /* 0x000000ffff147224 */ /* 0x000fc400078e0003 */
[----:B------:R-:W-:-:S07]  /*2e410*/  IMAD.MOV.U32 R21, RZ, RZ, R0 ;  /* 0x000000ffff157224 */ /* 0x000fce00078e0000 */
[C---:B----4-:R-:W-:Y:S11]  /*2e420*/  HMMA.16816.F32 R20, R12.reuse, R20, R4 ;  /* 0x000000140c14723c */ /* 0x050ff60000001804 */
[----:B------:R-:W-:Y:S11]  /*2e430*/  @!UPT UIADD3 URZ, URZ, URZ, URZ ;  /* 0x0000003f3f3ff290 */ /* 0x000ff6000fffe03f */
[----:B------:R-:W-:Y:S01]  /*2e440*/  @!UPT UIADD3 URZ, URZ, URZ, URZ ;  /* 0x0000003f3f3ff290 */ /* 0x000fe2000fffe03f */
[----:B------:R0:W-:Y:S01]  /*2e450*/  STL.64 [R1+0x90], R20 ;  /* 0x0000901401007387 */ /* 0x0001e20000100a00 */
[----:B------:R1:W-:Y:S03]  /*2e460*/  STL.64 [R1+0x98], R22 ;  /* 0x0000981601007387 */ /* 0x0003e60000100a00 */
[----:B0-----:R-:W4:Y:S01]  /*2e470*/  LDL.LU.64 R20, [R1+0x540] ;  /* 0x0005400001147983 */ /* 0x001f220000300a00 */
[----:B-1----:R-:W4:Y:S01]  /*2e480*/  LDL.LU.64 R22, [R1+0x548] ;  /* 0x0005480001167983 */ /* 0x002f220000300a00 */
[C---:B--2---:R-:W-:Y:S11]  /*2e490*/  HMMA.16816.F32 R4, R12.reuse, R8, R16 ;  /* 0x000000080c04723c */ /* 0x044ff60000001810 */
[----:B------:R-:W-:Y:S11]  /*2e4a0*/  @!UPT UIADD3 URZ, URZ, URZ, URZ ;  /* 0x0000003f3f3ff290 */ /* 0x000ff6000fffe03f */
[----:B------:R-:W-:Y:S01]  /*2e4b0*/  @!UPT UIADD3 URZ, URZ, URZ, URZ ;  /* 0x0000003f3f3ff290 */ /* 0x000fe2000fffe03f */
[----:B------:R-:W-:Y:S01]  /*2e4c0*/  STL.64 [R1+0x80], R4 ;  /* 0x0000800401007387 */ /* 0x000fe20000100a00 */
[----:B------:R-:W-:Y:S02]  /*2e4d0*/  STL.64 [R1+0x88], R6 ;  /* 0x0000880601007387 */ /* 0x000fe40000100a00 */
[----:B---3--:R0:W-:Y:S02]  /*2e4e0*/  STL.64 [R1+0x3d28], R10 ;  /* 0x003d280a01007387 */ /* 0x0081e40000100a00 */
[----:B------:R-:W2:Y:S01]  /*2e4f0*/  LDL.LU R8, [R1+0x310] ;  /* 0x0003100001087983 */ /* 0x000ea20000300800 */
[----:B------:R-:W2:Y:S01]  /*2e500*/  LDL.LU R9, [R1+0x314] ;  /* 0x0003140001097983 */ /* 0x000ea20000300800 */
[----:B0-----:R-:W-:Y:S02]  /*2e510*/  IMAD.MOV.U32 R10, RZ, RZ, R26 ;  /* 0x000000ffff0a7224 */ /* 0x001fe400078e001a */
[----:B------:R-:W-:Y:S01]  /*2e520*/  IMAD.MOV.U32 R11, RZ, RZ, R27 ;  /* 0x000000ffff0b7224 */ /* 0x000fe200078e001b */
[----:B------:R-:W3:Y:S01]  /*2e530*/  LDL.LU R26, [R1+0x3db4] ;  /* 0x003db400011a7983 */ /* 0x000ee20000300800 */
[----:B------:R-:W3:Y:S02]  /*2e540*/  LDL.LU R27, [R1+0x3db0] ;  /* 0x003db000011b7983 */ /* 0x000ee40000300800 */
[----:B------:R-:W2:Y:S02]  /*2e550*/  LDL.LU.64 R4, [R1+0x330] ;  /* 0x0003300001047983 */ /* 0x000ea40000300a00 */
[----:B------:R-:W2:Y:S01]  /*2e560*/  LDL.LU.64 R6, [R1+0x338] ;  /* 0x0003380001067983 */ /* 0x000ea20000300a00 */
[C---:B----4-:R-:W-:Y:S01]  /*2e570*/  HMMA.16816.F32 R20, R12.reuse, R24, R20 ;  /* 0x000000180c14723c */ /* 0x050fe20000001814 */
[----:B--2---:R-:W-:Y:S01]  /*2e580*/  STL.64 [R1+0x3da0], R6 ;  /* 0x003da00601007387 */ /* 0x004fe20000100a00 */
[----:B------:R0:W-:Y:S03]  /*2e590*/  STL.64 [R1+0x3d98], R4 ;  /* 0x003d980401007387 */ /* 0x0001e60000100a00 */
[----:B0-----:R-:W2:Y:S01]  /*2e5a0*/  LDL.LU.64 R4, [R1+0x220] ;  /* 0x0002200001047983 */ /* 0x001ea20000300a00 */
[----:B------:R-:W2:Y:S02]  /*2e5b0*/  LDL.LU.64 R6, [R1+0x228] ;  /* 0x0002280001067983 */ /* 0x000ea40000300a00 */
[----:B------:R-:W4:Y:S02]  /*2e5c0*/  LDL.LU.64 R16, [R1+0x460] ;  /* 0x0004600001107983 */ /* 0x000f240000300a00 */
[----:B------:R-:W2:Y:S02]  /*2e5d0*/  LDL.LU.64 R18, [R1+0x468] ;  /* 0x0004680001127983 */ /* 0x000ea40000300a00 */
[----:B--2---:R-:W-:Y:S01]  /*2e5e0*/  STL.64 [R1+0x3d78], R18 ;  /* 0x003d781201007387 */ /* 0x004fe20000100a00 */
[----:B----4-:R0:W-:Y:S03]  /*2e5f0*/  STL.64 [R1+0x3d70], R16 ;  /* 0x003d701001007387 */ /* 0x0101e60000100a00 */
[----:B0-----:R-:W2:Y:S01]  /*2e600*/  LDL.LU.64 R16, [R1+0x450] ;  /* 0x0004500001107983 */ /* 0x001ea20000300a00 */
[----:B------:R-:W2:Y:S02]  /*2e610*/  LDL.LU.64 R18, [R1+0x458] ;  /* 0x0004580001127983 */ /* 0x000ea40000300a00 */
[----:B------:R0:W-:Y:S02]  /*2e620*/  STL.64 [R1+0x3d40], R10 ;  /* 0x003d400a01007387 */ /* 0x0001e40000100a00 */
[----:B------:R-:W-:Y:S01]  /*2e630*/  STL.64 [R1+0x3d38], R8 ;  /* 0x003d380801007387 */ /* 0x000fe20000100a00 */
[----:B0-----:R-:W4:Y:S01]  /*2e640*/  LDL.64 R10, [R1+0x28] ;  /* 0x00002800010a7983 */ /* 0x001f220000100a00 */
[----:B------:R0:W-:Y:S02]  /*2e650*/  STL.64 [R1+0x40], R20 ;  /* 0x0000401401007387 */ /* 0x0001e40000100a00 */
[----:B------:R-:W-:Y:S01]  /*2e660*/  STL.64 [R1+0x48], R22 ;  /* 0x0000481601007387 */ /* 0x000fe20000100a00 */
[----:B0-----:R-:W2:Y:S01]  /*2e670*/  LDL.LU.64 R20, [R1+0x3da8] ;  /* 0x003da80001147983 */ /* 0x001ea20000300a00 */
[----:B---3--:R0:W-:Y:S03]  /*2e680*/  STL.64 [R1+0x3d30], R26 ;  /* 0x003d301a01007387 */ /* 0x0081e60000100a00 */
[----:B0-----:R-:W3:Y:S01]  /*2e690*/  LDL.64 R26, [R1+0x18] ;  /* 0x00001800011a7983 */ /* 0x001ee20000100a00 */
[C---:B--2---:R-:W-:Y:S03]  /*2e6a0*/  HMMA.16816.F32 R20, R12.reuse, R20, R4 ;  /* 0x000000140c14723c */ /* 0x044fe60000001804 */
[----:B---3--:R0:W-:Y:S01]  /*2e6b0*/  STL.64 [R1+0x3d48], R26 ;  /* 0x003d481a01007387 */ /* 0x0081e20000100a00 */
[----:B------:R-:W2:Y:S02]  /*2e6c0*/  LDL.LU R24, [R1+0x320] ;  /* 0x0003200001187983 */ /* 0x000ea40000300800 */
[----:B------:R-:W2:Y:S01]  /*2e6d0*/  LDL.LU R25, [R1+0x324] ;  /* 0x0003240001197983 */ /* 0x000ea20000300800 */
[----:B0-----:R-:W2:Y:S01]  /*2e6e0*/  LDL.LU R26, [R1+0x328] ;  /* 0x00032800011a7983 */ /* 0x001ea20000300800 */
[----:B------:R-:W2:Y:S02]  /*2e6f0*/  LDL.LU R27, [R1+0x32c] ;  /* 0x00032c00011b7983 */ /* 0x000ea40000300800 */
[----:B------:R-:W3:Y:S02]  /*2e700*/  LDL.LU.64 R6, [R1+0x3da0] ;  /* 0x003da00001067983 */ /* 0x000ee40000300a00 */
[----:B------:R-:W3:Y:S11]  /*2e710*/  LDL.LU.64 R4, [R1+0x3d98] ;  /* 0x003d980001047983 */ /* 0x000ef60000300a00 */
[----:B------:R-:W-:Y:S01]  /*2e720*/  STL.64 [R1+0x220], R20 ;  /* 0x0002201401007387 */ /* 0x000fe20000100a00 */
[----:B------:R0:W-:Y:S03]  /*2e730*/  STL.64 [R1+0x228], R22 ;  /* 0x0002281601007387 */ /* 0x0001e60000100a00 */
[----:B0-----:R-:W2:Y:S01]  /*2e740*/  LDL.LU.64 R22, [R1+0x3d90] ;  /* 0x003d900001167983 */ /* 0x001ea20000300a00 */
[----:B------:R-:W3:Y:S02]  /*2e750*/  LDL.LU.64 R20, [R1+0x3d88] ;  /* 0x003d880001147983 */ /* 0x000ee40000300a00 */
[C---:B---3--:R-:W-:Y:S11]  /*2e760*/  HMMA.16816.F32 R4, R12.reuse, R20, R4 ;  /* 0x000000140c04723c */ /* 0x048ff60000001804 */
[----:B------:R-:W-:Y:S11]  /*2e770*/  @!UPT UIADD3 URZ, URZ, URZ, URZ ;  /* 0x0000003f3f3ff290 */ /* 0x000ff6000fffe03f */
[----:B------:R-:W-:Y:S01]  /*2e780*/  @!UPT UIADD3 URZ, URZ, URZ, URZ ;  /* 0x0000003f3f3ff290 */ /* 0x000fe2000fffe03f */
[----:B------:R0:W-:Y:S01]  /*2e790*/  STL.64 [R1+0x330], R4 ;  /* 0x0003300401007387 */ /* 0x0001e20000100a00 */
[----:B------:R1:W-:Y:S03]  /*2e7a0*/  STL.64 [R1+0x338], R6 ;  /* 0x0003380601007387 */ /* 0x0003e60000100a00 */
[----:B0-----:R-:W1:Y:S01]  /*2e7b0*/  LDL.LU.64 R4, [R1+0x3d80] ;  /* 0x003d800001047983 */ /* 0x001e620000300a00 */
[----:B--2---:R-:W-:Y:S02]  /*2e7c0*/  STL.64 [R1+0x3d20], R22 ;  /* 0x003d201601007387 */ /* 0x004fe40000100a00 */
[----:B------:R-:W2:Y:S02]  /*2e7d0*/  LDL.LU R20, [R1+0x300] ;  /* 0x0003000001147983 */ /* 0x000ea40000300800 */
[----:B------:R-:W2:Y:S01]  /*2e7e0*/  LDL.LU R21, [R1+0x304] ;  /* 0x0003040001157983 */ /* 0x000ea20000300800 */
[C---:B-1----:R-:W-:Y:S01]  /*2e7f0*/  HMMA.16816.F32 R4, R12.reuse, R4, R16 ;  /* 0x000000040c04723c */ /* 0x042fe20000001810 */
[----:B------:R-:W3:Y:S01]  /*2e800*/  LDL.LU.64 R18, [R1+0x3d78] ;  /* 0x003d780001127983 */ /* 0x000ee20000300a00 */
[----:B------:R-:W3:Y:S11]  /*2e810*/  LDL.LU.64 R16, [R1+0x3d70] ;  /* 0x003d700001107983 */ /* 0x000ef60000300a00 */
[----:B------:R-:W-:Y:S10]  /*2e820*/  @!UPT UIADD3 URZ, URZ, URZ, URZ ;  /* 0x0000003f3f3ff290 */ /* 0x000ff4000fffe03f */
[----:B------:R-:W-:Y:S01]  /*2e830*/  STL.64 [R1+0x450], R4 ;  /* 0x0004500401007387 */ /* 0x000fe20000100a00 */
[----:B------:R0:W-:Y:S03]  /*2e840*/  STL.64 [R1+0x458], R6 ;  /* 0x0004580601007387 */ /* 0x0001e60000100a00 */
[----:B0-----:R-:W2:Y:S01]  /*2e850*/  LDL.LU.64 R6, [R1+0x3d68] ;  /* 0x003d680001067983 */ /* 0x001ea20000300a00 */
[----:B------:R-:W3:Y:S02]  /*2e860*/  LDL.LU.64 R4, [R1+0x3d60] ;  /* 0x003d600001047983 */ /* 0x000ee40000300a00 */
[----:B---3--:R-:W-:Y:S01]  /*2e870*/  HMMA.16816.F32 R12, R12, R4, R16 ;  /* 0x000000040c0c723c */ /* 0x008fe20000001810 */
[----:B------:R-:W3:Y:S01]  /*2e880*/  LDL.LU.64 R18, [R1+0x3d58] ;  /* 0x003d580001127983 */ /* 0x000ee20000300a00 */
[----:B------:R-:W3:Y:S02]  /*2e890*/  LDL.LU.64 R16, [R1+0x3d50] ;  /* 0x003d500001107983 */ /* 0x000ee40000300a00 */
[----:B----4-:R-:W-:-:S03]  /*2e8a0*/  IMAD.MOV.U32 R2, RZ, RZ, R11 ;  /* 0x000000ffff027224 */ /* 0x010fc600078e000b */
[----:B------:R-:W-:Y:S11]  /*2e8b0*/  IMAD.MOV.U32 R4, RZ, RZ, R10 ;  /* 0x000000ffff047224 */ /* 0x000ff600078e000a */
[----:B------:R-:W-:Y:S05]  /*2e8c0*/  @!UPT UIADD3 URZ, URZ, URZ, URZ ;  /* 0x0000003f3f3ff290 */ /* 0x000fea000fffe03f */
[----:B------:R-:W-:Y:S01]  /*2e8d0*/  STL.64 [R1+0x460], R12 ;  /* 0x0004600c01007387 */ /* 0x000fe20000100a00 */
[----:B------:R0:W-:Y:S03]  /*2e8e0*/  STL.64 [R1+0x468], R14 ;  /* 0x0004680e01007387 */ /* 0x0001e60000100a00 */
[----:B0-----:R-:W4:Y:S01]  /*2e8f0*/  LDL.64 R14, [R1+0x38] ;  /* 0x00003800010e7983 */ /* 0x001f220000100a00 */
[C---:B---3--:R-:W-:Y:S11]  /*2e900*/  HMMA.16816.F32 R24, R16.reuse, R10, R24 ;  /* 0x0000000a1018723c */ /* 0x048ff60000001818 */
[----:B------:R-:W-:Y:S11]  /*2e910*/  @!UPT UIADD3 URZ, URZ, URZ, URZ ;  /* 0x0000003f3f3ff290 */ /* 0x000ff6000fffe03f */
[----:B------:R-:W-:Y:S01]  /*2e920*/  @!UPT UIADD3 URZ, URZ, URZ, URZ ;  /* 0x0000003f3f3ff290 */ /* 0x000fe2000fffe03f */
[----:B------:R-:W-:Y:S01]  /*2e930*/  STL.64 [R1+0x320], R24 ;  /* 0x0003201801007387 */ /* 0x000fe20000100a00 */
[----:B------:R0:W-:Y:S03]  /*2e940*/  STL.64 [R1+0x328], R26 ;  /* 0x0003281a01007387 */ /* 0x0001e60000100a00 */
[----:B0-----:R-:W3:Y:S01]  /*2e950*/  LDL.LU.64 R26, [R1+0x3d48] ;  /* 0x003d4800011a7983 */ /* 0x001ee20000300a00 */
[----:B------:R-:W3:Y:S02]  /*2e960*/  LDL.LU.64 R10, [R1+0x3d40] ;  /* 0x003d4000010a7983 */ /* 0x000ee40000300a00 */
[----:B------:R-:W3:Y:S02]  /*2e970*/  LDL.LU.64 R8, [R1+0x3d38] ;  /* 0x003d380001087983 */ /* 0x000ee40000300a00 */
[----:B---3--:R-:W-:Y:S01]  /*2e980*/  HMMA.16816.F32 R8, R16, R26, R8 ;  /* 0x0000001a1008723c */ /* 0x008fe20000001808 */
[----:B------:R-:W-:-:S02]  /*2e990*/  IMAD.MOV.U32 R13, RZ, RZ, R26 ;  /* 0x000000ffff0d7224 */ /* 0x000fc400078e001a */
[----:B------:R-:W-:Y:S02]  /*2e9a0*/  IMAD.MOV.U32 R12, RZ, RZ, R27 ;  /* 0x000000ffff0c7224 */ /* 0x000fe400078e001b */
[----:B------:R-:W3:Y:S11]  /*2e9b0*/  LDL.LU.64 R26, [R1+0x3d30] ;  /* 0x003d3000011a7983 */ /* 0x000ef60000300a00 */
[----:B------:R-:W-:Y:S07]  /*2e9c0*/  @!UPT UIADD3 URZ, URZ, URZ, URZ ;  /* 0x0000003f3f3ff290 */ /* 0x000fee000fffe03f */
[----:B------:R-:W-:Y:S01]  /*2e9d0*/  STL.64 [R1+0x310], R8 ;  /* 0x0003100801007387 */ /* 0x000fe20000100a00 */
[----:B------:R-:W-:Y:S02]  /*2e9e0*/  IMAD.MOV.U32 R25, RZ, RZ, R10 ;  /* 0x000000ffff197224 */ /* 0x000fe400078e000a */
[----:B------:R-:W-:Y:S02]  /*2e9f0*/  IMAD.MOV.U32 R24, RZ, RZ, R11 ;  /* 0x000000ffff187224 */ /* 0x000fe400078e000b */
[----:B------:R-:W2:Y:S01]  /*2ea00*/  LDL.LU.64 R10, [R1+0x3d28] ;  /* 0x003d2800010a7983 */ /* 0x000ea20000300a00 */
[----:B------:R-:W-:Y:S02]  /*2ea10*/  IMAD.MOV.U32 R22, RZ, RZ, R29 ;  /* 0x000000ffff167224 */ /* 0x000fe400078e001d */
[----:B------:R-:W-:-:S07]  /*2ea20*/  IMAD.MOV.U32 R23, RZ, RZ, R28 ;  /* 0x000000ffff177224 */ /* 0x000fce00078e001c */
[C---:B--2---:R-:W-:Y:S01]  /*2ea30*/  HMMA.16816.F32 R20, R16.reuse, R10, R20 ;  /* 0x0000000a1014723c */ /* 0x044fe20000001814 */
[----:B------:R-:W-:Y:S02]  /*2ea40*/  IMAD.MOV.U32 R0, RZ, RZ, R10 ;  /* 0x000000ffff007224 */ /* 0x000fe400078e000a */
[----:B------:R-:W-:Y:S11]  /*2ea50*/  IMAD.MOV.U32 R3, RZ, RZ, R11 ;  /* 0x000000ffff037224 */ /* 0x000ff600078e000b */
[----:B------:R-:W-:Y:S09]  /*2ea60*/  @!UPT UIADD3 URZ, URZ, URZ, URZ ;  /* 0x0000003f3f3ff290 */ /* 0x000ff2000fffe03f */
[----:B------:R-:W-:Y:S01]  /*2ea70*/  STL.64 [R1+0x300], R20 ;  /* 0x0003001401007387 */ /* 0x000fe20000100a00 */
[----:B------:R0:W-:Y:S03]  /*2ea80*/  STL.64 [R1+0x308], R22 ;  /* 0x0003081601007387 */ /* 0x0001e60000100a00 */
[----:B0-----:R-:W2:Y:S01]  /*2ea90*/  LDL.LU.64 R22, [R1+0x3d20] ;  /* 0x003d200001167983 */ /* 0x001ea20000300a00 */
[----:B------:R-:W3:Y:S02]  /*2eaa0*/  LDL.LU.64 R10, [R1+0x3d18] ;  /* 0x003d1800010a7983 */ /* 0x000ee40000300a00 */
[----:B------:R-:W3:Y:S02]  /*2eab0*/  LDL.LU.64 R8, [R1+0x3d10] ;  /* 0x003d100001087983 */ /* 0x000ee40000300a00 */
[C---:B---3--:R-:W-:Y:S11]  /*2eac0*/  HMMA.16816.F32 R8, R16.reuse, R26, R8 ;  /* 0x0000001a1008723c */ /* 0x048ff60000001808 */
[----:B------:R-:W-:Y:S11]  /*2ead0*/  @!UPT UIADD3 URZ, URZ, URZ, URZ ;  /* 0x0000003f3f3ff290 */ /* 0x000ff6000fffe03f */
[----:B------:R-:W-:Y:S01]  /*2eae0*/  @!UPT UIADD3 URZ, URZ, URZ, URZ ;  /* 0x0000003f3f3ff290 */ /* 0x000fe2000fffe03f */
[----:B------:R-:W-:Y:S01]  /*2eaf0*/  STL.64 [R1+0x2f0], R8 ;  /* 0x0002f00801007387 */ /* 0x000fe20000100a00 */
[----:B------:R0:W-:Y:S03]  /*2eb00*/  STL.64 [R1+0x2f8], R10 ;  /* 0x0002f80a01007387 */ /* 0x0001e60000100a00 */
[----:B0-----:R-:W4:Y:S01]  /*2eb10*/  LDL.LU.64 R10, [R1+0x3d08] ;  /* 0x003d0800010a7983 */ /* 0x001f220000300a00 */
[----:B------:R-:W4:Y:S02]  /*2eb20*/  LDL.LU.64 R8, [R1+0x3d00] ;  /* 0x003d000001087983 */ /* 0x000f240000300a00 */
[----:B------:R0:W-:Y:S02]  /*2eb30*/  STL.64 [R1+0x3c98], R26 ;  /* 0x003c981a01007387 */ /* 0x0001e40000100a00 */
[----:B------:R-:W-:Y:S01]  /*2eb40*/  STL.64 [R1+0x3c90], R24 ;  /* 0x003c901801007387 */ /* 0x000fe20000100a00 */
[----:B0-----:R-:W3:Y:S01]  /*2eb50*/  LDL.64 R26, [R1+0x68] ;  /* 0x00006800011a7983 */ /* 0x001ee20000100a00 */
[C---:B----4-:R-:W-:Y:S11]  /*2eb60*/  HMMA.16816.F32 R8, R16.reuse, R14, R8 ;  /* 0x0000000e1008723c */ /* 0x050ff60000001808 */
[----:B------:R-:W-:Y:S11]  /*2eb70*/  @!UPT UIADD3 URZ, URZ, URZ, URZ ;  /* 0x0000003f3f3ff290 */ /* 0x000ff6000fffe03f */
[----:B------:R-:W-:Y:S01]  /*2eb80*/  @!UPT UIADD3 URZ, URZ, URZ, URZ ;  /* 0x0000003f3f3ff290 */ /* 0x000fe2000fffe03f */
[----:B------:R-:W-:Y:S01]  /*2eb90*/  STL.64 [R1+0x2e0], R8 ;  /* 0x0002e00801007387 */ /* 0x000fe20000100a00 */
[----:B------:R0:W-:Y:S03]  /*2eba0*/  STL.64 [R1+0x2e8], R10 ;  /* 0x0002e80a01007387 */ /* 0x0001e60000100a00 */
[----:B0-----:R-:W4:Y:S01]  /*2ebb0*/  LDL.LU.64 R10, [R1+0x3cf8] ;  /* 0x003cf800010a7983 */ /* 0x001f220000300a00 */
[----:B------:R-:W4:Y:S02]  /*2ebc0*/  LDL.LU.64 R8, [R1+0x3cf0] ;  /* 0x003cf00001087983 */ /* 0x000f240000300a00 */
[----:B------:R-:W-:Y:S02]  /*2ebd0*/  STL.64 [R1+0x3c88], R14 ;  /* 0x003c880e01007387 */ /* 0x000fe40000100a00 */
[----:B--2---:R-:W-:Y:S02]  /*2ebe0*/  IMAD.MOV.U32 R29, RZ, RZ, R22 ;  /* 0x000000ffff1d7224 */ /* 0x004fe400078e0016 */
[----:B------:R-:W-:Y:S01]  /*2ebf0*/  IMAD.MOV.U32 R28, RZ, RZ, R23 ;  /* 0x000000ffff1c7224 */ /* 0x000fe200078e0017 */
[----:B----4-:R-:W-:Y:S11]  /*2ec00*/  HMMA.16816.F32 R8, R16, R22, R8 ;  /* 0x000000161008723c */ /* 0x010ff60000001808 */
[----:B------:R-:W-:Y:S11]  /*2ec10*/  @!UPT UIADD3 URZ, URZ, URZ, URZ ;  /* 0x0000003f3f3ff290 */ /* 0x000ff6000fffe03f */
[----:B------:R-:W-:Y:S01]  /*2ec20*/  @!UPT UIADD3 URZ, URZ, URZ, URZ ;  /* 0x0000003f3f3ff290 */ /* 0x000fe2000fffe03f */
[----:B------:R-:W-:Y:S01]  /*2ec30*/  STL.64 [R1+0x2d0], R8 ;  /* 0x0002d00801007387 */ /* 0x000fe20000100a00 */
[----:B------:R0:W-:Y:S03]  /*2ec40*/  STL.64 [R1+0x2d8], R10 ;  /* 0x0002d80a01007387 */ /* 0x0001e60000100a00 */
[----:B0-----:R-:W2:Y:S01]  /*2ec50*/  LDL.LU.64 R10, [R1+0x3ce8] ;  /* 0x003ce800010a7983 */ /* 0x001ea20000300a00 */
[----:B------:R-:W2:Y:S02]  /*2ec60*/  LDL.LU.64 R8, [R1+0x3ce0] ;  /* 0x003ce00001087983 */ /* 0x000ea40000300a00 */
[----:B------:R-:W4:Y:S02]  /*2ec70*/  LDL.LU.64 R22, [R1+0x3cd8] ;  /* 0x003cd80001167983 */ /* 0x000f240000300a00 */
[----:B------:R-:W4:Y:S02]  /*2ec80*/  LDL.LU.64 R20, [R1+0x3cd0] ;  /* 0x003cd00001147983 */ /* 0x000f240000300a00 */
[----:B------:R-:W-:-:S02]  /*2ec90*/  IMAD.MOV.U32 R14, RZ, RZ, R4 ;  /* 0x000000ffff0e7224 */ /* 0x000fc400078e0004 */
[----:B---3--:R-:W-:Y:S01]  /*2eca0*/  IMAD.MOV.U32 R4, RZ, RZ, R26 ;  /* 0x000000ffff047224 */ /* 0x008fe200078e001a */
[C---:B----4-:R-:W-:Y:S08]  /*2ecb0*/  HMMA.16816.F32 R20, R16.reuse, R26, R20 ;  /* 0x0000001a1014723c */ /* 0x050ff00000001814 */
[----:B--2---:R-:W-:Y:S11]  /*2ecc0*/  HMMA.16816.F32 R8, R16, R6, R8 ;  /* 0x000000061008723c */ /* 0x004ff60000001808 */
[----:B------:R-:W-:Y:S04]  /*2ecd0*/  @!UPT UIADD3 URZ, URZ, URZ, URZ ;  /* 0x0000003f3f3ff290 */ /* 0x000fe8000fffe03f */
[----:B------:R-:W-:Y:S01]  /*2ece0*/  STL.64 [R1+0x2c0], R20 ;  /* 0x0002c01401007387 */ /* 0x000fe20000100a00 */
[----:B------:R0:W-:Y:S03]  /*2ecf0*/  STL.64 [R1+0x2c8], R22 ;  /* 0x0002c81601007387 */ /* 0x0001e60000100a00 */
[----:B0-----:R-:W2:Y:S01]  /*2ed00*/  LDL.LU.64 R22, [R1+0x3cc8] ;  /* 0x003cc80001167983 */ /* 0x001ea20000300a00 */
[----:B------:R-:W2:Y:S02]  /*2ed10*/  LDL.LU.64 R20, [R1+0x3cc0] ;  /* 0x003cc00001147983 */ /* 0x000ea40000300a00 */
[----:B------:R-:W-:Y:S02]  /*2ed20*/  STL.64 [R1+0x3c60], R6 ;  /* 0x003c600601007387 */ /* 0x000fe40000100a00 */
[----:B------:R0:W-:Y:S01]  /*2ed30*/  STL [R1+0x3ca0], R4 ;  /* 0x003ca00401007387 */ /* 0x0001e20000100800 */
[----:B------:R-:W-:Y:S01]  /*2ed40*/  STL.64 [R1+0x210], R8 ;  /* 0x0002100801007387 */ /* 0x000fe20000100a00 */
[----:B------:R-:W-:Y:S03]  /*2ed50*/  STL.64 [R1+0x218], R10 ;  /* 0x0002180a01007387 */ /* 0x000fe60000100a00 */
[----:B0-----:R-:W3:Y:S01]  /*2ed60*/  LDL.LU R4, [R1+0x1f0] ;  /* 0x0001f00001047983 */ /* 0x001ee20000300800 */
[----:B------:R-:W3:Y:S02]  /*2ed70*/  LDL.LU R5, [R1+0x1f4] ;  /* 0x0001f40001057983 */ /* 0x000ee40000300800 */
[----:B------:R-:W4:Y:S02]  /*2ed80*/  LDL.LU R6, [R1+0x1f8] ;  /* 0x0001f80001067983 */ /* 0x000f240000300800 */
[----:B------:R-:W4:Y:S02]  /*2ed90*/  LDL.LU R7, [R1+0x1fc] ;  /* 0x0001fc0001077983 */ /* 0x000f240000300800 */
[----:B----4-:R-:W-:Y:S01]  /*2eda0*/  STL.64 [R1+0x3cb0], R6 ;  /* 0x003cb00601007387 */ /* 0x010fe20000100a00 */
[----:B---3--:R0:W-:Y:S03]  /*2edb0*/  STL.64 [R1+0x3ca8], R4 ;  /* 0x003ca80401007387 */ /* 0x0081e60000100a00 */
[----:B0-----:R-:W2:Y:S01]  /*2edc0*/  LDL.LU R4, [R1+0x200] ;  /* 0x0002000001047983 */ /* 0x001ea20000300800 */
[----:B------:R-:W2:Y:S02]  /*2edd0*/  LDL.LU R5, [R1+0x204] ;  /* 0x0002040001057983 */ /* 0x000ea40000300800 */
[----:B------:R-:W2:Y:S02]  /*2ede0*/  LDL.LU R6, [R1+0x208] ;  /* 0x0002080001067983 */ /* 0x000ea40000300800 */
[----:B------:R-:W2:Y:S01]  /*2edf0*/  LDL.LU R7, [R1+0x20c] ;  /* 0x00020c0001077983 */ /* 0x000ea20000300800 */
[----:B------:R-:W3:Y:S01]  /*2ee00*/  LDL.LU R8, [R1+0xc0] ;  /* 0x0000c00001087983 */ /* 0x000ee20000300800 */
[----:B------:R-:W3:Y:S02]  /*2ee10*/  LDL.LU R9, [R1+0xc4] ;  /* 0x0000c40001097983 */ /* 0x000ee40000300800 */
[----:B------:R-:W4:Y:S02]  /*2ee20*/  LDL.LU R10, [R1+0xc8] ;  /* 0x0000c800010a7983 */ /* 0x000f240000300800 */
[----:B------:R-:W4:Y:S01]  /*2ee30*/  LDL.LU R11, [R1+0xcc] ;  /* 0x0000cc00010b7983 */ /* 0x000f220000300800 */
[----:B------:R-:W2:Y:S01]  /*2ee40*/  LDL.LU R24, [R1+0x1e0] ;  /* 0x0001e00001187983 */ /* 0x000ea20000300800 */
[----:B------:R-:W-:-:S02]  /*2ee50*/  IMAD.MOV.U32 R15, RZ, RZ, R2 ;  /* 0x000000ffff0f7224 */ /* 0x000fc400078e0002 */
[----:B------:R-:W2:Y:S02]  /*2ee60*/  LDL.LU R25, [R1+0x1e4] ;  /* 0x0001e40001197983 */ /* 0x000ea40000300800 */
[----:B------:R-:W-:Y:S01]  /*2ee70*/  IMAD.MOV.U32 R2, RZ, RZ, R27 ;  /* 0x000000ffff027224 */ /* 0x000fe200078e001b */
[----:B------:R-:W2:Y:S01]  /*2ee80*/  LDL.LU R26, [R1+0x1e8] ;  /* 0x0001e800011a7983 */ /* 0x000ea20000300800 */
[----:B------:R-:W2:Y:S02]  /*2ee90*/  LDL.LU R27, [R1+0x1ec] ;  /* 0x0001ec00011b7983 */ /* 0x000ea40000300800 */
[----:B------:R-:W-:Y:S02]  /*2eea0*/  IMAD.MOV.U32 R18, RZ, RZ, R29 ;  /* 0x000000ffff127224 */ /* 0x000fe400078e001d */
[----:B------:R-:W-:Y:S01]  /*2eeb0*/  IMAD.MOV.U32 R19, RZ, RZ, R28 ;  /* 0x000000ffff137224 */ /* 0x000fe200078e001c */
[----:B----4-:R0:W-:Y:S01]  /*2eec0*/  STL.64 [R1+0x3c10], R10 ;  /* 0x003c100a01007387 */ /* 0x0101e20000100a00 */
[----:B---3--:R-:W-:Y:S02]  /*2eed0*/  STL.64 [R1+0x3c08], R8 ;  /* 0x003c080801007387 */ /* 0x008fe40000100a00 */
[----:B0-----:R-:W-:-:S02]  /*2eee0*/  IMAD.MOV.U32 R10, RZ, RZ, R0 ;  /* 0x000000ffff0a7224 */ /* 0x001fc400078e0000 */
[----:B------:R-:W-:Y:S01]  /*2eef0*/  IMAD.MOV.U32 R11, RZ, RZ, R3 ;  /* 0x000000ffff0b7224 */ /* 0x000fe200078e0003 */
[----:B------:R-:W3:Y:S01]  /*2ef00*/  LDL.LU R0, [R1+0x3cbc] ;  /* 0x003cbc0001007983 */ /* 0x000ee20000300800 */
[----:B------:R-:W4:Y:S02]  /*2ef10*/  LDL.LU R3, [R1+0x3cb8] ;  /* 0x003cb80001037983 */ /* 0x000f240000300800 */
[----:B------:R0:W-:Y:S02]  /*2ef20*/  STL.64 [R1+0x3c80], R18 ;  /* 0x003c801201007387 */ /* 0x0001e40000100a00 */
[----:B0-----:R-:W-:Y:S02]  /*2ef30*/  IMAD.MOV.U32 R18, RZ, RZ, R13 ;  /* 0x000000ffff127224 */ /* 0x001fe400078e000d */
[----:B------:R-:W-:Y:S02]  /*2ef40*/  IMAD.MOV.U32 R19, RZ, RZ, R12 ;  /* 0x000000ffff137224 */ /* 0x000fe400078e000c */
[C---:B--2---:R-:W-:Y:S01]  /*2ef50*/  HMMA.16816.F32 R12, R20.reuse, R14, R4 ;  /* 0x0000000e140c723c */ /* 0x044fe20000001804 */
[----:B------:R-:W2:Y:S01]  /*2ef60*/  LDL.LU.64 R6, [R1+0x3cb0] ;  /* 0x003cb00001067983 */ /* 0x000ea20000300a00 */
[----:B------:R-:W2:Y:S11]  /*2ef70*/  LDL.LU.64 R4, [R1+0x3ca8] ;  /* 0x003ca80001047983 */ /* 0x000eb60000300a00 */
[----:B------:R-:W-:Y:S10]  /*2ef80*/  @!UPT UIADD3 URZ, URZ, URZ, URZ ;  /* 0x0000003f3f3ff290 */ /* 0x000ff4000fffe03f */
[----:B------:R0:W-:Y:S01]  /*2ef90*/  STL.64 [R1+0x200], R12 ;  /* 0x0002000c01007387 */ /* 0x0001e20000100a00 */
[----:B------:R-:W-:Y:S02]  /*2efa0*/  IMAD.MOV.U32 R28, RZ, RZ, R15 ;  /* 0x000000ffff1c7224 */ /* 0x000fe400078e000f */
[----:B------:R-:W-:Y:S01]  /*2efb0*/  IMAD.MOV.U32 R29, RZ, RZ, R14 ;  /* 0x000000ffff1d7224 */ /* 0x000fe200078e000e */
[----:B0-----:R-:W3:Y:S01]  /*2efc0*/  LDL.LU R12, [R1+0x1d0] ;  /* 0x0001d000010c7983 */ /* 0x001ee20000300800 */
[----:B------:R-:W3:Y:S02]  /*2efd0*/  LDL.LU R13, [R1+0x1d4] ;  /* 0x0001d400010d7983 */ /* 0x000ee40000300800 */
[----:B------:R-:W3:Y:S02]  /*2efe0*/  LDL.LU R14, [R1+0x1d8] ;  /* 0x0001d800010e7983 */ /* 0x000ee40000300800 */
[----:B------:R-:W-:Y:S01]  /*2eff0*/  STL [R1+0x3bf8], R28 ;  /* 0x003bf81c01007387 */ /* 0x000fe20000100800 */
[----:B------:R-:W-:Y:S01]  /*2f000*/  STL [R1+0x3b7c], R29 ;  /* 0x003b7c1d01007387 */ /* 0x000fe20000100800 */
[C---:B--2---:R-:W-:Y:S03]  /*2f010*/  HMMA.16816.F32 R16, R20.reuse, R18, R4 ;  /* 0x000000121410723c */ /* 0x044fe60000001804 */
[----:B------:R-:W2:Y:S05]  /*2f020*/  LDL.LU R4, [R1+0x3ca0] ;  /* 0x003ca00001047983 */ /* 0x000eaa0000300800 */
[----:B------:R-:W-:Y:S01]  /*2f030*/  HMMA.16816.F32 R24, R20, R10, R24 ;  /* 0x0000000a1418723c */ /* 0x000fe20000001818 */
[----:B------:R-:W-:-:S02]  /*2f040*/  IMAD.MOV.U32 R7, RZ, RZ, R2 ;  /* 0x000000ffff077224 */ /* 0x000fc400078e0002 */
[----:B----4-:R-:W-:Y:S11]  /*2f050*/  IMAD.MOV.U32 R15, RZ, RZ, R3 ;  /* 0x000000ffff0f7224 */ /* 0x010ff600078e0003 */
[----:B------:R-:W-:Y:S01]  /*2f060*/  @!UPT UIADD3 URZ, URZ, URZ, URZ ;  /* 0x0000003f3f3ff290 */ /* 0x000fe2000fffe03f */
[----:B------:R-:W-:Y:S01]  /*2f070*/  STL.64 [R1+0x1f0], R16 ;  /* 0x0001f01001007387 */ /* 0x000fe20000100a00 */
[----:B------:R-:W-:Y:S02]  /*2f080*/  STL [R1+0x1f8], R18 ;  /* 0x0001f81201007387 */ /* 0x000fe40000100800 */
[----:B------:R-:W-:Y:S02]  /*2f090*/  IMAD.MOV.U32 R3, RZ, RZ, R19 ;  /* 0x000000ffff037224 */ /* 0x000fe400078e0013 */
[----:B--2---:R-:W-:-:S05]  /*2f0a0*/  IMAD.MOV.U32 R6, RZ, RZ, R4 ;  /* 0x000000ffff067224 */ /* 0x004fca00078e0004 */
[----:B------:R0:W-:Y:S01]  /*2f0b0*/  STL.64 [R1+0x3c78], R6 ;  /* 0x003c780601007387 */ /* 0x0001e20000100a00 */
[----:B------:R-:W2:Y:S02]  /*2f0c0*/  LDL.LU R4, [R1+0x1b0] ;  /* 0x0001b00001047983 */ /* 0x000ea40000300800 */
[----:B------:R-:W2:Y:S01]  /*2f0d0*/  LDL.LU R5, [R1+0x1b4] ;  /* 0x0001b40001057983 */ /* 0x000ea20000300800 */
[----:B0-----:R-:W2:Y:S01]  /*2f0e0*/  LDL.LU R6, [R1+0x1b8] ;  /* 0x0001b80001067983 */ /* 0x001ea20000300800 */
[----:B------:R-:W2:Y:S02]  /*2f0f0*/  LDL.LU R7, [R1+0x1bc] ;  /* 0x0001bc0001077983 */ /* 0x000ea40000300800 */
[----:B------:R-:W4:Y:S02]  /*2f100*/  LDL.LU R16, [R1+0x1c0] ;  /* 0x0001c00001107983 */ /* 0x000f240000300800 */
[----:B------:R-:W4:Y:S01]  /*2f110*/  LDL.LU R17, [R1+0x1c4] ;  /* 0x0001c40001117983 */ /* 0x000f220000300800 */
[----:B------:R-:W4:Y:S01]  /*2f120*/  LDL.LU R18, [R1+0x1c8] ;  /* 0x0001c80001127983 */ /* 0x000f220000300800 */
[----:B------:R-:W4:Y:S02]  /*2f130*/  LDL.LU R19, [R1+0x1cc] ;  /* 0x0001cc0001137983 */ /* 0x000f240000300800 */
[----:B------:R-:W-:Y:S02]  /*2f140*/  STL [R1+0x3bfc], R3 ;  /* 0x003bfc0301007387 */ /* 0x000fe40000100800 */
[----:B------:R-:W-:Y:S01]  /*2f150*/  STL.64 [R1+0x1e0], R24 ;  /* 0x0001e01801007387 */ /* 0x000fe20000100a00 */
[----:B------:R0:W-:Y:S04]  /*2f160*/  STL.64 [R1+0x1e8], R26 ;  /* 0x0001e81a01007387 */ /* 0x0001e80000100a00 */
[----:B0-----:R-:W3:Y:S01]  /*2f170*/  LDL.LU.64 R26, [R1+0x3c98] ;  /* 0x003c9800011a7983 */ /* 0x001ee20000300a00 */
[----:B------:R-:W2:Y:S02]  /*2f180*/  LDL.LU.64 R24, [R1+0x3c90] ;  /* 0x003c900001187983 */ /* 0x000ea40000300a00 */
[----:B------:R0:W-:Y:S02]  /*2f190*/  STL.64 [R1+0x3c28], R10 ;  /* 0x003c280a01007387 */ /* 0x0001e40000100a00 */
[----:B0-----:R-:W2:Y:S04]  /*2f1a0*/  LDL.64 R10, [R1+0x18] ;  /* 0x00001800010a7983 */ /* 0x001ea80000100a00 */
[----:B--2---:R0:W-:Y:S04]  /*2f1b0*/  STL.64 [R1+0x3c40], R10 ;  /* 0x003c400a01007387 */ /* 0x0041e80000100a00 */
[----:B0-----:R-:W2:Y:S01]  /*2f1c0*/  LDL.64 R10, [R1+0x28] ;  /* 0x00002800010a7983 */ /* 0x001ea20000100a00 */
[C---:B---3--:R-:W-:Y:S03]  /*2f1d0*/  HMMA.16816.F32 R12, R20.reuse, R26, R12 ;  /* 0x0000001a140c723c */ /* 0x048fe6000000180c */
[----:B--2---:R0:W-:Y:S01]  /*2f1e0*/  STL.64 [R1+0x3c58], R10 ;  /* 0x003c580a01007387 */ /* 0x0041e20000100a00 */
[----:B------:R-:W2:Y:S02]  /*2f1f0*/  LDL.LU R8, [R1+0x100] ;  /* 0x0001000001087983 */ /* 0x000ea40000300800 */
[----:B------:R-:W2:Y:S01]  /*2f200*/  LDL.LU R9, [R1+0x104] ;  /* 0x0001040001097983 */ /* 0x000ea20000300800 */
[----:B0-----:R-:W3:Y:S01]  /*2f210*/  LDL.LU R10, [R1+0x108] ;  /* 0x00010800010a7983 */ /* 0x001ee20000300800 */
[----:B------:R-:W3:Y:S03]  /*2f220*/  LDL.LU R11, [R1+0x10c] ;  /* 0x00010c00010b7983 */ /* 0x000ee60000300800 */
[----:B---3--:R-:W-:Y:S01]  /*2f230*/  STL.64 [R1+0x3c70], R10 ;  /* 0x003c700a01007387 */ /* 0x008fe20000100a00 */
[----:B--2---:R0:W-:Y:S03]  /*2f240*/  STL.64 [R1+0x3c68], R8 ;  /* 0x003c680801007387 */ /* 0x0041e60000100a00 */
[----:B0-----:R-:W2:Y:S01]  /*2f250*/  LDL.LU R8, [R1+0x1a0] ;  /* 0x0001a00001087983 */ /* 0x001ea20000300800 */
[----:B------:R-:W2:Y:S02]  /*2f260*/  LDL.LU R9, [R1+0x1a4] ;  /* 0x0001a40001097983 */ /* 0x000ea40000300800 */
[----:B------:R-:W2:Y:S02]  /*2f270*/  LDL.LU R10, [R1+0x1a8] ;  /* 0x0001a800010a7983 */ /* 0x000ea40000300800 */
[----:B------:R-:W2:Y:S03]  /*2f280*/  LDL.LU R11, [R1+0x1ac] ;  /* 0x0001ac00010b7983 */ /* 0x000ea60000300800 */
[----:B------:R-:W-:Y:S01]  /*2f290*/  STL.64 [R1+0x1d0], R12 ;  /* 0x0001d00c01007387 */ /* 0x000fe20000100a00 */
[----:B------:R0:W-:Y:S03]  /*2f2a0*/  STL.64 [R1+0x1d8], R14 ;  /* 0x0001d80e01007387 */ /* 0x0001e60000100a00 */
[----:B0-----:R-:W4:Y:S01]  /*2f2b0*/  LDL.LU.64 R14, [R1+0x3c88] ;  /* 0x003c8800010e7983 */ /* 0x001f220000300a00 */
[----:B------:R-:W-:Y:S02]  /*2f2c0*/  STL.64 [R1+0x3c20], R26 ;  /* 0x003c201a01007387 */ /* 0x000fe40000100a00 */
[----:B------:R0:W-:Y:S02]  /*2f2d0*/  STL.64 [R1+0x3c18], R24 ;  /* 0x003c181801007387 */ /* 0x0001e40000100a00 */
[----:B0-----:R-:W3:Y:S01]  /*2f2e0*/  LDL.LU R24, [R1+0xd0] ;  /* 0x0000d00001187983 */ /* 0x001ee20000300800 */
[----:B------:R-:W3:Y:S02]  /*2f2f0*/  LDL.LU R25, [R1+0xd4] ;  /* 0x0000d40001197983 */ /* 0x000ee40000300800 */
[----:B------:R-:W2:Y:S02]  /*2f300*/  LDL.LU R26, [R1+0xd8] ;  /* 0x0000d800011a7983 */ /* 0x000ea40000300800 */
[----:B------:R-:W2:Y:S01]  /*2f310*/  LDL.LU R27, [R1+0xdc] ;  /* 0x0000dc00011b7983 */ /* 0x000ea20000300800 */
[C---:B----4-:R-:W-:Y:S01]  /*2f320*/  HMMA.16816.F32 R16, R20.reuse, R14, R16 ;  /* 0x0000000e1410723c */ /* 0x050fe20000001810 */
[----:B--2---:R-:W-:Y:S01]  /*2f330*/  STL.64 [R1+0x3c38], R26 ;  /* 0x003c381a01007387 */ /* 0x004fe20000100a00 */
[----:B---3--:R0:W-:Y:S03]  /*2f340*/  STL.64 [R1+0x3c30], R24 ;  /* 0x003c301801007387 */ /* 0x0081e60000100a00 */
[----:B0-----:R-:W2:Y:S01]  /*2f350*/  LDL.LU R24, [R1+0xe0] ;  /* 0x0000e00001187983 */ /* 0x001ea20000300800 */
[----:B------:R-:W2:Y:S02]  /*2f360*/  LDL.LU R25, [R1+0xe4] ;  /* 0x0000e40001197983 */ /* 0x000ea40000300800 */
[----:B------:R-:W2:Y:S02]  /*2f370*/  LDL.LU R26, [R1+0xe8] ;  /* 0x0000e800011a7983 */ /* 0x000ea40000300800 */
[----:B------:R-:W2:Y:S11]  /*2f380*/  LDL.LU R27, [R1+0xec] ;  /* 0x0000ec00011b7983 */ /* 0x000eb60000300800 */
[----:B------:R-:W-:Y:S02]  /*2f390*/  @!UPT UIADD3 URZ, URZ, URZ, URZ ;  /* 0x0000003f3f3ff290 */ /* 0x000fe4000fffe03f */
[----:B------:R-:W-:Y:S01]  /*2f3a0*/  STL.64 [R1+0x1c0], R16 ;  /* 0x0001c01001007387 */ /* 0x000fe20000100a00 */
[----:B------:R0:W-:Y:S03]  /*2f3b0*/  STL.64 [R1+0x1c8], R18 ;  /* 0x0001c81201007387 */ /* 0x0001e60000100a00 */
[----:B0-----:R-:W3:Y:S02]  /*2f3c0*/  LDL.LU.64 R18, [R1+0x3c80] ;  /* 0x003c800001127983 */ /* 0x001ee40000300a00 */
[C---:B---3--:R-:W-:Y:S11]  /*2f3d0*/  HMMA.16816.F32 R4, R20.reuse, R18, R4 ;  /* 0x000000121404723c */ /* 0x048ff60000001804 */
[----:B------:R-:W-:Y:S11]  /*2f3e0*/  @!UPT UIADD3 URZ, URZ, URZ, URZ ;  /* 0x0000003f3f3ff290 */ /* 0x000ff6000fffe03f */
[----:B------:R-:W-:Y:S01]  /*2f3f0*/  @!UPT UIADD3 URZ, URZ, URZ, URZ ;  /* 0x0000003f3f3ff290 */ /* 0x000fe2000fffe03f */
[----:B------:R-:W-:Y:S01]  /*2f400*/  STL.64 [R1+0x1b0], R4 ;  /* 0x0001b00401007387 */ /* 0x000fe20000100a00 */
[----:B------:R0:W-:Y:S03]  /*2f410*/  STL.64 [R1+0x1b8], R6 ;  /* 0x0001b80601007387 */ /* 0x0001e60000100a00 */
[----:B0-----:R-:W3:Y:S01]  /*2f420*/  LDL.LU.64 R6, [R1+0x3c78] ;  /* 0x003c780001067983 */ /* 0x001ee20000300a00 */
[----:B------:R0:W-:Y:S02]  /*2f430*/  STL.64 [R1+0x3c00], R18 ;  /* 0x003c001201007387 */ /* 0x0001e40000100a00 */
[----:B------:R-:W4:Y:S02]  /*2f440*/  LDL.LU R16, [R1+0x190] ;  /* 0x0001900001107983 */ /* 0x000f240000300800 */
[----:B------:R-:W4:Y:S01]  /*2f450*/  LDL.LU R17, [R1+0x194] ;  /* 0x0001940001117983 */ /* 0x000f220000300800 */
[----:B0-----:R-:W4:Y:S01]  /*2f460*/  LDL.LU R18, [R1+0x198] ;  /* 0x0001980001127983 */ /* 0x001f220000300800 */
[----:B------:R-:W4:Y:S01]  /*2f470*/  LDL.LU R19, [R1+0x19c] ;  /* 0x00019c0001137983 */ /* 0x000f220000300800 */
[C---:B---3--:R-:W-:Y:S02]  /*2f480*/  HMMA.16816.F32 R4, R20.reuse, R6, R8 ;  /* 0x000000061404723c */ /* 0x048fe40000001808 */
[----:B------:R-:W3:Y:S01]  /*2f490*/  LDL.LU.64 R10, [R1+0x3c70] ;  /* 0x003c7000010a7983 */ /* 0x000ee20000300a00 */
[----:B------:R-:W3:Y:S11]  /*2f4a0*/  LDL.LU.64 R8, [R1+0x3c68] ;  /* 0x003c680001087983 */ /* 0x000ef60000300a00 */
[----:B------:R-:W-:Y:S09]  /*2f4b0*/  @!UPT UIADD3 URZ, URZ, URZ, URZ ;  /* 0x0000003f3f3ff290 */ /* 0x000ff2000fffe03f */
[----:B------:R-:W-:Y:S01]  /*2f4c0*/  STL.64 [R1+0x1a0], R4 ;  /* 0x0001a00401007387 */ /* 0x000fe20000100a00 */
[----:B------:R0:W-:Y:S03]  /*2f4d0*/  STL.64 [R1+0x1a8], R6 ;  /* 0x0001a80601007387 */ /* 0x0001e60000100a00 */
[----:B0-----:R-:W3:Y:S02]  /*2f4e0*/  LDL.LU.64 R6, [R1+0x3c60] ;  /* 0x003c600001067983 */ /* 0x001ee40000300a00 */
[----:B---3--:R-:W-:Y:S02]  /*2f4f0*/  HMMA.16816.F32 R20, R20, R6, R8 ;  /* 0x000000061414723c */ /* 0x008fe40000001808 */
[----:B------:R-:W3:Y:S01]  /*2f500*/  LDL.LU.64 R10, [R1+0x3c58] ;  /* 0x003c5800010a7983 */ /* 0x000ee20000300a00 */
[----:B------:R-:W-:Y:S02]  /*2f510*/  IMAD.MOV.U32 R3, RZ, RZ, R6 ;  /* 0x000000ffff037224 */ /* 0x000fe400078e0006 */
[----:B------:R-:W-:Y:S11]  /*2f520*/  IMAD.MOV.U32 R28, RZ, RZ, R7 ;  /* 0x000000ffff1c7224 */ /* 0x000ff600078e0007 */
[----:B------:R-:W-:Y:S07]  /*2f530*/  @!UPT UIADD3 URZ, URZ, URZ, URZ ;  /* 0x0000003f3f3ff290 */ /* 0x000fee000fffe03f */
[----:B------:R0:W-:Y:S01]  /*2f540*/  STL.64 [R1+0x100], R20 ;  /* 0x0001001401007387 */ /* 0x0001e20000100a00 */
[----:B------:R1:W-:Y:S02]  /*2f550*/  STL.64 [R1+0x108], R22 ;  /* 0x0001081601007387 */ /* 0x0003e40000100a00 */
[----:B------:R-:W3:Y:S02]  /*2f560*/  LDL.LU.64 R6, [R1+0x3c50] ;  /* 0x003c500001067983 */ /* 0x000ee40000300a00 */
[----:B------:R-:W3:Y:S01]  /*2f570*/  LDL.LU.64 R4, [R1+0x3c48] ;  /* 0x003c480001047983 */ /* 0x000ee20000300a00 */
[----:B0-----:R-:W3:Y:S01]  /*2f580*/  LDL.LU R20, [R1+0xf0] ;  /* 0x0000f00001147983 */ /* 0x001ee20000300800 */
[----:B------:R-:W3:Y:S02]  /*2f590*/  LDL.LU R21, [R1+0xf4] ;  /* 0x0000f40001157983 */ /* 0x000ee40000300800 */
[----:B-1----:R-:W3:Y:S02]  /*2f5a0*/  LDL.LU R22, [R1+0xf8] ;  /* 0x0000f80001167983 */ /* 0x002ee40000300800 */
[----:B------:R-:W3:Y:S02]  /*2f5b0*/  LDL.LU R23, [R1+0xfc] ;  /* 0x0000fc0001177983 */ /* 0x000ee40000300800 */
[C---:B---3--:R-:W-:Y:S11]  /*2f5c0*/  HMMA.16816.F32 R20, R4.reuse, R10, R20 ;  /* 0x0000000a0414723c */ /* 0x048ff60000001814 */
[----:B------:R-:W-:Y:S11]  /*2f5d0*/  @!UPT UIADD3 URZ, URZ, URZ, URZ ;  /* 0x0000003f3f3ff290 */ /* 0x000ff6000fffe03f */
[----:B------:R-:W-:Y:S01]  /*2f5e0*/  @!UPT UIADD3 URZ, URZ, URZ, URZ ;  /* 0x0000003f3f3ff290 */ /* 0x000fe2000fffe03f */
[----:B------:R0:W-:Y:S01]  /*2f5f0*/  STL.64 [R1+0xf0], R20 ;  /* 0x0000f01401007387 */ /* 0x0001e20000100a00 */
[----:B------:R1:W-:Y:S02]  /*2f600*/  STL.64 [R1+0xf8], R22 ;  /* 0x0000f81601007387 */ /* 0x0003e40000100a00 */
[----:B0-----:R-:W-:Y:S02]  /*2f610*/  IMAD.MOV.U32 R21, RZ, RZ, R10 ;  /* 0x000000ffff157224 */ /* 0x001fe400078e000a */
[----:B------:R-:W-:Y:S02]  /*2f620*/  IMAD.MOV.U32 R20, RZ, RZ, R11 ;  /* 0x000000ffff147224 */ /* 0x000fe400078e000b */
[----:B------:R-:W2:Y:S02]  /*2f630*/  LDL.LU.64 R10, [R1+0x3c40] ;  /* 0x003c4000010a7983 */ /* 0x000ea40000300a00 */
[----:B--2---:R-:W-:Y:S01]  /*2f640*/  HMMA.16816.F32 R24, R4, R10, R24 ;  /* 0x0000000a0418723c */ /* 0x004fe20000001818 */
[----:B-1----:R-:W-:-:S02]  /*2f650*/  IMAD.MOV.U32 R23, RZ, RZ, R10 ;  /* 0x000000ffff177224 */ /* 0x002fc400078e000a */
        /* <DEDUP_REMOVED lines=8> */
[----:B------:R-:W2:Y:S01]  /*2f6e0*/  LDL.LU.64 R26, [R1+0x3c20] ;  /* 0x003c2000011a7983 */ /* 0x000ea20000300a00 */
[----:B------:R-:W3:Y:S11]  /*2f6f0*/  LDL.LU.64 R24, [R1+0x3c18] ;  /* 0x003c180001187983 */ /* 0x000ef60000300a00 */
[----:B------:R-:W-:Y:S10]  /*2f700*/  @!UPT UIADD3 URZ, URZ, URZ, URZ ;  /* 0x0000003f3f3ff290 */ /* 0x000ff4000fffe03f */
[----:B------:R-:W-:Y:S01]  /*2f710*/  STL.64 [R1+0xd0], R8 ;  /* 0x0000d00801007387 */ /* 0x000fe20000100a00 */
[----:B------:R0:W-:Y:S03]  /*2f720*/  STL.64 [R1+0xd8], R10 ;  /* 0x0000d80a01007387 */ /* 0x0001e60000100a00 */
[----:B0-----:R-:W3:Y:S01]  /*2f730*/  LDL.LU.64 R10, [R1+0x3c10] ;  /* 0x003c1000010a7983 */ /* 0x001ee20000300a00 */
[----:B------:R-:W3:Y:S01]  /*2f740*/  LDL.LU.64 R8, [R1+0x3c08] ;  /* 0x003c080001087983 */ /* 0x000ee20000300a00 */
[C---:B----4-:R-:W-:Y:S01]  /*2f750*/  HMMA.16816.F32 R16, R4.reuse, R14, R16 ;  /* 0x0000000e0410723c */ /* 0x050fe20000001810 */
[----:B------:R-:W-:Y:S02]  /*2f760*/  IMAD.MOV.U32 R29, RZ, RZ, R14 ;  /* 0x000000ffff1d7224 */ /* 0x000fe400078e000e */
[----:B------:R-:W-:Y:S02]  /*2f770*/  IMAD.MOV.U32 R2, RZ, RZ, R15 ;  /* 0x000000ffff027224 */ /* 0x000fe400078e000f */
[----:B------:R-:W-:Y:S04]  /*2f780*/  LDSM.16.MT88.4 R12, [R0+0x4200] ;  /* 0x00420000000c783b */ /* 0x000fe80000004200 */
[----:B--2---:R0:W-:Y:S01]  /*2f790*/  STL.64 [R1+0x3b98], R26 ;  /* 0x003b981a01007387 */ /* 0x0041e20000100a00 */
[----:B---3--:R-:W-:Y:S01]  /*2f7a0*/  STL.64 [R1+0x3b90], R24 ;  /* 0x003b901801007387 */ /* 0x008fe20000100a00 */
[C---:B------:R-:W-:Y:S11]  /*2f7b0*/  HMMA.16816.F32 R8, R4.reuse, R26, R8 ;  /* 0x0000001a0408723c */ /* 0x040ff60000001808 */
[----:B------:R-:W-:Y:S11]  /*2f7c0*/  @!UPT UIADD3 URZ, URZ, URZ, URZ ;  /* 0x0000003f3f3ff290 */ /* 0x000ff6000fffe03f */
[----:B------:R-:W-:Y:S01]  /*2f7d0*/  @!UPT UIADD3 URZ, URZ, URZ, URZ ;  /* 0x0000003f3f3ff290 */ /* 0x000fe2000fffe03f */
[----:B------:R-:W-:Y:S01]  /*2f7e0*/  STL.64 [R1+0xc0], R8 ;  /* 0x0000c00801007387 */ /* 0x000fe20000100a00 */
[----:B------:R-:W-:Y:S02]  /*2f7f0*/  STL.64 [R1+0xc8], R10 ;  /* 0x0000c80a01007387 */ /* 0x000fe40000100a00 */
[----:B------:R-:W1:Y:S04]  /*2f800*/  LDSM.16.MT88.4 R8, [R0+0x4180] ;  /* 0x004180000008783b */ /* 0x000e680000004200 */
[----:B0-----:R-:W2:Y:S01]  /*2f810*/  LDL.64 R26, [R1+0x68] ;  /* 0x00006800011a7983 */ /* 0x001ea20000100a00 */
[----:B-1----:R-:W-:Y:S01]  /*2f820*/  STL.64 [R1+0x3be8], R10 ;  /* 0x003be80a01007387 */ /* 0x002fe20000100a00 */
[----:B------:R0:W-:Y:S03]  /*2f830*/  STL.64 [R1+0x3be0], R8 ;  /* 0x003be00801007387 */ /* 0x0001e60000100a00 */
[----:B0-----:R-:W2:Y:S01]  /*2f840*/  LDL.LU R8, [R1+0x3d0] ;  /* 0x0003d00001087983 */ /* 0x001ea20000300800 */
[----:B------:R-:W2:Y:S02]  /*2f850*/  LDL.LU R9, [R1+0x3d4] ;  /* 0x0003d40001097983 */ /* 0x000ea40000300800 */
[----:B------:R-:W2:Y:S02]  /*2f860*/  LDL.LU R10, [R1+0x3d8] ;  /* 0x0003d800010a7983 */ /* 0x000ea40000300800 */
[----:B------:R-:W2:Y:S01]  /*2f870*/  LDL.LU R11, [R1+0x3dc] ;  /* 0x0003dc00010b7983 */ /* 0x000ea20000300800 */
[----:B------:R-:W-:Y:S01]  /*2f880*/  STL.64 [R1+0x190], R16 ;  /* 0x0001901001007387 */ /* 0x000fe20000100a00 */
[----:B------:R0:W-:Y:S03]  /*2f890*/  STL.64 [R1+0x198], R18 ;  /* 0x0001981201007387 */ /* 0x0001e60000100a00 */
[----:B0-----:R-:W3:Y:S01]  /*2f8a0*/  LDL.LU.64 R18, [R1+0x3c00] ;  /* 0x003c000001127983 */ /* 0x001ee20000300a00 */
[----:B------:R-:W-:Y:S02]  /*2f8b0*/  STL.64 [R1+0x3b48], R14 ;  /* 0x003b480e01007387 */ /* 0x000fe40000100a00 */
[----:B------:R0:W-:Y:S02]  /*2f8c0*/  STL.64 [R1+0x3b40], R12 ;  /* 0x003b400c01007387 */ /* 0x0001e40000100a00 */
[----:B0-----:R-:W3:Y:S01]  /*2f8d0*/  LDL.LU R12, [R1+0x2b0] ;  /* 0x0002b000010c7983 */ /* 0x001ee20000300800 */
[----:B------:R-:W3:Y:S02]  /*2f8e0*/  LDL.LU R13, [R1+0x2b4] ;  /* 0x0002b400010d7983 */ /* 0x000ee40000300800 */
[----:B------:R-:W3:Y:S02]  /*2f8f0*/  LDL.LU R14, [R1+0x2b8] ;  /* 0x0002b800010e7983 */ /* 0x000ee40000300800 */
[----:B------:R-:W3:Y:S02]  /*2f900*/  LDL.LU R15, [R1+0x2bc] ;  /* 0x0002bc00010f7983 */ /* 0x000ee40000300800 */
[C---:B---3--:R-:W-:Y:S01]  /*2f910*/  HMMA.16816.F32 R12, R4.reuse, R18, R12 ;  /* 0x00000012040c723c */ /* 0x048fe2000000180c */
[----:B------:R-:W0:Y:S04]  /*2f920*/  LDSM.16.MT88.4 R16, [R0+0x4280] ;  /* 0x004280000010783b */ /* 0x000e280000004200 */
[----:B0-----:R-:W-:Y:S11]  /*2f930*/  STL.64 [R1+0x3ad8], R18 ;  /* 0x003ad81201007387 */ /* 0x001ff60000100a00 */
[----:B------:R-:W-:Y:S07]  /*2f940*/  @!UPT UIADD3 URZ, URZ, URZ, URZ ;  /* 0x0000003f3f3ff290 */ /* 0x000fee000fffe03f */
[----:B------:R-:W-:Y:S02]  /*2f950*/  STL.64 [R1+0x2b0], R12 ;  /* 0x0002b00c01007387 */ /* 0x000fe40000100a00 */
[----:B------:R2:W-:Y:S02]  /*2f960*/  STL.64 [R1+0x2b8], R14 ;  /* 0x0002b80e01007387 */ /* 0x0005e40000100a00 */
[----:B--2---:R-:W-:Y:S01]  /*2f970*/  HMMA.16816.F32 R12, R4, R26, R8 ;  /* 0x0000001a040c723c */ /* 0x004fe20000001808 */
[----:B------:R0:W-:Y:S11]  /*2f980*/  STL.64 [R1+0x3ad0], R16 ;  /* 0x003ad01001007387 */ /* 0x0001f60000100a00 */
[----:B------:R-:W-:Y:S11]  /*2f990*/  @!UPT UIADD3 URZ, URZ, URZ, URZ ;  /* 0x0000003f3f3ff290 */ /* 0x000ff6000fffe03f */
[----:B------:R-:W-:Y:S01]  /*2f9a0*/  STL.64 [R1+0x4b0], R12 ;  /* 0x0004b00c01007387 */ /* 0x000fe20000100a00 */
[----:B------:R-:W-:Y:S02]  /*2f9b0*/  STL.64 [R1+0x4b8], R14 ;  /* 0x0004b80e01007387 */ /* 0x000fe40000100a00 */
[----:B0-----:R-:W2:Y:S02]  /*2f9c0*/  LDL.LU R16, [R1+0x3f0] ;  /* 0x0003f00001107983 */ /* 0x001ea40000300800 */
[----:B------:R-:W2:Y:S01]  /*2f9d0*/  LDL.LU R17, [R1+0x3f4] ;  /* 0x0003f40001117983 */ /* 0x000ea20000300800 */
[----:B------:R-:W3:Y:S01]  /*2f9e0*/  LDL.LU R18, [R1+0x3f8] ;  /* 0x0003f80001127983 */ /* 0x000ee20000300800 */
[----:B------:R-:W3:Y:S02]  /*2f9f0*/  LDL.LU R19, [R1+0x3fc] ;  /* 0x0003fc0001137983 */ /* 0x000ee40000300800 */
[----:B------:R-:W-:Y:S02]  /*2fa00*/  IMAD.MOV.U32 R9, RZ, RZ, R26 ;  /* 0x000000ffff097224 */ /* 0x000fe400078e001a */
[----:B------:R-:W-:Y:S01]  /*2fa10*/  IMAD.MOV.U32 R8, RZ, RZ, R27 ;  /* 0x000000ffff087224 */ /* 0x000fe200078e001b */
[----:B---3--:R-:W-:Y:S01]  /*2fa20*/  STL.64 [R1+0x3b70], R18 ;  /* 0x003b701201007387 */ /* 0x008fe20000100a00 */
[----:B--2---:R0:W-:Y:S03]  /*2fa30*/  STL.64 [R1+0x3b68], R16 ;  /* 0x003b681001007387 */ /* 0x0041e60000100a00 */
[----:B0-----:R-:W2:Y:S01]  /*2fa40*/  LDL.LU R16, [R1+0x400] ;  /* 0x0004000001107983 */ /* 0x001ea20000300800 */
[----:B------:R-:W2:Y:S02]  /*2fa50*/  LDL.LU R17, [R1+0x404] ;  /* 0x0004040001117983 */ /* 0x000ea40000300800 */
[----:B------:R-:W3:Y:S02]  /*2fa60*/  LDL.LU R18, [R1+0x408] ;  /* 0x0004080001127983 */ /* 0x000ee40000300800 */
[----:B------:R-:W3:Y:S01]  /*2fa70*/  LDL.LU R19, [R1+0x40c] ;  /* 0x00040c0001137983 */ /* 0x000ee20000300800 */
[----:B------:R-:W4:Y:S04]  /*2fa80*/  LDL.64 R26, [R1+0x8] ;  /* 0x00000800011a7983 */ /* 0x000f280000100a00 */
[----:B----4-:R0:W-:Y:S02]  /*2fa90*/  STL.64 [R1+0x3bb0], R26 ;  /* 0x003bb01a01007387 */ /* 0x0101e40000100a00 */
[----:B0-----:R-:W-:-:S02]  /*2faa0*/  IMAD.MOV.U32 R26, RZ, RZ, R23 ;  /* 0x000000ffff1a7224 */ /* 0x001fc400078e0017 */
[----:B------:R-:W-:-:S05]  /*2fab0*/  IMAD.MOV.U32 R27, RZ, RZ, R22 ;  /* 0x000000ffff1b7224 */ /* 0x000fca00078e0016 */
[----:B------:R-:W-:Y:S01]  /*2fac0*/  STL.64 [R1+0x3bc8], R26 ;  /* 0x003bc81a01007387 */ /* 0x000fe20000100a00 */
[----:B---3--:R-:W-:Y:S02]  /*2fad0*/  STL.64 [R1+0x3b88], R18 ;  /* 0x003b881201007387 */ /* 0x008fe40000100a00 */
[----:B--2---:R0:W-:Y:S02]  /*2fae0*/  STL.64 [R1+0x3b80], R16 ;  /* 0x003b801001007387 */ /* 0x0041e40000100a00 */
        /* <DEDUP_REMOVED lines=8> */
[----:B------:R-:W0:Y:S04]  /*2fb70*/  LDSM.16.MT88.4 R20, [R0+0x4300] ;  /* 0x004300000014783b */ /* 0x000e280000004200 */
[----:B------:R1:W-:Y:S01]  /*2fb80*/  STL.64 [R1+0x3bf0], R26 ;  /* 0x003bf01a01007387 */ /* 0x0003e20000100a00 */
[----:B------:R-:W4:Y:S02]  /*2fb90*/  LDL.LU R3, [R1+0x3bfc] ;  /* 0x003bfc0001037983 */ /* 0x000f240000300800 */
[----:B------:R-:W4:Y:S02]  /*2fba0*/  LDL.LU R28, [R1+0x3bf8] ;  /* 0x003bf800011c7983 */ /* 0x000f240000300800 */
[----:B------:R-:W4:Y:S01]  /*2fbb0*/  LDL.LU R24, [R1+0x3c0] ;  /* 0x0003c00001187983 */ /* 0x000f220000300800 */
[----:B------:R-:W4:Y:S04]  /*2fbc0*/  LDL.LU R25, [R1+0x3c4] ;  /* 0x0003c40001197983 */ /* 0x000f280000300800 */
[----:B-1----:R-:W4:Y:S01]  /*2fbd0*/  LDL.LU R26, [R1+0x3c8] ;  /* 0x0003c800011a7983 */ /* 0x002f220000300800 */
[----:B------:R-:W4:Y:S03]  /*2fbe0*/  LDL.LU R27, [R1+0x3cc] ;  /* 0x0003cc00011b7983 */ /* 0x000f260000300800 */
[----:B---3--:R-:W-:Y:S01]  /*2fbf0*/  STL.64 [R1+0x3ba8], R18 ;  /* 0x003ba81201007387 */ /* 0x008fe20000100a00 */
[----:B--2---:R1:W-:Y:S03]  /*2fc00*/  STL.64 [R1+0x3ba0], R16 ;  /* 0x003ba01001007387 */ /* 0x0043e60000100a00 */
[----:B-1----:R-:W2:Y:S01]  /*2fc10*/  LDL.LU R16, [R1+0x420] ;  /* 0x0004200001107983 */ /* 0x002ea20000300800 */
[----:B------:R-:W2:Y:S02]  /*2fc20*/  LDL.LU R17, [R1+0x424] ;  /* 0x0004240001117983 */ /* 0x000ea40000300800 */
[----:B------:R-:W3:Y:S02]  /*2fc30*/  LDL.LU R18, [R1+0x428] ;  /* 0x0004280001127983 */ /* 0x000ee40000300800 */
[----:B------:R-:W3:Y:S02]  /*2fc40*/  LDL.LU R19, [R1+0x42c] ;  /* 0x00042c0001137983 */ /* 0x000ee40000300800 */
[----:B---3--:R-:W-:Y:S01]  /*2fc50*/  STL.64 [R1+0x3bc0], R18 ;  /* 0x003bc01201007387 */ /* 0x008fe20000100a00 */
[----:B--2---:R1:W-:Y:S03]  /*2fc60*/  STL.64 [R1+0x3bb8], R16 ;  /* 0x003bb81001007387 */ /* 0x0043e60000100a00 */
[----:B-1----:R-:W2:Y:S01]  /*2fc70*/  LDL.LU R16, [R1+0x430] ;  /* 0x0004300001107983 */ /* 0x002ea20000300800 */
[----:B------:R-:W2:Y:S02]  /*2fc80*/  LDL.LU R17, [R1+0x434] ;  /* 0x0004340001117983 */ /* 0x000ea40000300800 */
[----:B------:R-:W3:Y:S02]  /*2fc90*/  LDL.LU R18, [R1+0x438] ;  /* 0x0004380001127983 */ /* 0x000ee40000300800 */
[----:B------:R-:W3:Y:S01]  /*2fca0*/  LDL.LU R19, [R1+0x43c] ;  /* 0x00043c0001137983 */ /* 0x000ee20000300800 */
[----:B----4-:R-:W-:Y:S01]  /*2fcb0*/  HMMA.16816.F32 R4, R4, R10, R24 ;  /* 0x0000000a0404723c */ /* 0x010fe20000001818 */
[----:B---3--:R-:W-:Y:S01]  /*2fcc0*/  STL.64 [R1+0x3bd8], R18 ;  /* 0x003bd81201007387 */ /* 0x008fe20000100a00 */
[----:B--2---:R1:W-:Y:S03]  /*2fcd0*/  STL.64 [R1+0x3bd0], R16 ;  /* 0x003bd01001007387 */ /* 0x0043e60000100a00 */
[----:B-1----:R-:W2:Y:S01]  /*2fce0*/  LDL.LU R16, [R1+0x440] ;  /* 0x0004400001107983 */ /* 0x002ea20000300800 */
[----:B------:R-:W2:Y:S02]  /*2fcf0*/  LDL.LU R17, [R1+0x444] ;  /* 0x0004440001117983 */ /* 0x000ea40000300800 */
[----:B------:R-:W2:Y:S02]  /*2fd00*/  LDL.LU R18, [R1+0x448] ;  /* 0x0004480001127983 */ /* 0x000ea40000300800 */
[----:B------:R-:W2:Y:S01]  /*2fd10*/  LDL.LU R19, [R1+0x44c] ;  /* 0x00044c0001137983 */ /* 0x000ea20000300800 */
[----:B------:R-:W3:Y:S01]  /*2fd20*/  LDL.LU R12, [R1+0x3b0] ;  /* 0x0003b000010c7983 */ /* 0x000ee20000300800 */
[----:B------:R-:W3:Y:S02]  /*2fd30*/  LDL.LU R13, [R1+0x3b4] ;  /* 0x0003b400010d7983 */ /* 0x000ee40000300800 */
[----:B------:R-:W4:Y:S02]  /*2fd40*/  LDL.LU R14, [R1+0x3b8] ;  /* 0x0003b800010e7983 */ /* 0x000f240000300800 */
[----:B------:R-:W4:Y:S02]  /*2fd50*/  LDL.LU R15, [R1+0x3bc] ;  /* 0x0003bc00010f7983 */ /* 0x000f240000300800 */
[----:B----4-:R1:W-:Y:S01]  /*2fd60*/  STL.64 [R1+0x3b58], R14 ;  /* 0x003b580e01007387 */ /* 0x0103e20000100a00 */
[----:B---3--:R-:W-:Y:S02]  /*2fd70*/  STL.64 [R1+0x3b50], R12 ;  /* 0x003b500c01007387 */ /* 0x008fe40000100a00 */
[----:B0-----:R0:W-:Y:S02]  /*2fd80*/  STL.64 [R1+0x3a40], R22 ;  /* 0x003a401601007387 */ /* 0x0011e40000100a00 */
[----:B------:R-:W-:Y:S02]  /*2fd90*/  STL.64 [R1+0x3a38], R20 ;  /* 0x003a381401007387 */ /* 0x000fe40000100a00 */
[----:B-1----:R-:W-:Y:S01]  /*2fda0*/  IMAD.MOV.U32 R14, RZ, RZ, R9 ;  /* 0x000000ffff0e7224 */ /* 0x002fe200078e0009 */
[----:B0-----:R-:W3:Y:S01]  /*2fdb0*/  LDL.LU.64 R22, [R1+0x58] ;  /* 0x0000580001167983 */ /* 0x001ee20000300a00 */
[----:B------:R-:W2:Y:S02]  /*2fdc0*/  LDL.LU.64 R26, [R1+0x3bf0] ;  /* 0x003bf000011a7983 */ /* 0x000ea40000300a00 */
[----:B------:R-:W-:-:S02]  /*2fdd0*/  IMAD.MOV.U32 R15, RZ, RZ, R8 ;  /* 0x000000ffff0f7224 */ /* 0x000fc400078e0008 */
[----:B------:R-:W2:Y:S01]  /*2fde0*/  LDL.LU.64 R10, [R1+0x3be8] ;  /* 0x003be800010a7983 */ /* 0x000ea20000300a00 */
[----:B------:R-:W2:Y:S01]  /*2fdf0*/  LDL.LU.64 R8, [R1+0x3be0] ;  /* 0x003be00001087983 */ /* 0x000ea20000300a00 */
[----:B------:R-:W-:Y:S02]  /*2fe00*/  STL.64 [R1+0x4a0], R4 ;  /* 0x0004a00401007387 */ /* 0x000fe40000100a00 */
[----:B------:R-:W-:Y:S02]  /*2fe10*/  STL.64 [R1+0x4a8], R6 ;  /* 0x0004a80601007387 */ /* 0x000fe40000100a00 */
[----:B------:R-:W0:Y:S04]  /*2fe20*/  LDSM.16.MT88.4 R4, [R0+0x4380] ;  /* 0x004380000004783b */ /* 0x000e280000004200 */
[----:B0-----:R0:W-:Y:S01]  /*2fe30*/  STL.64 [R1+0x39a8], R6 ;  /* 0x0039a80601007387 */ /* 0x0011e20000100a00 */
[----:B------:R1:W-:Y:S03]  /*2fe40*/  STL.64 [R1+0x39a0], R4 ;  /* 0x0039a00401007387 */ /* 0x0003e60000100a00 */
[----:B0-----:R-:W4:Y:S01]  /*2fe50*/  LDL.LU.64 R6, [R1+0x78] ;  /* 0x0000780001067983 */ /* 0x001f220000300a00 */
[C---:B--2---:R-:W-:Y:S03]  /*2fe60*/  HMMA.16816.F32 R24, R8.reuse, R26, R16 ;  /* 0x0000001a0818723c */ /* 0x044fe60000001810 */
[----:B----4-:R0:W-:Y:S01]  /*2fe70*/  STL.64 [R1+0x3b60], R6 ;  /* 0x003b600601007387 */ /* 0x0101e20000100a00 */
[----:B-1----:R-:W2:Y:S02]  /*2fe80*/  LDL.LU R4, [R1+0x3e0] ;  /* 0x0003e00001047983 */ /* 0x002ea40000300800 */
[----:B------:R-:W2:Y:S01]  /*2fe90*/  LDL.LU R5, [R1+0x3e4] ;  /* 0x0003e40001057983 */ /* 0x000ea20000300800 */
[----:B0-----:R-:W2:Y:S01]  /*2fea0*/  LDL.LU R6, [R1+0x3e8] ;  /* 0x0003e80001067983 */ /* 0x001ea20000300800 */
[----:B------:R-:W2:Y:S02]  /*2feb0*/  LDL.LU R7, [R1+0x3ec] ;  /* 0x0003ec0001077983 */ /* 0x000ea40000300800 */
[----:B------:R-:W4:Y:S02]  /*2fec0*/  LDL.LU.64 R18, [R1+0x3bd8] ;  /* 0x003bd80001127983 */ /* 0x000f240000300a00 */
[----:B------:R-:W4:Y:S11]  /*2fed0*/  LDL.LU.64 R16, [R1+0x3bd0] ;  /* 0x003bd00001107983 */ /* 0x000f360000300a00 */
[----:B------:R-:W-:Y:S01]  /*2fee0*/  STL.64 [R1+0x490], R24 ;  /* 0x0004901801007387 */ /* 0x000fe20000100a00 */
[----:B------:R0:W-:Y:S03]  /*2fef0*/  STL.64 [R1+0x498], R26 ;  /* 0x0004981a01007387 */ /* 0x0001e60000100a00 */
[----:B0-----:R-:W4:Y:S02]  /*2ff00*/  LDL.LU.64 R26, [R1+0x3bc8] ;  /* 0x003bc800011a7983 */ /* 0x001f240000300a00 */
[C---:B----4-:R-:W-:Y:S02]  /*2ff10*/  HMMA.16816.F32 R24, R8.reuse, R26, R16 ;  /* 0x0000001a0818723c */ /* 0x050fe40000001810 */
[----:B------:R-:W4:Y:S01]  /*2ff20*/  LDL.LU.64 R18, [R1+0x3bc0] ;  /* 0x003bc00001127983 */ /* 0x000f220000300a00 */
[----:B------:R-:W4:Y:S11]  /*2ff30*/  LDL.LU.64 R16, [R1+0x3bb8] ;  /* 0x003bb80001107983 */ /* 0x000f360000300a00 */
[----:B------:R-:W-:Y:S09]  /*2ff40*/  @!UPT UIADD3 URZ, URZ, URZ, URZ ;  /* 0x0000003f3f3ff290 */ /* 0x000ff2000fffe03f */
[----:B------:R-:W-:Y:S01]  /*2ff50*/  STL.64 [R1+0x480], R24 ;  /* 0x0004801801007387 */ /* 0x000fe20000100a00 */
[----:B------:R0:W-:Y:S03]  /*2ff60*/  STL.64 [R1+0x488], R26 ;  /* 0x0004881a01007387 */ /* 0x0001e60000100a00 */
[----:B0-----:R-:W4:Y:S02]  /*2ff70*/  LDL.LU.64 R26, [R1+0x3bb0] ;  /* 0x003bb000011a7983 */ /* 0x001f240000300a00 */
[C---:B----4-:R-:W-:Y:S01]  /*2ff80*/  HMMA.16816.F32 R16, R8.reuse, R26, R16 ;  /* 0x0000001a0810723c */ /* 0x050fe20000001810 */
[----:B------:R-:W-:Y:S02]  /*2ff90*/  IMAD.MOV.U32 R21, RZ, RZ, R26 ;  /* 0x000000ffff157224 */ /* 0x000fe400078e001a */
[----:B------:R-:W-:Y:S11]  /*2ffa0*/  IMAD.MOV.U32 R20, RZ, RZ, R27 ;  /* 0x000000ffff147224 */ /* 0x000ff600078e001b */
[----:B------:R-:W-:Y:S09]  /*2ffb0*/  @!UPT UIADD3 URZ, URZ, URZ, URZ ;  /* 0x0000003f3f3ff290 */ /* 0x000ff2000fffe03f */
[----:B------:R-:W-:Y:S01]  /*2ffc0*/  STL.64 [R1+0x440], R16 ;  /* 0x0004401001007387 */ /* 0x000fe20000100a00 */
[----:B------:R0:W-:Y:S03]  /*2ffd0*/  STL.64 [R1+0x448], R18 ;  /* 0x0004481201007387 */ /* 0x0001e60000100a00 */
[----:B0-----:R-:W4:Y:S01]  /*2ffe0*/  LDL.LU.64 R18, [R1+0x3ba8] ;  /* 0x003ba80001127983 */ /* 0x001f220000300a00 */
[----:B------:R-:W4:Y:S02]  /*2fff0*/  LDL.LU.64 R16, [R1+0x3ba0] ;  /* 0x003ba00001107983 */ /* 0x000f240000300a00 */
[----:B------:R-:W4:Y:S02]  /*30000*/  LDL.LU.64 R26, [R1+0x3b98] ;  /* 0x003b9800011a7983 */ /* 0x000f240000300a00 */
[----:B------:R-:W2:Y:S01]  /*30010*/  LDL.LU.64 R24, [R1+0x3b90] ;  /* 0x003b900001187983 */ /* 0x000ea20000300a00 */
[----:B----4-:R-:W-:Y:S11]  /*30020*/  HMMA.16816.F32 R16, R8, R26, R16 ;  /* 0x0000001a0810723c */ /* 0x010ff60000001810 */
[----:B------:R-:W-:Y:S11]  /*30030*/  @!UPT UIADD3 URZ, URZ, URZ, URZ ;  /* 0x0000003f3f3ff290 */ /* 0x000ff6000fffe03f */
[----:B------:R-:W-:Y:S01]  /*30040*/  @!UPT UIADD3 URZ, URZ, URZ, URZ ;  /* 0x0000003f3f3ff290 */ /* 0x000fe2000fffe03f */
[----:B------:R-:W-:Y:S01]  /*30050*/  STL.64 [R1+0x430], R16 ;  /* 0x0004301001007387 */ /* 0x000fe20000100a00 */
[----:B------:R0:W-:Y:S03]  /*30060*/  STL.64 [R1+0x438], R18 ;  /* 0x0004381201007387 */ /* 0x0001e60000100a00 */
[----:B0-----:R-:W4:Y:S01]  /*30070*/  LDL.LU.64 R18, [R1+0x3b88] ;  /* 0x003b880001127983 */ /* 0x001f220000300a00 */
[----:B------:R-:W4:Y:S02]  /*30080*/  LDL.LU.64 R16, [R1+0x3b80] ;  /* 0x003b800001107983 */ /* 0x000f240000300a00 */
[----:B------:R0:W-:Y:S02]  /*30090*/  STL.64 [R1+0x3b28], R26 ;  /* 0x003b281a01007387 */ /* 0x0001e40000100a00 */
[----:B--2---:R4:W-:Y:S02]  /*300a0*/  STL.64 [R1+0x3b20], R24 ;  /* 0x003b201801007387 */ /* 0x0049e40000100a00 */
[----:B0-----:R-:W-:-:S02]  /*300b0*/  IMAD.MOV.U32 R26, RZ, RZ, R29 ;  /* 0x000000ffff1a7224 */ /* 0x001fc400078e001d */
[----:B------:R-:W-:Y:S01]  /*300c0*/  IMAD.MOV.U32 R27, RZ, RZ, R2 ;  /* 0x000000ffff1b7224 */ /* 0x000fe200078e0002 */
[----:B------:R-:W2:Y:S01]  /*300d0*/  LDL.LU R29, [R1+0x3b7c] ;  /* 0x003b7c00011d7983 */ /* 0x000ea20000300800 */
[----:B------:R-:W2:Y:S05]  /*300e0*/  LDL.LU R2, [R1+0x3b78] ;  /* 0x003b780001027983 */ /* 0x000eaa0000300800 */
[C---:B----4-:R-:W-:Y:S01]  /*300f0*/  HMMA.16816.F32 R24, R8.reuse, R26, R16 ;  /* 0x0000001a0818723c */ /* 0x050fe20000001810 */
[----:B------:R-:W3:Y:S01]  /*30100*/  LDL.LU.64 R18, [R1+0x3b70] ;  /* 0x003b700001127983 */ /* 0x000ee20000300a00 */
[----:B------:R-:W3:Y:S11]  /*30110*/  LDL.LU.64 R16, [R1+0x3b68] ;  /* 0x003b680001107983 */ /* 0x000ef60000300a00 */
[----:B------:R-:W-:Y:S10]  /*30120*/  @!UPT UIADD3 URZ, URZ, URZ, URZ ;  /* 0x0000003f3f3ff290 */ /* 0x000ff4000fffe03f */
[----:B------:R-:W-:Y:S01]  /*30130*/  STL.64 [R1+0x420], R24 ;  /* 0x0004201801007387 */ /* 0x000fe20000100a00 */
[----:B------:R0:W-:Y:S03]  /*30140*/  STL.64 [R1+0x428], R26 ;  /* 0x0004281a01007387 */ /* 0x0001e60000100a00 */
[----:B0-----:R-:W4:Y:S01]  /*30150*/  LDL.64 R26, [R1+0x28] ;  /* 0x00002800011a7983 */ /* 0x001f220000100a00 */
[C---:B---3--:R-:W-:Y:S11]  /*30160*/  HMMA.16816.F32 R16, R8.reuse, R22, R16 ;  /* 0x000000160810723c */ /* 0x048ff60000001810 */
[----:B------:R-:W-:Y:S11]  /*30170*/  @!UPT UIADD3 URZ, URZ, URZ, URZ ;  /* 0x0000003f3f3ff290 */ /* 0x000ff6000fffe03f */
[----:B------:R-:W-:Y:S01]  /*30180*/  @!UPT UIADD3 URZ, URZ, URZ, URZ ;  /* 0x0000003f3f3ff290 */ /* 0x000fe2000fffe03f */
[----:B------:R0:W-:Y:S01]  /*30190*/  STL.64 [R1+0x410], R16 ;  /* 0x0004101001007387 */ /* 0x0001e20000100a00 */
[----:B------:R1:W-:Y:S03]  /*301a0*/  STL.64 [R1+0x418], R18 ;  /* 0x0004181201007387 */ /* 0x0003e60000100a00 */
[----:B0-----:R-:W3:Y:S01]  /*301b0*/  LDL.LU R16, [R1+0x380] ;  /* 0x0003800001107983 */ /* 0x001ee20000300800 */
[----:B------:R-:W3:Y:S02]  /*301c0*/  LDL.LU R17, [R1+0x384] ;  /* 0x0003840001117983 */ /* 0x000ee40000300800 */
[----:B-1----:R-:W2:Y:S02]  /*301d0*/  LDL.LU R18, [R1+0x388] ;  /* 0x0003880001127983 */ /* 0x002ea40000300800 */
[----:B------:R-:W2:Y:S01]  /*301e0*/  LDL.LU R19, [R1+0x38c] ;  /* 0x00038c0001137983 */ /* 0x000ea20000300800 */
[C---:B------:R-:W-:Y:S01]  /*301f0*/  HMMA.16816.F32 R12, R8.reuse, R14, R4 ;  /* 0x0000000e080c723c */ /* 0x040fe20000001804 */
[----:B--2---:R-:W-:Y:S01]  /*30200*/  STL.64 [R1+0x3b38], R18 ;  /* 0x003b381201007387 */ /* 0x004fe20000100a00 */
[----:B---3--:R0:W-:Y:S03]  /*30210*/  STL.64 [R1+0x3b30], R16 ;  /* 0x003b301001007387 */ /* 0x0081e60000100a00 */
[----:B0-----:R-:W4:Y:S01]  /*30220*/  LDL.LU R16, [R1+0x3a0] ;  /* 0x0003a00001107983 */ /* 0x001f220000300800 */
[----:B------:R-:W4:Y:S02]  /*30230*/  LDL.LU R17, [R1+0x3a4] ;  /* 0x0003a40001117983 */ /* 0x000f240000300800 */
[----:B------:R-:W4:Y:S02]  /*30240*/  LDL.LU R18, [R1+0x3a8] ;  /* 0x0003a80001127983 */ /* 0x000f240000300800 */
[----:B------:R-:W4:Y:S01]  /*30250*/  LDL.LU R19, [R1+0x3ac] ;  /* 0x0003ac0001137983 */ /* 0x000f220000300800 */
[----:B------:R0:W-:Y:S04]  /*30260*/  STL.64 [R1+0x3b00], R22 ;  /* 0x003b001601007387 */ /* 0x0001e80000100a00 */
[----:B0-----:R-:W2:Y:S01]  /*30270*/  LDL.64 R22, [R1+0x18] ;  /* 0x0000180001167983 */ /* 0x001ea20000100a00 */
[----:B------:R-:W3:Y:S07]  /*30280*/  LDL.LU.64 R6, [R1+0x3b60] ;  /* 0x003b600001067983 */ /* 0x000eee0000300a00 */
[----:B------:R-:W-:Y:S02]  /*30290*/  STL.64 [R1+0x400], R12 ;  /* 0x0004000c01007387 */ /* 0x000fe40000100a00 */
[----:B------:R0:W-:Y:S02]  /*302a0*/  STL.64 [R1+0x408], R14 ;  /* 0x0004080e01007387 */ /* 0x0001e40000100a00 */
[----:B0-----:R-:W3:Y:S01]  /*302b0*/  LDL.LU.64 R14, [R1+0x3b58] ;  /* 0x003b5800010e7983 */ /* 0x001ee20000300a00 */
[----:B------:R-:W3:Y:S02]  /*302c0*/  LDL.LU.64 R12, [R1+0x3b50] ;  /* 0x003b5000010c7983 */ /* 0x000ee40000300a00 */
[----:B---3--:R-:W-:Y:S01]  /*302d0*/  HMMA.16816.F32 R8, R8, R6, R12 ;  /* 0x000000060808723c */ /* 0x008fe2000000180c */
[----:B------:R-:W4:Y:S01]  /*302e0*/  LDL.LU.64 R14, [R1+0x3b48] ;  /* 0x003b4800010e7983 */ /* 0x000f220000300a00 */
[----:B------:R-:W4:Y:S02]  /*302f0*/  LDL.LU.64 R12, [R1+0x3b40] ;  /* 0x003b4000010c7983 */ /* 0x000f240000300a00 */
[----:B------:R0:W-:Y:S02]  /*30300*/  STL.64 [R1+0x3b08], R6 ;  /* 0x003b080601007387 */ /* 0x0001e40000100a00 */
[----:B------:R-:W2:Y:S11]  /*30310*/  LDL.LU R4, [R1+0x390] ;  /* 0x0003900001047983 */ /* 0x000eb60000300800 */
[----:B------:R-:W-:Y:S06]  /*30320*/  @!UPT UIADD3 URZ, URZ, URZ, URZ ;  /* 0x0000003f3f3ff290 */ /* 0x000fec000fffe03f */
[----:B------:R1:W-:Y:S01]  /*30330*/  STL.64 [R1+0x3d0], R8 ;  /* 0x0003d00801007387 */ /* 0x0003e20000100a00 */
[----:B------:R3:W-:Y:S02]  /*30340*/  STL.64 [R1+0x3d8], R10 ;  /* 0x0003d80a01007387 */ /* 0x0007e40000100a00 */
[----:B------:R-:W2:Y:S02]  /*30350*/  LDL.LU R5, [R1+0x394] ;  /* 0x0003940001057983 */ /* 0x000ea40000300800 */
[----:B0-----:R-:W2:Y:S01]  /*30360*/  LDL.LU R6, [R1+0x398] ;  /* 0x0003980001067983 */ /* 0x001ea20000300800 */
[----:B------:R-:W2:Y:S04]  /*30370*/  LDL.LU R7, [R1+0x39c] ;  /* 0x00039c0001077983 */ /* 0x000ea80000300800 */
[----:B-1----:R-:W2:Y:S01]  /*30380*/  LDL.LU R8, [R1+0x240] ;  /* 0x0002400001087983 */ /* 0x002ea20000300800 */
[----:B------:R-:W2:Y:S02]  /*30390*/  LDL.LU R9, [R1+0x244] ;  /* 0x0002440001097983 */ /* 0x000ea40000300800 */
[----:B---3--:R-:W3:Y:S02]  /*303a0*/  LDL.LU R10, [R1+0x248] ;  /* 0x00024800010a7983 */ /* 0x008ee40000300800 */
[----:B------:R-:W3:Y:S02]  /*303b0*/  LDL.LU R11, [R1+0x24c] ;  /* 0x00024c00010b7983 */ /* 0x000ee40000300800 */
[----:B---3--:R-:W-:Y:S01]  /*303c0*/  STL.64 [R1+0x3a68], R10 ;  /* 0x003a680a01007387 */ /* 0x008fe20000100a00 */
[----:B--2---:R0:W-:Y:S03]  /*303d0*/  STL.64 [R1+0x3a60], R8 ;  /* 0x003a600801007387 */ /* 0x0041e60000100a00 */
[----:B0-----:R-:W2:Y:S01]  /*303e0*/  LDL.LU R8, [R1+0x250] ;  /* 0x0002500001087983 */ /* 0x001ea20000300800 */
[----:B------:R-:W2:Y:S02]  /*303f0*/  LDL.LU R9, [R1+0x254] ;  /* 0x0002540001097983 */ /* 0x000ea40000300800 */
[----:B------:R-:W3:Y:S02]  /*30400*/  LDL.LU R10, [R1+0x258] ;  /* 0x00025800010a7983 */ /* 0x000ee40000300800 */
[----:B------:R-:W3:Y:S01]  /*30410*/  LDL.LU R11, [R1+0x25c] ;  /* 0x00025c00010b7983 */ /* 0x000ee20000300800 */
[C---:B----4-:R-:W-:Y:S01]  /*30420*/  HMMA.16816.F32 R16, R12.reuse, R26, R16 ;  /* 0x0000001a0c10723c */ /* 0x050fe20000001810 */
[----:B---3--:R-:W-:Y:S01]  /*30430*/  STL.64 [R1+0x3a78], R10 ;  /* 0x003a780a01007387 */ /* 0x008fe20000100a00 */
[----:B--2---:R0:W-:Y:S03]  /*30440*/  STL.64 [R1+0x3a70], R8 ;  /* 0x003a700801007387 */ /* 0x0041e60000100a00 */
[----:B0-----:R-:W2:Y:S01]  /*30450*/  LDL.LU R8, [R1+0x260] ;  /* 0x0002600001087983 */ /* 0x001ea20000300800 */
[----:B------:R-:W2:Y:S02]  /*30460*/  LDL.LU R9, [R1+0x264] ;  /* 0x0002640001097983 */ /* 0x000ea40000300800 */
[----:B------:R-:W3:Y:S02]  /*30470*/  LDL.LU R10, [R1+0x268] ;  /* 0x00026800010a7983 */ /* 0x000ee40000300800 */
[----:B------:R-:W3:Y:S01]  /*30480*/  LDL.LU R11, [R1+0x26c] ;  /* 0x00026c00010b7983 */ /* 0x000ee20000300800 */
[----:B------:R-:W-:Y:S01]  /*30490*/  HMMA.16816.F32 R4, R12, R22, R4 ;  /* 0x000000160c04723c */ /* 0x000fe20000001804 */
[----:B---3--:R-:W-:Y:S01]  /*304a0*/  STL.64 [R1+0x3a88], R10 ;  /* 0x003a880a01007387 */ /* 0x008fe20000100a00 */
[----:B--2---:R-:W-:Y:S10]  /*304b0*/  STL.64 [R1+0x3a80], R8 ;  /* 0x003a800801007387 */ /* 0x004ff40000100a00 */
[----:B------:R-:W-:Y:S02]  /*304c0*/  STL.64 [R1+0x3c0], R16 ;  /* 0x0003c01001007387 */ /* 0x000fe40000100a00 */
[----:B------:R0:W-:Y:S02]  /*304d0*/  STL.64 [R1+0x3c8], R18 ;  /* 0x0003c81201007387 */ /* 0x0001e40000100a00 */
[----:B0-----:R-:W2:Y:S01]  /*304e0*/  LDL.LU.64 R18, [R1+0x3b38] ;  /* 0x003b380001127983 */ /* 0x001ea20000300a00 */
[----:B------:R-:W2:Y:S02]  /*304f0*/  LDL.LU.64 R16, [R1+0x3b30] ;  /* 0x003b300001107983 */ /* 0x000ea40000300a00 */
[----:B------:R-:W-:-:S02]  /*30500*/  IMAD.MOV.U32 R10, RZ, RZ, R21 ;  /* 0x000000ffff0a7224 */ /* 0x000fc400078e0015 */
[----:B------:R-:W-:Y:S02]  /*30510*/  IMAD.MOV.U32 R11, RZ, RZ, R20 ;  /* 0x000000ffff0b7224 */ /* 0x000fe400078e0014 */
[----:B------:R-:W-:Y:S02]  /*30520*/  IMAD.MOV.U32 R9, RZ, RZ, R26 ;  /* 0x000000ffff097224 */ /* 0x000fe400078e001a */
[----:B------:R-:W-:Y:S02]  /*30530*/  IMAD.MOV.U32 R8, RZ, RZ, R27 ;  /* 0x000000ffff087224 */ /* 0x000fe400078e001b */
[----:B------:R-:W3:Y:S01]  /*30540*/  LDL.LU.64 R26, [R1+0x3b28] ;  /* 0x003b2800011a7983 */ /* 0x000ee20000300a00 */
[----:B------:R-:W4:Y:S02]  /*30550*/  LDL.LU.64 R24, [R1+0x3b20] ;  /* 0x003b200001187983 */ /* 0x000f240000300a00 */
[----:B------:R0:W-:Y:S02]  /*30560*/  STL.64 [R1+0x3b0], R4 ;  /* 0x0003b00401007387 */ /* 0x0001e40000100a00 */
[----:B0-----:R-:W-:-:S02]  /*30570*/  IMAD.MOV.U32 R5, RZ, RZ, R22 ;  /* 0x000000ffff057224 */ /* 0x001fc400078e0016 */
[----:B------:R-:W-:Y:S01]  /*30580*/  IMAD.MOV.U32 R4, RZ, RZ, R23 ;  /* 0x000000ffff047224 */ /* 0x000fe200078e0017 */
[----:B------:R-:W-:Y:S01]  /*30590*/  STL.64 [R1+0x3b8], R6 ;  /* 0x0003b80601007387 */ /* 0x000fe20000100a00 */
[----:B--2---:R-:W-:Y:S03]  /*305a0*/  HMMA.16816.F32 R20, R12, R10, R16 ;  /* 0x0000000a0c14723c */ /* 0x004fe60000001810 */
[----:B------:R-:W2:Y:S11]  /*305b0*/  LDL.LU R16, [R1+0x2a0] ;  /* 0x0002a00001107983 */ /* 0x000eb60000300800 */
[----:B------:R-:W-:Y:S09]  /*305c0*/  @!UPT UIADD3 URZ, URZ, URZ, URZ ;  /* 0x0000003f3f3ff290 */ /* 0x000ff2000fffe03f */
[----:B------:R-:W-:Y:S01]  /*305d0*/  STL.64 [R1+0x3a0], R20 ;  /* 0x0003a01401007387 */ /* 0x000fe20000100a00 */
[----:B------:R-:W-:Y:S02]  /*305e0*/  STL.64 [R1+0x3a8], R22 ;  /* 0x0003a81601007387 */ /* 0x000fe40000100a00 */
[----:B------:R-:W2:Y:S02]  /*305f0*/  LDL.LU R17, [R1+0x2a4] ;  /* 0x0002a40001117983 */ /* 0x000ea40000300800 */
[----:B------:R-:W2:Y:S01]  /*30600*/  LDL.LU R18, [R1+0x2a8] ;  /* 0x0002a80001127983 */ /* 0x000ea20000300800 */
[----:B------:R-:W2:Y:S04]  /*30610*/  LDL.LU R19, [R1+0x2ac] ;  /* 0x0002ac0001137983 */ /* 0x000ea80000300800 */
[----:B--2---:R0:W-:Y:S01]  /*30620*/  STL.64 [R1+0x3ae8], R18 ;  /* 0x003ae81201007387 */ /* 0x0041e20000100a00 */
[----:B------:R-:W-:Y:S03]  /*30630*/  STL.64 [R1+0x3ae0], R16 ;  /* 0x003ae01001007387 */ /* 0x000fe60000100a00 */
[----:B0-----:R-:W2:Y:S04]  /*30640*/  LDL.LU.64 R18, [R1+0x68] ;  /* 0x0000680001127983 */ /* 0x001ea80000300a00 */
[----:B--2---:R-:W-:Y:S01]  /*30650*/  STL.64 [R1+0x3af8], R18 ;  /* 0x003af81201007387 */ /* 0x004fe20000100a00 */
[----:B------:R0:W-:Y:S02]  /*30660*/  STL.64 [R1+0x3aa0], R10 ;  /* 0x003aa00a01007387 */ /* 0x0001e40000100a00 */
[----:B0-----:R-:W-:-:S02]  /*30670*/  IMAD.MOV.U32 R11, RZ, RZ, R4 ;  /* 0x000000ffff0b7224 */ /* 0x001fc400078e0004 */
[----:B------:R-:W-:Y:S01]  /*30680*/  IMAD.MOV.U32 R10, RZ, RZ, R5 ;  /* 0x000000ffff0a7224 */ /* 0x000fe200078e0005 */
[----:B------:R-:W2:Y:S01]  /*30690*/  LDL.LU R4, [R1+0x360] ;  /* 0x0003600001047983 */ /* 0x000ea20000300800 */
[----:B------:R-:W2:Y:S02]  /*306a0*/  LDL.LU R5, [R1+0x364] ;  /* 0x0003640001057983 */ /* 0x000ea40000300800 */
[----:B------:R-:W2:Y:S02]  /*306b0*/  LDL.LU R6, [R1+0x368] ;  /* 0x0003680001067983 */ /* 0x000ea40000300800 */
[----:B------:R-:W2:Y:S02]  /*306c0*/  LDL.LU R7, [R1+0x36c] ;  /* 0x00036c0001077983 */ /* 0x000ea40000300800 */
[----:B--2---:R-:W-:Y:S01]  /*306d0*/  STL.64 [R1+0x3b18], R6 ;  /* 0x003b180601007387 */ /* 0x004fe20000100a00 */
[----:B------:R0:W-:Y:S03]  /*306e0*/  STL.64 [R1+0x3b10], R4 ;  /* 0x003b100401007387 */ /* 0x0001e60000100a00 */
[----:B0-----:R-:W3:Y:S01]  /*306f0*/  LDL.LU R4, [R1+0x370] ;  /* 0x0003700001047983 */ /* 0x001ee20000300800 */
[----:B------:R-:W3:Y:S02]  /*30700*/  LDL.LU R5, [R1+0x374] ;  /* 0x0003740001057983 */ /* 0x000ee40000300800 */
[----:B------:R-:W3:Y:S02]  /*30710*/  LDL.LU R6, [R1+0x378] ;  /* 0x0003780001067983 */ /* 0x000ee40000300800 */
[----:B------:R-:W3:Y:S01]  /*30720*/  LDL.LU R7, [R1+0x37c] ;  /* 0x00037c0001077983 */ /* 0x000ee20000300800 */
[----:B------:R-:W2:Y:S01]  /*30730*/  LDL.64 R22, [R1+0x38] ;  /* 0x0000380001167983 */ /* 0x000ea20000100a00 */
[----:B------:R-:W2:Y:S02]  /*30740*/  LDL.LU R16, [R1+0x350] ;  /* 0x0003500001107983 */ /* 0x000ea40000300800 */
[----:B------:R-:W2:Y:S02]  /*30750*/  LDL.LU R17, [R1+0x354] ;  /* 0x0003540001117983 */ /* 0x000ea40000300800 */
[----:B------:R-:W2:Y:S01]  /*30760*/  LDL.LU R18, [R1+0x358] ;  /* 0x0003580001127983 */ /* 0x000ea20000300800 */
[----:B------:R-:W2:Y:S01]  /*30770*/  LDL.LU R19, [R1+0x35c] ;  /* 0x00035c0001137983 */ /* 0x000ea20000300800 */
[----:B------:R0:W-:Y:S02]  /*30780*/  STL.64 [R1+0x3ab8], R10 ;  /* 0x003ab80a01007387 */ /* 0x0001e40000100a00 */
[----:B0-----:R-:W-:-:S02]  /*30790*/  IMAD.MOV.U32 R10, RZ, RZ, R9 ;  /* 0x000000ffff0a7224 */ /* 0x001fc400078e0009 */
[----:B------:R-:W-:-:S05]  /*307a0*/  IMAD.MOV.U32 R11, RZ, RZ, R8 ;  /* 0x000000ffff0b7224 */ /* 0x000fca00078e0008 */
[----:B------:R0:W-:Y:S01]  /*307b0*/  STL.64 [R1+0x3af0], R10 ;  /* 0x003af00a01007387 */ /* 0x0001e20000100a00 */
[----:B------:R-:W2:Y:S02]  /*307c0*/  LDL.LU R8, [R1+0x340] ;  /* 0x0003400001087983 */ /* 0x000ea40000300800 */
[----:B------:R-:W2:Y:S01]  /*307d0*/  LDL.LU R9, [R1+0x344] ;  /* 0x0003440001097983 */ /* 0x000ea20000300800 */
[----:B0-----:R-:W2:Y:S01]  /*307e0*/  LDL.LU R10, [R1+0x348] ;  /* 0x00034800010a7983 */ /* 0x001ea20000300800 */
[----:B------:R-:W2:Y:S01]  /*307f0*/  LDL.LU R11, [R1+0x34c] ;  /* 0x00034c00010b7983 */ /* 0x000ea20000300800 */
[C---:B---3--:R-:W-:Y:S11]  /*30800*/  HMMA.16816.F32 R4, R12.reuse, R26, R4 ;  /* 0x0000001a0c04723c */ /* 0x048ff60000001804 */
[----:B------:R-:W-:Y:S11]  /*30810*/  @!UPT UIADD3 URZ, URZ, URZ, URZ ;  /* 0x0000003f3f3ff290 */ /* 0x000ff6000fffe03f */
[----:B------:R-:W-:Y:S01]  /*30820*/  @!UPT UIADD3 URZ, URZ, URZ, URZ ;  /* 0x0000003f3f3ff290 */ /* 0x000fe2000fffe03f */
[----:B------:R-:W-:Y:S01]  /*30830*/  STL.64 [R1+0x390], R4 ;  /* 0x0003900401007387 */ /* 0x000fe20000100a00 */
[----:B------:R0:W-:Y:S03]  /*30840*/  STL.64 [R1+0x398], R6 ;  /* 0x0003980601007387 */ /* 0x0001e60000100a00 */
[----:B0-----:R-:W2:Y:S01]  /*30850*/  LDL.LU.64 R6, [R1+0x3b18] ;  /* 0x003b180001067983 */ /* 0x001ea20000300a00 */
[----:B------:R-:W2:Y:S02]  /*30860*/  LDL.LU.64 R4, [R1+0x3b10] ;  /* 0x003b100001047983 */ /* 0x000ea40000300a00 */
[----:B------:R-:W-:Y:S02]  /*30870*/  STL.64 [R1+0x3a98], R26 ;  /* 0x003a981a01007387 */ /* 0x000fe40000100a00 */
[----:B----4-:R0:W-:Y:S02]  /*30880*/  STL.64 [R1+0x3a90], R24 ;  /* 0x003a901801007387 */ /* 0x0101e40000100a00 */
[----:B0-----:R-:W3:Y:S01]  /*30890*/  LDL.LU R24, [R1+0x270] ;  /* 0x0002700001187983 */ /* 0x001ee20000300800 */
[----:B------:R-:W3:Y:S02]  /*308a0*/  LDL.LU R25, [R1+0x274] ;  /* 0x0002740001197983 */ /* 0x000ee40000300800 */
[----:B------:R-:W4:Y:S02]  /*308b0*/  LDL.LU R26, [R1+0x278] ;  /* 0x00027800011a7983 */ /* 0x000f240000300800 */
[----:B------:R-:W4:Y:S02]  /*308c0*/  LDL.LU R27, [R1+0x27c] ;  /* 0x00027c00011b7983 */ /* 0x000f240000300800 */
[----:B----4-:R-:W-:Y:S01]  /*308d0*/  STL.64 [R1+0x3ab0], R26 ;  /* 0x003ab01a01007387 */ /* 0x010fe20000100a00 */
[----:B---3--:R0:W-:Y:S03]  /*308e0*/  STL.64 [R1+0x3aa8], R24 ;  /* 0x003aa81801007387 */ /* 0x0081e60000100a00 */
[----:B0-----:R-:W3:Y:S01]  /*308f0*/  LDL.LU R24, [R1+0x280] ;  /* 0x0002800001187983 */ /* 0x001ee20000300800 */
[----:B------:R-:W3:Y:S02]  /*30900*/  LDL.LU R25, [R1+0x284] ;  /* 0x0002840001197983 */ /* 0x000ee40000300800 */
[----:B------:R-:W4:Y:S02]  /*30910*/  LDL.LU R26, [R1+0x288] ;  /* 0x00028800011a7983 */ /* 0x000f240000300800 */
[----:B------:R-:W4:Y:S01]  /*30920*/  LDL.LU R27, [R1+0x28c] ;  /* 0x00028c00011b7983 */ /* 0x000f220000300800 */
[C---:B--2---:R-:W-:Y:S01]  /*30930*/  HMMA.16816.F32 R4, R12.reuse, R22, R4 ;  /* 0x000000160c04723c */ /* 0x044fe20000001804 */
[----:B----4-:R-:W-:Y:S01]  /*30940*/  STL.64 [R1+0x3ac8], R26 ;  /* 0x003ac81a01007387 */ /* 0x010fe20000100a00 */
[----:B---3--:R0:W-:Y:S03]  /*30950*/  STL.64 [R1+0x3ac0], R24 ;  /* 0x003ac01801007387 */ /* 0x0081e60000100a00 */
[----:B0-----:R-:W2:Y:S01]  /*30960*/  LDL.LU R24, [R1+0x290] ;  /* 0x0002900001187983 */ /* 0x001ea20000300800 */
[----:B------:R-:W2:Y:S02]  /*30970*/  LDL.LU R25, [R1+0x294] ;  /* 0x0002940001197983 */ /* 0x000ea40000300800 */
[----:B------:R-:W2:Y:S02]  /*30980*/  LDL.LU R26, [R1+0x298] ;  /* 0x00029800011a7983 */ /* 0x000ea40000300800 */
[----:B------:R-:W2:Y:S11]  /*30990*/  LDL.LU R27, [R1+0x29c] ;  /* 0x00029c00011b7983 */ /* 0x000eb60000300800 */
[----:B------:R-:W-:Y:S02]  /*309a0*/  @!UPT UIADD3 URZ, URZ, URZ, URZ ;  /* 0x0000003f3f3ff290 */ /* 0x000fe4000fffe03f */
[----:B------:R0:W-:Y:S01]  /*309b0*/  STL.64 [R1+0x380], R4 ;  /* 0x0003800401007387 */ /* 0x0001e20000100a00 */
[----:B------:R1:W-:Y:S02]  /*309c0*/  STL.64 [R1+0x388], R6 ;  /* 0x0003880601007387 */ /* 0x0003e40000100a00 */
[----:B0-----:R-:W-:Y:S01]  /*309d0*/  IMAD.MOV.U32 R5, RZ, RZ, R22 ;  /* 0x000000ffff057224 */ /* 0x001fe200078e0016 */
[----:B-1----:R-:W3:Y:S01]  /*309e0*/  LDL.LU.64 R6, [R1+0x3b08] ;  /* 0x003b080001067983 */ /* 0x002ee20000300a00 */
[----:B------:R-:W-:Y:S02]  /*309f0*/  IMAD.MOV.U32 R4, RZ, RZ, R23 ;  /* 0x000000ffff047224 */ /* 0x000fe400078e0017 */
[----:B------:R-:W4:Y:S02]  /*30a00*/  LDL.LU.64 R22, [R1+0x3b00] ;  /* 0x003b000001167983 */ /* 0x000f240000300a00 */
[C---:B----4-:R-:W-:Y:S11]  /*30a10*/  HMMA.16816.F32 R16, R12.reuse, R22, R16 ;  /* 0x000000160c10723c */ /* 0x050ff60000001810 */
[----:B------:R-:W-:Y:S11]  /*30a20*/  @!UPT UIADD3 URZ, URZ, URZ, URZ ;  /* 0x0000003f3f3ff290 */ /* 0x000ff6000fffe03f */
[----:B------:R-:W-:Y:S01]  /*30a30*/  @!UPT UIADD3 URZ, URZ, URZ, URZ ;  /* 0x0000003f3f3ff290 */ /* 0x000fe2000fffe03f */
[----:B------:R-:W-:Y:S01]  /*30a40*/  STL.64 [R1+0x370], R16 ;  /* 0x0003701001007387 */ /* 0x000fe20000100a00 */
[----:B------:R0:W-:Y:S03]  /*30a50*/  STL.64 [R1+0x378], R18 ;  /* 0x0003781201007387 */ /* 0x0001e60000100a00 */
[----:B0-----:R-:W4:Y:S02]  /*30a60*/  LDL.LU.64 R18, [R1+0x3af8] ;  /* 0x003af80001127983 */ /* 0x001f240000300a00 */
[C---:B----4-:R-:W-:Y:S11]  /*30a70*/  HMMA.16816.F32 R8, R12.reuse, R18, R8 ;  /* 0x000000120c08723c */ /* 0x050ff60000001808 */
[----:B------:R-:W-:Y:S11]  /*30a80*/  @!UPT UIADD3 URZ, URZ, URZ, URZ ;  /* 0x0000003f3f3ff290 */ /* 0x000ff6000fffe03f */
[----:B------:R-:W-:Y:S01]  /*30a90*/  @!UPT UIADD3 URZ, URZ, URZ, URZ ;  /* 0x0000003f3f3ff290 */ /* 0x000fe2000fffe03f */
[----:B------:R0:W-:Y:S01]  /*30aa0*/  STL.64 [R1+0x360], R8 ;  /* 0x0003600801007387 */ /* 0x0001e20000100a00 */
[----:B------:R1:W-:Y:S02]  /*30ab0*/  STL.64 [R1+0x368], R10 ;  /* 0x0003680a01007387 */ /* 0x0003e40000100a00 */
[----:B0-----:R-:W-:Y:S01]  /*30ac0*/  IMAD.MOV.U32 R9, RZ, RZ, R18 ;  /* 0x000000ffff097224 */ /* 0x001fe200078e0012 */
[----:B-1----:R-:W2:Y:S01]  /*30ad0*/  LDL.LU.64 R10, [R1+0x3af0] ;  /* 0x003af000010a7983 */ /* 0x002ea20000300a00 */
[----:B------:R-:W-:Y:S02]  /*30ae0*/  IMAD.MOV.U32 R8, RZ, RZ, R19 ;  /* 0x000000ffff087224 */ /* 0x000fe400078e0013 */
[----:B------:R-:W3:Y:S02]  /*30af0*/  LDL.LU.64 R18, [R1+0x3ae8] ;  /* 0x003ae80001127983 */ /* 0x000ee40000300a00 */
[----:B------:R-:W3:Y:S02]  /*30b00*/  LDL.LU.64 R16, [R1+0x3ae0] ;  /* 0x003ae00001107983 */ /* 0x000ee40000300a00 */
[----:B---3--:R-:W-:Y:S01]  /*30b10*/  HMMA.16816.F32 R12, R12, R6, R16 ;  /* 0x000000060c0c723c */ /* 0x008fe20000001810 */
[----:B------:R-:W2:Y:S01]  /*30b20*/  LDL.LU.64 R18, [R1+0x3ad8] ;  /* 0x003ad80001127983 */ /* 0x000ea20000300a00 */
[----:B------:R-:W2:Y:S11]  /*30b30*/  LDL.LU.64 R16, [R1+0x3ad0] ;  /* 0x003ad00001107983 */ /* 0x000eb60000300a00 */
[----:B------:R-:W-:Y:S10]  /*30b40*/  @!UPT UIADD3 URZ, URZ, URZ, URZ ;  /* 0x0000003f3f3ff290 */ /* 0x000ff4000fffe03f */
[----:B------:R-:W-:Y:S01]  /*30b50*/  STL.64 [R1+0x2a0], R12 ;  /* 0x0002a00c01007387 */ /* 0x000fe20000100a00 */
[----:B------:R0:W-:Y:S02]  /*30b60*/  STL.64 [R1+0x2a8], R14 ;  /* 0x0002a80e01007387 */ /* 0x0001e40000100a00 */
[----:B0-----:R-:W-:Y:S02]  /*30b70*/  IMAD.MOV.U32 R14, RZ, RZ, R9 ;  /* 0x000000ffff0e7224 */ /* 0x001fe400078e0009 */
[----:B------:R-:W-:Y:S02]  /*30b80*/  IMAD.MOV.U32 R15, RZ, RZ, R8 ;  /* 0x000000ffff0f7224 */ /* 0x000fe400078e0008 */
[C---:B--2---:R-:W-:Y:S01]  /*30b90*/  HMMA.16816.F32 R8, R16.reuse, R10, R24 ;  /* 0x0000000a1008723c */ /* 0x044fe20000001818 */
[----:B------:R-:W2:Y:S01]  /*30ba0*/  LDL.LU.64 R26, [R1+0x3ac8] ;  /* 0x003ac800011a7983 */ /* 0x000ea20000300a00 */
[----:B------:R-:W2:Y:S11]  /*30bb0*/  LDL.LU.64 R24, [R1+0x3ac0] ;  /* 0x003ac00001187983 */ /* 0x000eb60000300a00 */
[----:B------:R-:W-:Y:S10]  /*30bc0*/  @!UPT UIADD3 URZ, URZ, URZ, URZ ;  /* 0x0000003f3f3ff290 */ /* 0x000ff4000fffe03f */
[----:B------:R-:W-:Y:S01]  /*30bd0*/  STL.64 [R1+0x290], R8 ;  /* 0x0002900801007387 */ /* 0x000fe20000100a00 */
[----:B------:R0:W-:Y:S03]  /*30be0*/  STL.64 [R1+0x298], R10 ;  /* 0x0002980a01007387 */ /* 0x0001e60000100a00 */
[----:B0-----:R-:W2:Y:S02]  /*30bf0*/  LDL.LU.64 R10, [R1+0x3ab8] ;  /* 0x003ab800010a7983 */ /* 0x001ea40000300a00 */
[C---:B--2---:R-:W-:Y:S02]  /*30c00*/  HMMA.16816.F32 R8, R16.reuse, R10, R24 ;  /* 0x0000000a1008723c */ /* 0x044fe40000001818 */
[----:B------:R-:W2:Y:S01]  /*30c10*/  LDL.LU.64 R26, [R1+0x3ab0] ;  /* 0x003ab000011a7983 */ /* 0x000ea20000300a00 */
[----:B------:R-:W2:Y:S11]  /*30c20*/  LDL.LU.64 R24, [R1+0x3aa8] ;  /* 0x003aa80001187983 */ /* 0x000eb60000300a00 */
[----:B------:R-:W-:Y:S09]  /*30c30*/  @!UPT UIADD3 URZ, URZ, URZ, URZ ;  /* 0x0000003f3f3ff290 */ /* 0x000ff2000fffe03f */
[----:B------:R-:W-:Y:S01]  /*30c40*/  STL.64 [R1+0x280], R8 ;  /* 0x0002800801007387 */ /* 0x000fe20000100a00 */
[----:B------:R0:W-:Y:S03]  /*30c50*/  STL.64 [R1+0x288], R10 ;  /* 0x0002880a01007387 */ /* 0x0001e60000100a00 */
[----:B0-----:R-:W2:Y:S02]  /*30c60*/  LDL.LU.64 R10, [R1+0x3aa0] ;  /* 0x003aa000010a7983 */ /* 0x001ea40000300a00 */
[C---:B--2---:R-:W-:Y:S02]  /*30c70*/  HMMA.16816.F32 R8, R16.reuse, R10, R24 ;  /* 0x0000000a1008723c */ /* 0x044fe40000001818 */
[----:B------:R-:W2:Y:S01]  /*30c80*/  LDL.LU.64 R26, [R1+0x3a98] ;  /* 0x003a9800011a7983 */ /* 0x000ea20000300a00 */
[----:B------:R-:W3:Y:S11]  /*30c90*/  LDL.LU.64 R24, [R1+0x3a90] ;  /* 0x003a900001187983 */ /* 0x000ef60000300a00 */
[----:B------:R-:W-:Y:S09]  /*30ca0*/  @!UPT UIADD3 URZ, URZ, URZ, URZ ;  /* 0x0000003f3f3ff290 */ /* 0x000ff2000fffe03f */
[----:B------:R-:W-:Y:S01]  /*30cb0*/  STL.64 [R1+0x270], R8 ;  /* 0x0002700801007387 */ /* 0x000fe20000100a00 */
[----:B------:R0:W-:Y:S03]  /*30cc0*/  STL.64 [R1+0x278], R10 ;  /* 0x0002780a01007387 */ /* 0x0001e60000100a00 */
[----:B0-----:R-:W2:Y:S01]  /*30cd0*/  LDL.LU.64 R10, [R1+0x3a88] ;  /* 0x003a8800010a7983 */ /* 0x001ea20000300a00 */
[----:B------:R-:W2:Y:S02]  /*30ce0*/  LDL.LU.64 R8, [R1+0x3a80] ;  /* 0x003a800001087983 */ /* 0x000ea40000300a00 */
[----:B--2---:R-:W-:Y:S11]  /*30cf0*/  HMMA.16816.F32 R8, R16, R26, R8 ;  /* 0x0000001a1008723c */ /* 0x004ff60000001808 */
[----:B------:R-:W-:Y:S11]  /*30d00*/  @!UPT UIADD3 URZ, URZ, URZ, URZ ;  /* 0x0000003f3f3ff290 */ /* 0x000ff6000fffe03f */
[----:B------:R-:W-:Y:S01]  /*30d10*/  @!UPT UIADD3 URZ, URZ, URZ, URZ ;  /* 0x0000003f3f3ff290 */ /* 0x000fe2000fffe03f */
[----:B------:R-:W-:Y:S01]  /*30d20*/  STL.64 [R1+0x260], R8 ;  /* 0x0002600801007387 */ /* 0x000fe20000100a00 */
[----:B------:R0:W-:Y:S03]  /*30d30*/  STL.64 [R1+0x268], R10 ;  /* 0x0002680a01007387 */ /* 0x0001e60000100a00 */
[----:B0-----:R-:W2:Y:S01]  /*30d40*/  LDL.LU.64 R10, [R1+0x3a78] ;  /* 0x003a7800010a7983 */ /* 0x001ea20000300a00 */
[----:B------:R-:W2:Y:S02]  /*30d50*/  LDL.LU.64 R8, [R1+0x3a70] ;  /* 0x003a700001087983 */ /* 0x000ea40000300a00 */
[----:B------:R0:W-:Y:S02]  /*30d60*/  STL.64 [R1+0x39f0], R26 ;  /* 0x0039f01a01007387 */ /* 0x0001e40000100a00 */
[----:B---3--:R2:W-:Y:S02]  /*30d70*/  STL.64 [R1+0x39e8], R24 ;  /* 0x0039e81801007387 */ /* 0x0085e40000100a00 */
[----:B0-----:R-:W-:-:S02]  /*30d80*/  IMAD.MOV.U32 R26, RZ, RZ, R5 ;  /* 0x000000ffff1a7224 */ /* 0x001fc400078e0005 */
[----:B------:R-:W-:-:S07]  /*30d90*/  IMAD.MOV.U32 R27, RZ, RZ, R4 ;  /* 0x000000ffff1b7224 */ /* 0x000fce00078e0004 */
[C---:B--2---:R-:W-:Y:S01]  /*30da0*/  HMMA.16816.F32 R24, R16.reuse, R26, R8 ;  /* 0x0000001a1018723c */ /* 0x044fe20000001808 */
[----:B------:R-:W2:Y:S01]  /*30db0*/  LDL.LU.64 R10, [R1+0x3a68] ;  /* 0x003a6800010a7983 */ /* 0x000ea20000300a00 */
[----:B------:R-:W2:Y:S02]  /*30dc0*/  LDL.LU.64 R8, [R1+0x3a60] ;  /* 0x003a600001087983 */ /* 0x000ea40000300a00 */
[----:B------:R-:W-:Y:S02]  /*30dd0*/  IMAD.MOV.U32 R5, RZ, RZ, R22 ;  /* 0x000000ffff057224 */ /* 0x000fe400078e0016 */
[----:B------:R-:W-:Y:S11]  /*30de0*/  IMAD.MOV.U32 R4, RZ, RZ, R23 ;  /* 0x000000ffff047224 */ /* 0x000ff600078e0017 */
[----:B------:R-:W-:Y:S06]  /*30df0*/  @!UPT UIADD3 URZ, URZ, URZ, URZ ;  /* 0x0000003f3f3ff290 */ /* 0x000fec000fffe03f */
[----:B------:R-:W-:Y:S01]  /*30e00*/  STL.64 [R1+0x250], R24 ;  /* 0x0002501801007387 */ /* 0x000fe20000100a00 */
[----:B------:R-:W-:Y:S01]  /*30e10*/  STL.64 [R1+0x258], R26 ;  /* 0x0002581a01007387 */ /* 0x000fe20000100a00 */
[----:B--2---:R-:W-:Y:S11]  /*30e20*/  HMMA.16816.F32 R8, R16, R22, R8 ;  /* 0x000000161008723c */ /* 0x004ff60000001808 */
[----:B------:R-:W-:Y:S11]  /*30e30*/  @!UPT UIADD3 URZ, URZ, URZ, URZ ;  /* 0x0000003f3f3ff290 */ /* 0x000ff6000fffe03f */
[----:B------:R-:W-:Y:S01]  /*30e40*/  @!UPT UIADD3 URZ, URZ, URZ, URZ ;  /* 0x0000003f3f3ff290 */ /* 0x000fe2000fffe03f */
[----:B------:R-:W-:Y:S01]  /*30e50*/  STL.64 [R1+0x240], R8 ;  /* 0x0002400801007387 */ /* 0x000fe20000100a00 */
[----:B------:R-:W-:Y:S02]  /*30e60*/  STL.64 [R1+0x248], R10 ;  /* 0x0002480a01007387 */ /* 0x000fe40000100a00 */
[----:B------:R-:W-:Y:S02]  /*30e70*/  STL.64 [R1+0x3a50], R6 ;  /* 0x003a500601007387 */ /* 0x000fe40000100a00 */
[----:B------:R0:W-:Y:S01]  /*30e80*/  STL.64 [R1+0x3a48], R4 ;  /* 0x003a480401007387 */ /* 0x0001e20000100a00 */
[----:B------:R-:W2:Y:S01]  /*30e90*/  LDL.LU R20, [R1+0x180] ;  /* 0x0001800001147983 */ /* 0x000ea20000300800 */
[----:B------:R-:W2:Y:S02]  /*30ea0*/  LDL.LU R21, [R1+0x184] ;  /* 0x0001840001157983 */ /* 0x000ea40000300800 */
[----:B------:R-:W2:Y:S02]  /*30eb0*/  LDL.LU R22, [R1+0x188] ;  /* 0x0001880001167983 */ /* 0x000ea40000300800 */
[----:B------:R-:W2:Y:S01]  /*30ec0*/  LDL.LU R23, [R1+0x18c] ;  /* 0x00018c0001177983 */ /* 0x000ea20000300800 */
[----:B0-----:R-:W3:Y:S01]  /*30ed0*/  LDL.LU R4, [R1+0x230] ;  /* 0x0002300001047983 */ /* 0x001ee20000300800 */
[----:B------:R-:W3:Y:S02]  /*30ee0*/  LDL.LU R5, [R1+0x234] ;  /* 0x0002340001057983 */ /* 0x000ee40000300800 */
[----:B------:R-:W3:Y:S02]  /*30ef0*/  LDL.LU R6, [R1+0x238] ;  /* 0x0002380001067983 */ /* 0x000ee40000300800 */
[----:B------:R-:W3:Y:S01]  /*30f00*/  LDL.LU R7, [R1+0x23c] ;  /* 0x00023c0001077983 */ /* 0x000ee20000300800 */
[----:B------:R-:W4:Y:S04]  /*30f10*/  LDL.LU.64 R26, [R1+0x8] ;  /* 0x00000800011a7983 */ /* 0x000f280000300a00 */
[----:B----4-:R0:W-:Y:S04]  /*30f20*/  STL.64 [R1+0x3a08], R26 ;  /* 0x003a081a01007387 */ /* 0x0101e80000100a00 */
[----:B0-----:R-:W4:Y:S01]  /*30f30*/  LDL.LU.64 R26, [R1+0x18] ;  /* 0x00001800011a7983 */ /* 0x001f220000300a00 */
[----:B------:R-:W-:-:S03]  /*30f40*/  IMAD.MOV.U32 R11, RZ, RZ, R2 ;  /* 0x000000ffff0b7224 */ /* 0x000fc600078e0002 */
[----:B----4-:R0:W-:Y:S04]  /*30f50*/  STL.64 [R1+0x3a20], R26 ;  /* 0x003a201a01007387 */ /* 0x0101e80000100a00 */
[----:B0-----:R-:W4:Y:S01]  /*30f60*/  LDL.LU.64 R26, [R1+0x28] ;  /* 0x00002800011a7983 */ /* 0x001f220000300a00 */
[----:B------:R-:W2:Y:S02]  /*30f70*/  LDL.LU R8, [R1+0x130] ;  /* 0x0001300001087983 */ /* 0x000ea40000300800 */
[----:B------:R-:W2:Y:S02]  /*30f80*/  LDL.LU R9, [R1+0x134] ;  /* 0x0001340001097983 */ /* 0x000ea40000300800 */
[----:B------:R-:W2:Y:S01]  /*30f90*/  LDL.LU R10, [R1+0x138] ;  /* 0x00013800010a7983 */ /* 0x000ea20000300800 */
[----:B------:R-:W3:Y:S04]  /*30fa0*/  LDL.LU R2, [R1+0x3a5c] ;  /* 0x003a5c0001027983 */ /* 0x000ee80000300800 */
[----:B--2---:R-:W-:Y:S01]  /*30fb0*/  STL.64 [R1+0x39e0], R10 ;  /* 0x0039e00a01007387 */ /* 0x004fe20000100a00 */
[----:B------:R0:W-:Y:S03]  /*30fc0*/  STL.64 [R1+0x39d8], R8 ;  /* 0x0039d80801007387 */ /* 0x0001e60000100a00 */
[----:B0-----:R-:W2:Y:S01]  /*30fd0*/  LDL.LU R8, [R1+0x140] ;  /* 0x0001400001087983 */ /* 0x001ea20000300800 */
[----:B------:R-:W2:Y:S02]  /*30fe0*/  LDL.LU R9, [R1+0x144] ;  /* 0x0001440001097983 */ /* 0x000ea40000300800 */
[----:B------:R-:W2:Y:S02]  /*30ff0*/  LDL.LU R10, [R1+0x148] ;  /* 0x00014800010a7983 */ /* 0x000ea40000300800 */
[----:B------:R-:W2:Y:S02]  /*31000*/  LDL.LU R11, [R1+0x14c] ;  /* 0x00014c00010b7983 */ /* 0x000ea40000300800 */
[----:B--2---:R-:W-:Y:S01]  /*31010*/  STL.64 [R1+0x3a00], R10 ;  /* 0x003a000a01007387 */ /* 0x004fe20000100a00 */
[----:B------:R0:W-:Y:S03]  /*31020*/  STL.64 [R1+0x39f8], R8 ;  /* 0x0039f80801007387 */ /* 0x0001e60000100a00 */
[----:B0-----:R-:W2:Y:S01]  /*31030*/  LDL.LU R8, [R1+0x150] ;  /* 0x0001500001087983 */ /* 0x001ea20000300800 */
[----:B------:R-:W2:Y:S02]  /*31040*/  LDL.LU R9, [R1+0x154] ;  /* 0x0001540001097983 */ /* 0x000ea40000300800 */
[----:B------:R-:W2:Y:S02]  /*31050*/  LDL.LU R10, [R1+0x158] ;  /* 0x00015800010a7983 */ /* 0x000ea40000300800 */
[----:B---3--:R-:W-:-:S02]  /*31060*/  IMAD.MOV.U32 R11, RZ, RZ, R2 ;  /* 0x000000ffff0b7224 */ /* 0x008fc400078e0002 */
[----:B------:R-:W3:Y:S01]  /*31070*/  LDL.LU R2, [R1+0x3a58] ;  /* 0x003a580001027983 */ /* 0x000ee20000300800 */
[----:B------:R-:W-:Y:S03]  /*31080*/  HMMA.16816.F32 R4, R16, R14, R4 ;  /* 0x0000000e1004723c */ /* 0x000fe60000001804 */
        /* <DEDUP_REMOVED lines=11> */
[----:B---3--:R-:W-:Y:S01]  /*31140*/  IMAD.MOV.U32 R11, RZ, RZ, R2 ;  /* 0x000000ffff0b7224 */ /* 0x008fe200078e0002 */
[----:B------:R-:W-:Y:S01]  /*31150*/  STL.64 [R1+0x230], R4 ;  /* 0x0002300401007387 */ /* 0x000fe20000100a00 */
[----:B------:R0:W-:Y:S02]  /*31160*/  STL [R1+0x238], R6 ;  /* 0x0002380601007387 */ /* 0x0001e40000100800 */
[----:B------:R-:W-:-:S02]  /*31170*/  IMAD.MOV.U32 R2, RZ, RZ, R7 ;  /* 0x000000ffff027224 */ /* 0x000fc400078e0007 */
[----:B0-----:R-:W3:Y:S01]  /*31180*/  LDL.LU.64 R6, [R1+0x3a50] ;  /* 0x003a500001067983 */ /* 0x001ee20000300a00 */
[----:B------:R-:W2:Y:S02]  /*31190*/  LDL.LU.64 R4, [R1+0x3a48] ;  /* 0x003a480001047983 */ /* 0x000ea40000300a00 */
[----:B------:R4:W-:Y:S01]  /*311a0*/  STL [R1+0x38a0], R2 ;  /* 0x0038a00201007387 */ /* 0x0009e20000100800 */
[----:B---3--:R-:W-:Y:S01]  /*311b0*/  HMMA.16816.F32 R16, R16, R6, R20 ;  /* 0x000000061010723c */ /* 0x008fe20000001814 */
[----:B------:R-:W2:Y:S01]  /*311c0*/  LDL.LU.64 R22, [R1+0x3a40] ;  /* 0x003a400001167983 */ /* 0x000ea20000300a00 */
[----:B------:R-:W2:Y:S02]  /*311d0*/  LDL.LU.64 R20, [R1+0x3a38] ;  /* 0x003a380001147983 */ /* 0x000ea40000300a00 */
[----:B----4-:R-:W-:Y:S11]  /*311e0*/  IMAD.MOV.U32 R2, RZ, RZ, R27 ;  /* 0x000000ffff027224 */ /* 0x010ff600078e001b */
[----:B------:R-:W-:Y:S08]  /*311f0*/  @!UPT UIADD3 URZ, URZ, URZ, URZ ;  /* 0x0000003f3f3ff290 */ /* 0x000ff0000fffe03f */
[----:B------:R0:W-:Y:S01]  /*31200*/  STL.64 [R1+0x180], R16 ;  /* 0x0001801001007387 */ /* 0x0001e20000100a00 */
[----:B------:R-:W-:Y:S02]  /*31210*/  STL.64 [R1+0x188], R18 ;  /* 0x0001881201007387 */ /* 0x000fe40000100a00 */
[----:B0-----:R-:W-:Y:S01]  /*31220*/  IMAD.MOV.U32 R16, RZ, RZ, R26 ;  /* 0x000000ffff107224 */ /* 0x001fe200078e001a */
[----:B--2---:R-:W-:Y:S11]  /*31230*/  HMMA.16816.F32 R8, R20, R26, R8 ;  /* 0x0000001a1408723c */ /* 0x004ff60000001808 */
[----:B------:R-:W-:Y:S11]  /*31240*/  @!UPT UIADD3 URZ, URZ, URZ, URZ ;  /* 0x0000003f3f3ff290 */ /* 0x000ff6000fffe03f */
[----:B------:R-:W-:Y:S01]  /*31250*/  @!UPT UIADD3 URZ, URZ, URZ, URZ ;  /* 0x0000003f3f3ff290 */ /* 0x000fe2000fffe03f */
[----:B------:R-:W-:Y:S01]  /*31260*/  STL.64 [R1+0x170], R8 ;  /* 0x0001700801007387 */ /* 0x000fe20000100a00 */
[----:B------:R0:W-:Y:S03]  /*31270*/  STL.64 [R1+0x178], R10 ;  /* 0x0001780a01007387 */ /* 0x0001e60000100a00 */
[----:B0-----:R-:W2:Y:S01]  /*31280*/  LDL.LU.64 R10, [R1+0x3a30] ;  /* 0x003a3000010a7983 */ /* 0x001ea20000300a00 */
[----:B------:R-:W2:Y:S02]  /*31290*/  LDL.LU.64 R8, [R1+0x3a28] ;  /* 0x003a280001087983 */ /* 0x000ea40000300a00 */
[----:B------:R-:W2:Y:S02]  /*312a0*/  LDL.LU.64 R26, [R1+0x3a20] ;  /* 0x003a2000011a7983 */ /* 0x000ea40000300a00 */
[----:B------:R-:W-:Y:S02]  /*312b0*/  IMAD.MOV.U32 R18, RZ, RZ, R5 ;  /* 0x000000ffff127224 */ /* 0x000fe400078e0005 */
[----:B------:R-:W-:-:S05]  /*312c0*/  IMAD.MOV.U32 R19, RZ, RZ, R4 ;  /* 0x000000ffff137224 */ /* 0x000fca00078e0004 */
[----:B------:R0:W-:Y:S01]  /*312d0*/  STL.64 [R1+0x39d0], R18 ;  /* 0x0039d01201007387 */ /* 0x0001e20000100a00 */
[----:B------:R-:W-:Y:S03]  /*312e0*/  STL [R1+0x39c8], R16 ;  /* 0x0039c81001007387 */ /* 0x000fe60000100800 */
[----:B0-----:R-:W3:Y:S01]  /*312f0*/  LDL.LU.64 R18, [R1+0x38] ;  /* 0x0000380001127983 */ /* 0x001ee20000300a00 */
        /* <DEDUP_REMOVED lines=9> */
[----:B------:R-:W-:Y:S01]  /*31390*/  STL.64 [R1+0x39c0], R14 ;  /* 0x0039c00e01007387 */ /* 0x000fe20000100a00 */
[----:B------:R0:W-:Y:S04]  /*313a0*/  STL.64 [R1+0x39b8], R12 ;  /* 0x0039b80c01007387 */ /* 0x0001e80000100a00 */
[----:B0-----:R-:W4:Y:S01]  /*313b0*/  LDL.LU R12, [R1+0x120] ;  /* 0x00012000010c7983 */ /* 0x001f220000300800 */
[----:B------:R-:W4:Y:S02]  /*313c0*/  LDL.LU R13, [R1+0x124] ;  /* 0x00012400010d7983 */ /* 0x000f240000300800 */
[----:B------:R-:W4:Y:S02]  /*313d0*/  LDL.LU R14, [R1+0x128] ;  /* 0x00012800010e7983 */ /* 0x000f240000300800 */
[----:B------:R-:W4:Y:S01]  /*313e0*/  LDL.LU R15, [R1+0x12c] ;  /* 0x00012c00010f7983 */ /* 0x000f220000300800 */
[----:B--2---:R-:W-:Y:S01]  /*313f0*/  HMMA.16816.F32 R8, R20, R26, R8 ;  /* 0x0000001a1408723c */ /* 0x004fe20000001808 */
[----:B------:R-:W-:-:S02]  /*31400*/  IMAD.MOV.U32 R5, RZ, RZ, R26 ;  /* 0x000000ffff057224 */ /* 0x000fc400078e001a */
[----:B------:R-:W-:Y:S11]  /*31410*/  IMAD.MOV.U32 R4, RZ, RZ, R27 ;  /* 0x000000ffff047224 */ /* 0x000ff600078e001b */
[----:B------:R-:W-:Y:S09]  /*31420*/  @!UPT UIADD3 URZ, URZ, URZ, URZ ;  /* 0x0000003f3f3ff290 */ /* 0x000ff2000fffe03f */
[----:B------:R-:W-:Y:S01]  /*31430*/  STL.64 [R1+0x150], R8 ;  /* 0x0001500801007387 */ /* 0x000fe20000100a00 */
[----:B------:R0:W-:Y:S03]  /*31440*/  STL.64 [R1+0x158], R10 ;  /* 0x0001580a01007387 */ /* 0x0001e60000100a00 */
[----:B0-----:R-:W2:Y:S01]  /*31450*/  LDL.LU.64 R10, [R1+0x3a00] ;  /* 0x003a0000010a7983 */ /* 0x001ea20000300a00 */
[----:B------:R-:W2:Y:S02]  /*31460*/  LDL.LU.64 R8, [R1+0x39f8] ;  /* 0x0039f80001087983 */ /* 0x000ea40000300a00 */
[----:B------:R-:W2:Y:S02]  /*31470*/  LDL.LU.64 R26, [R1+0x39f0] ;  /* 0x0039f000011a7983 */ /* 0x000ea40000300a00 */
[----:B------:R-:W3:Y:S01]  /*31480*/  LDL.LU.64 R24, [R1+0x39e8] ;  /* 0x0039e80001187983 */ /* 0x000ee20000300a00 */
[C---:B--2---:R-:W-:Y:S11]  /*31490*/  HMMA.16816.F32 R8, R20.reuse, R26, R8 ;  /* 0x0000001a1408723c */ /* 0x044ff60000001808 */
[----:B------:R-:W-:Y:S11]  /*314a0*/  @!UPT UIADD3 URZ, URZ, URZ, URZ ;  /* 0x0000003f3f3ff290 */ /* 0x000ff6000fffe03f */
[----:B------:R-:W-:Y:S01]  /*314b0*/  @!UPT UIADD3 URZ, URZ, URZ, URZ ;  /* 0x0000003f3f3ff290 */ /* 0x000fe2000fffe03f */
[----:B------:R-:W-:Y:S01]  /*314c0*/  STL.64 [R1+0x140], R8 ;  /* 0x0001400801007387 */ /* 0x000fe20000100a00 */
[----:B------:R0:W-:Y:S03]  /*314d0*/  STL.64 [R1+0x148], R10 ;  /* 0x0001480a01007387 */ /* 0x0001e60000100a00 */
[----:B0-----:R-:W2:Y:S01]  /*314e0*/  LDL.LU.64 R10, [R1+0x39e0] ;  /* 0x0039e000010a7983 */ /* 0x001ea20000300a00 */
[----:B------:R-:W2:Y:S02]  /*314f0*/  LDL.LU.64 R8, [R1+0x39d8] ;  /* 0x0039d80001087983 */ /* 0x000ea40000300a00 */
[----:B------:R-:W-:Y:S02]  /*31500*/  STL.64 [R1+0x3968], R26 ;  /* 0x0039681a01007387 */ /* 0x000fe40000100a00 */
[----:B---3--:R0:W-:Y:S02]  /*31510*/  STL.64 [R1+0x3960], R24 ;  /* 0x0039601801007387 */ /* 0x0081e40000100a00 */
[----:B0-----:R-:W3:Y:S01]  /*31520*/  LDL.LU R24, [R1+0x110] ;  /* 0x0001100001187983 */ /* 0x001ee20000300800 */
[----:B------:R-:W3:Y:S02]  /*31530*/  LDL.LU R25, [R1+0x114] ;  /* 0x0001140001197983 */ /* 0x000ee40000300800 */
[----:B------:R-:W3:Y:S02]  /*31540*/  LDL.LU R26, [R1+0x118] ;  /* 0x00011800011a7983 */ /* 0x000ee40000300800 */
[----:B------:R-:W3:Y:S01]  /*31550*/  LDL.LU R27, [R1+0x11c] ;  /* 0x00011c00011b7983 */ /* 0x000ee20000300800 */
[C---:B--2---:R-:W-:Y:S11]  /*31560*/  HMMA.16816.F32 R8, R20.reuse, R18, R8 ;  /* 0x000000121408723c */ /* 0x044ff60000001808 */
[----:B------:R-:W-:Y:S11]  /*31570*/  @!UPT UIADD3 URZ, URZ, URZ, URZ ;  /* 0x0000003f3f3ff290 */ /* 0x000ff6000fffe03f */
[----:B------:R-:W-:Y:S01]  /*31580*/  @!UPT UIADD3 URZ, URZ, URZ, URZ ;  /* 0x0000003f3f3ff290 */ /* 0x000fe2000fffe03f */
[----:B------:R0:W-:Y:S01]  /*31590*/  STL.64 [R1+0x130], R8 ;  /* 0x0001300801007387 */ /* 0x0001e20000100a00 */
[----:B------:R-:W-:Y:S02]  /*315a0*/  STL.64 [R1+0x138], R10 ;  /* 0x0001380a01007387 */ /* 0x000fe40000100a00 */
[----:B0-----:R-:W-:Y:S02]  /*315b0*/  IMAD.MOV.U32 R9, RZ, RZ, R18 ;  /* 0x000000ffff097224 */ /* 0x001fe400078e0012 */
[----:B------:R-:W-:Y:S02]  /*315c0*/  IMAD.MOV.U32 R8, RZ, RZ, R19 ;  /* 0x000000ffff087224 */ /* 0x000fe400078e0013 */
[----:B------:R-:W4:Y:S01]  /*315d0*/  LDL.LU.64 R18, [R1+0x39d0] ;  /* 0x0039d00001127983 */ /* 0x000f220000300a00 */
[----:B------:R-:W2:Y:S01]  /*315e0*/  LDL.LU R16, [R1+0x39c8] ;  /* 0x0039c80001107983 */ /* 0x000ea20000300800 */
[C---:B----4-:R-:W-:Y:S11]  /*315f0*/  HMMA.16816.F32 R12, R20.reuse, R18, R12 ;  /* 0x00000012140c723c */ /* 0x050ff6000000180c */
[----:B------:R-:W-:Y:S11]  /*31600*/  @!UPT UIADD3 URZ, URZ, URZ, URZ ;  /* 0x0000003f3f3ff290 */ /* 0x000ff6000fffe03f */
[----:B------:R-:W-:Y:S01]  /*31610*/  @!UPT UIADD3 URZ, URZ, URZ, URZ ;  /* 0x0000003f3f3ff290 */ /* 0x000fe2000fffe03f */
[----:B------:R-:W-:Y:S01]  /*31620*/  STL.64 [R1+0x120], R12 ;  /* 0x0001200c01007387 */ /* 0x000fe20000100a00 */
[----:B------:R0:W-:Y:S03]  /*31630*/  STL.64 [R1+0x128], R14 ;  /* 0x0001280e01007387 */ /* 0x0001e60000100a00 */
[----:B0-----:R-:W3:Y:S01]  /*31640*/  LDL.LU.64 R14, [R1+0x39c0] ;  /* 0x0039c000010e7983 */ /* 0x001ee20000300a00 */
[----:B------:R-:W4:Y:S02]  /*31650*/  LDL.LU.64 R12, [R1+0x39b8] ;  /* 0x0039b800010c7983 */ /* 0x000f240000300a00 */
[----:B------:R0:W-:Y:S02]  /*31660*/  STL.64 [R1+0x3940], R18 ;  /* 0x0039401201007387 */ /* 0x0001e40000100a00 */
[----:B0-----:R-:W-:Y:S02]  /*31670*/  IMAD.MOV.U32 R19, RZ, RZ, R8 ;  /* 0x000000ffff137224 */ /* 0x001fe400078e0008 */
[----:B------:R-:W-:Y:S01]  /*31680*/  IMAD.MOV.U32 R18, RZ, RZ, R9 ;  /* 0x000000ffff127224 */ /* 0x000fe200078e0009 */
[----:B---3--:R-:W-:Y:S11]  /*31690*/  HMMA.16816.F32 R24, R20, R14, R24 ;  /* 0x0000000e1418723c */ /* 0x008ff60000001818 */
[----:B------:R-:W-:Y:S11]  /*316a0*/  @!UPT UIADD3 URZ, URZ, URZ, URZ ;  /* 0x0000003f3f3ff290 */ /* 0x000ff6000fffe03f */
[----:B------:R-:W-:Y:S01]  /*316b0*/  @!UPT UIADD3 URZ, URZ, URZ, URZ ;  /* 0x0000003f3f3ff290 */ /* 0x000fe2000fffe03f */
[----:B------:R0:W-:Y:S01]  /*316c0*/  STL.64 [R1+0x110], R24 ;  /* 0x0001101801007387 */ /* 0x0001e20000100a00 */
[----:B------:R1:W-:Y:S02]  /*316d0*/  STL.64 [R1+0x118], R26 ;  /* 0x0001181a01007387 */ /* 0x0003e40000100a00 */
[----:B------:R-:W3:Y:S02]  /*316e0*/  LDL.LU R8, [R1+0x40] ;  /* 0x0000400001087983 */ /* 0x000ee40000300800 */
[----:B------:R-:W3:Y:S01]  /*316f0*/  LDL.LU R9, [R1+0x44] ;  /* 0x0000440001097983 */ /* 0x000ee20000300800 */
[----:B------:R-:W2:Y:S01]  /*31700*/  LDL.LU R10, [R1+0x48] ;  /* 0x00004800010a7983 */ /* 0x000ea20000300800 */
[----:B------:R-:W2:Y:S03]  /*31710*/  LDL.LU R11, [R1+0x4c] ;  /* 0x00004c00010b7983 */ /* 0x000ea60000300800 */
[----:B--2---:R4:W-:Y:S01]  /*31720*/  STL.64 [R1+0x3978], R10 ;  /* 0x0039780a01007387 */ /* 0x0049e20000100a00 */
[----:B---3--:R2:W-:Y:S02]  /*31730*/  STL.64 [R1+0x3970], R8 ;  /* 0x0039700801007387 */ /* 0x0085e40000100a00 */
[----:B0-----:R-:W3:Y:S02]  /*31740*/  LDL.LU R24, [R1+0x80] ;  /* 0x0000800001187983 */ /* 0x001ee40000300800 */
[----:B------:R-:W3:Y:S01]  /*31750*/  LDL.LU R25, [R1+0x84] ;  /* 0x0000840001197983 */ /* 0x000ee20000300800 */
[----:B-1----:R-:W2:Y:S01]  /*31760*/  LDL.LU R26, [R1+0x88] ;  /* 0x00008800011a7983 */ /* 0x002ea20000300800 */
[----:B------:R-:W2:Y:S02]  /*31770*/  LDL.LU R27, [R1+0x8c] ;  /* 0x00008c00011b7983 */ /* 0x000ea40000300800 */
[----:B----4-:R-:W-:-:S02]  /*31780*/  IMAD.MOV.U32 R10, RZ, RZ, R13 ;  /* 0x000000ffff0a7224 */ /* 0x010fc400078e000d */
[----:B------:R-:W-:Y:S01]  /*31790*/  IMAD.MOV.U32 R11, RZ, RZ, R12 ;  /* 0x000000ffff0b7224 */ /* 0x000fe200078e000c */
[----:B--2---:R-:W-:Y:S01]  /*317a0*/  STL.64 [R1+0x3988], R26 ;  /* 0x0039881a01007387 */ /* 0x004fe20000100a00 */
[----:B---3--:R-:W-:Y:S03]  /*317b0*/  STL.64 [R1+0x3980], R24 ;  /* 0x0039801801007387 */ /* 0x008fe60000100a00 */
[----:B------:R0:W-:Y:S02]  /*317c0*/  STL.64 [R1+0x39b0], R10 ;  /* 0x0039b00a01007387 */ /* 0x0001e40000100a00 */
[----:B------:R-:W2:Y:S01]  /*317d0*/  LDL.LU R8, [R1+0xb0] ;  /* 0x0000b00001087983 */ /* 0x000ea20000300800 */
[----:B------:R-:W2:Y:S04]  /*317e0*/  LDL.LU R9, [R1+0xb4] ;  /* 0x0000b40001097983 */ /* 0x000ea80000300800 */
[----:B0-----:R-:W2:Y:S01]  /*317f0*/  LDL.LU R10, [R1+0xb8] ;  /* 0x0000b800010a7983 */ /* 0x001ea20000300800 */
[----:B------:R-:W2:Y:S02]  /*31800*/  LDL.LU R11, [R1+0xbc] ;  /* 0x0000bc00010b7983 */ /* 0x000ea40000300800 */
[----:B------:R-:W3:Y:S02]  /*31810*/  LDL.LU R24, [R1+0x90] ;  /* 0x0000900001187983 */ /* 0x000ee40000300800 */
[----:B------:R-:W3:Y:S01]  /*31820*/  LDL.LU R25, [R1+0x94] ;  /* 0x0000940001197983 */ /* 0x000ee20000300800 */
[----:B------:R-:W4:Y:S01]  /*31830*/  LDL.LU R26, [R1+0x98] ;  /* 0x00009800011a7983 */ /* 0x000f220000300800 */
[----:B------:R-:W4:Y:S03]  /*31840*/  LDL.LU R27, [R1+0x9c] ;  /* 0x00009c00011b7983 */ /* 0x000f260000300800 */
[----:B----4-:R-:W-:Y:S01]  /*31850*/  STL.64 [R1+0x3998], R26 ;  /* 0x0039981a01007387 */ /* 0x010fe20000100a00 */
[----:B---3--:R0:W-:Y:S03]  /*31860*/  STL.64 [R1+0x3990], R24 ;  /* 0x0039901801007387 */ /* 0x0081e60000100a00 */
[----:B0-----:R-:W3:Y:S01]  /*31870*/  LDL.LU R24, [R1+0xa0] ;  /* 0x0000a00001187983 */ /* 0x001ee20000300800 */
[----:B------:R-:W3:Y:S02]  /*31880*/  LDL.LU R25, [R1+0xa4] ;  /* 0x0000a40001197983 */ /* 0x000ee40000300800 */
[----:B------:R-:W3:Y:S02]  /*31890*/  LDL.LU R26, [R1+0xa8] ;  /* 0x0000a800011a7983 */ /* 0x000ee40000300800 */
[----:B------:R-:W3:Y:S01]  /*318a0*/  LDL.LU R27, [R1+0xac] ;  /* 0x0000ac00011b7983 */ /* 0x000ee20000300800 */
[----:B------:R-:W-:Y:S01]  /*318b0*/  STL.64 [R1+0x3958], R18 ;  /* 0x0039581201007387 */ /* 0x000fe20000100a00 */
[----:B------:R0:W-:Y:S02]  /*318c0*/  STL.64 [R1+0x3938], R14 ;  /* 0x0039380e01007387 */ /* 0x0001e40000100a00 */
[----:B------:R-:W4:Y:S02]  /*318d0*/  LDL.LU R12, [R1+0x330] ;  /* 0x00033000010c7983 */ /* 0x000f240000300800 */
[----:B------:R-:W4:Y:S01]  /*318e0*/  LDL.LU R13, [R1+0x334] ;  /* 0x00033400010d7983 */ /* 0x000f220000300800 */
[----:B0-----:R-:W3:Y:S01]  /*318f0*/  LDL.LU R14, [R1+0x338] ;  /* 0x00033800010e7983 */ /* 0x001ee20000300800 */
[----:B------:R-:W3:Y:S01]  /*31900*/  LDL.LU R15, [R1+0x33c] ;  /* 0x00033c00010f7983 */ /* 0x000ee20000300800 */
[----:B--2---:R-:W-:Y:S01]  /*31910*/  HMMA.16816.F32 R20, R20, R6, R8 ;  /* 0x000000061414723c */ /* 0x004fe20000001808 */
[----:B------:R-:W-:-:S02]  /*31920*/  IMAD.MOV.U32 R18, RZ, RZ, R5 ;  /* 0x000000ffff127224 */ /* 0x000fc400078e0005 */
[----:B------:R-:W-:-:S04]  /*31930*/  IMAD.MOV.U32 R19, RZ, RZ, R4 ;  /* 0x000000ffff137224 */ /* 0x000fc800078e0004 */
[----:B------:R-:W-:Y:S02]  /*31940*/  IMAD.MOV.U32 R9, RZ, RZ, R6 ;  /* 0x000000ffff097224 */ /* 0x000fe400078e0006 */
[----:B------:R-:W-:Y:S01]  /*31950*/  IMAD.MOV.U32 R8, RZ, RZ, R7 ;  /* 0x000000ffff087224 */ /* 0x000fe200078e0007 */
[----:B---3--:R-:W-:Y:S01]  /*31960*/  STL.64 [R1+0x3950], R14 ;  /* 0x0039500e01007387 */ /* 0x008fe20000100a00 */
[----:B----4-:R0:W-:Y:S03]  /*31970*/  STL.64 [R1+0x3948], R12 ;  /* 0x0039480c01007387 */ /* 0x0101e60000100a00 */
[----:B0-----:R-:W2:Y:S01]  /*31980*/  LDL.LU R12, [R1+0x220] ;  /* 0x00022000010c7983 */ /* 0x001ea20000300800 */
[----:B------:R-:W2:Y:S02]  /*31990*/  LDL.LU R13, [R1+0x224] ;  /* 0x00022400010d7983 */ /* 0x000ea40000300800 */
[----:B------:R-:W2:Y:S02]  /*319a0*/  LDL.LU R14, [R1+0x228] ;  /* 0x00022800010e7983 */ /* 0x000ea40000300800 */
[----:B------:R-:W2:Y:S01]  /*319b0*/  LDL.LU R15, [R1+0x22c] ;  /* 0x00022c00010f7983 */ /* 0x000ea20000300800 */
[----:B------:R-:W3:Y:S03]  /*319c0*/  LDL.LU.64 R10, [R1+0x39b0] ;  /* 0x0039b000010a7983 */ /* 0x000ee60000300a00 */
[----:B------:R-:W-:Y:S02]  /*319d0*/  STL.64 [R1+0xb0], R20 ;  /* 0x0000b01401007387 */ /* 0x000fe40000100a00 */
[----:B------:R0:W-:Y:S02]  /*319e0*/  STL.64 [R1+0xb8], R22 ;  /* 0x0000b81601007387 */ /* 0x0001e40000100a00 */
[----:B------:R-:W4:Y:S01]  /*319f0*/  LDL.LU.64 R6, [R1+0x39a8] ;  /* 0x0039a80001067983 */ /* 0x000f220000300a00 */
[----:B------:R-:W4:Y:S01]  /*31a00*/  LDL.LU.64 R4, [R1+0x39a0] ;  /* 0x0039a00001047983 */ /* 0x000f220000300a00 */
[----:B0-----:R-:W-:-:S02]  /*31a10*/  IMAD.MOV.U32 R22, RZ, RZ, R16 ;  /* 0x000000ffff167224 */ /* 0x001fc400078e0010 */
[----:B------:R-:W-:-:S07]  /*31a20*/  IMAD.MOV.U32 R23, RZ, RZ, R2 ;  /* 0x000000ffff177224 */ /* 0x000fce00078e0002 */
[----:B----4-:R-:W-:Y:S01]  /*31a30*/  HMMA.16816.F32 R20, R4, R22, R24 ;  /* 0x000000160414723c */ /* 0x010fe20000001818 */
[----:B------:R-:W3:Y:S01]  /*31a40*/  LDL.LU.64 R26, [R1+0x3998] ;  /* 0x00399800011a7983 */ /* 0x000ee20000300a00 */
[----:B------:R-:W3:Y:S11]  /*31a50*/  LDL.LU.64 R24, [R1+0x3990] ;  /* 0x0039900001187983 */ /* 0x000ef60000300a00 */
[----:B------:R-:W-:Y:S10]  /*31a60*/  @!UPT UIADD3 URZ, URZ, URZ, URZ ;  /* 0x0000003f3f3ff290 */ /* 0x000ff4000fffe03f */
[----:B------:R0:W-:Y:S01]  /*31a70*/  STL.64 [R1+0xa0], R20 ;  /* 0x0000a01401007387 */ /* 0x0001e20000100a00 */
[----:B------:R1:W-:Y:S03]  /*31a80*/  STL.64 [R1+0xa8], R22 ;  /* 0x0000a81601007387 */ /* 0x0003e60000100a00 */
[----:B0-----:R-:W4:Y:S01]  /*31a90*/  LDL.LU R20, [R1+0x320] ;  /* 0x0003200001147983 */ /* 0x001f220000300800 */
[----:B------:R-:W4:Y:S02]  /*31aa0*/  LDL.LU R21, [R1+0x324] ;  /* 0x0003240001157983 */ /* 0x000f240000300800 */
[----:B-1----:R-:W2:Y:S02]  /*31ab0*/  LDL.LU R22, [R1+0x328] ;  /* 0x0003280001167983 */ /* 0x002ea40000300800 */
[----:B------:R-:W2:Y:S01]  /*31ac0*/  LDL.LU R23, [R1+0x32c] ;  /* 0x00032c0001177983 */ /* 0x000ea20000300800 */
[----:B------:R-:W0:Y:S04]  /*31ad0*/  S2R R2, SR_TID.X ;  /* 0x0000000000027919 */ /* 0x000e280000002100 */
[----:B------:R-:W1:Y:S04]  /*31ae0*/  S2R R17, SR_TID.X ;  /* 0x0000000000117919 */ /* 0x000e680000002100 */
[----:B--2---:R2:W-:Y:S01]  /*31af0*/  STL.64 [R1+0x3920], R22 ;  /* 0x0039201601007387 */ /* 0x0045e20000100a00 */
[----:B----4-:R4:W-:Y:S02]  /*31b00*/  STL.64 [R1+0x3918], R20 ;  /* 0x0039181401007387 */ /* 0x0109e40000100a00 */
[----:B--2---:R-:W-:-:S02]  /*31b10*/  IMAD.MOV.U32 R22, RZ, RZ, R9 ;  /* 0x000000ffff167224 */ /* 0x004fc400078e0009 */
[----:B------:R-:W-:-:S05]  /*31b20*/  IMAD.MOV.U32 R23, RZ, RZ, R8 ;  /* 0x000000ffff177224 */ /* 0x000fca00078e0008 */
[----:B------:R2:W-:Y:S01]  /*31b30*/  STL.64 [R1+0x3930], R22 ;  /* 0x0039301601007387 */ /* 0x0005e20000100a00 */
[----:B----4-:R-:W4:Y:S02]  /*31b40*/  LDL.LU R20, [R1+0x450] ;  /* 0x0004500001147983 */ /* 0x010f240000300800 */
[----:B------:R-:W4:Y:S01]  /*31b50*/  LDL.LU R21, [R1+0x454] ;  /* 0x0004540001157983 */ /* 0x000f220000300800 */
[----:B---3--:R-:W-:Y:S01]  /*31b60*/  HMMA.16816.F32 R8, R4, R10, R24 ;  /* 0x0000000a0408723c */ /* 0x008fe20000001818 */
[----:B--2---:R-:W4:Y:S01]  /*31b70*/  LDL.LU R22, [R1+0x458] ;  /* 0x0004580001167983 */ /* 0x004f220000300800 */
[----:B------:R-:W4:Y:S02]  /*31b80*/  LDL.LU R23, [R1+0x45c] ;  /* 0x00045c0001177983 */ /* 0x000f240000300800 */
[----:B------:R-:W2:Y:S02]  /*31b90*/  LDL.LU.64 R26, [R1+0x3988] ;  /* 0x00398800011a7983 */ /* 0x000ea40000300a00 */
[----:B------:R-:W2:Y:S01]  /*31ba0*/  LDL.LU.64 R24, [R1+0x3980] ;  /* 0x0039800001187983 */ /* 0x000ea20000300a00 */
[----:B0-----:R-:W-:Y:S01]  /*31bb0*/  LOP3.LUT R2, R2, 0x7, RZ, 0xc0, !PT ;  /* 0x0000000702027812 */ /* 0x001fe200078ec0ff */
[----:B-1----:R-:W-:-:S04]  /*31bc0*/  IMAD.SHL.U32 R17, R17, 0x2, RZ ;  /* 0x0000000211117824 */ /* 0x002fc800078e00ff */
[----:B------:R-:W-:-:S11]  /*31bd0*/  IMAD R2, R2, 0x110, RZ ;  /* 0x0000011002027824 */ /* 0x000fd600078e02ff */
[----:B------:R-:W-:Y:S01]  /*31be0*/  STL.64 [R1+0x90], R8 ;  /* 0x0000900801007387 */ /* 0x000fe20000100a00 */
[----:B------:R0:W-:Y:S01]  /*31bf0*/  STL.64 [R1+0x98], R10 ;  /* 0x0000980a01007387 */ /* 0x0001e20000100a00 */
[----:B------:R-:W-:Y:S02]  /*31c00*/  LOP3.LUT R2, R2, 0x30, R17, 0x78, !PT ;  /* 0x0000003002027812 */ /* 0x000fe400078e7811 */
[----:B0-----:R-:W3:Y:S01]  /*31c10*/  LDL.LU.64 R10, [R1+0x3978] ;  /* 0x00397800010a7983 */ /* 0x001ee20000300a00 */
[----:B------:R-:W3:Y:S01]  /*31c20*/  LDL.LU.64 R8, [R1+0x3970] ;  /* 0x0039700001087983 */ /* 0x000ee20000300a00 */
[----:B--2---:R-:W-:Y:S02]  /*31c30*/  HMMA.16816.F32 R16, R4, R18, R24 ;  /* 0x000000120410723c */ /* 0x004fe40000001818 */
[----:B------:R-:W3:Y:S01]  /*31c40*/  LDL.LU.64 R26, [R1+0x3968] ;  /* 0x00396800011a7983 */ /* 0x000ee20000300a00 */
[----:B------:R-:W2:Y:S01]  /*31c50*/  LDL.LU.64 R24, [R1+0x3960] ;  /* 0x0039600001187983 */ /* 0x000ea20000300a00 */
[----:B------:R-:W-:-:S02]  /*31c60*/  LOP3.LUT R2, R2, 0x40, RZ, 0x3c, !PT ;  /* 0x0000004002027812 */ /* 0x000fc400078e3cff */
[----:B--2---:R0:W-:Y:S11]  /*31c70*/  STL.64 [R1+0x3928], R24 ;  /* 0x0039281801007387 */ /* 0x0041f60000100a00 */
[----:B------:R-:W-:Y:S06]  /*31c80*/  @!UPT UIADD3 URZ, URZ, URZ, URZ ;  /* 0x0000003f3f3ff290 */ /* 0x000fec000fffe03f */
[----:B------:R-:W-:Y:S02]  /*31c90*/  STL.64 [R1+0x80], R16 ;  /* 0x0000801001007387 */ /* 0x000fe40000100a00 */
[----:B------:R-:W-:Y:S02]  /*31ca0*/  STL.64 [R1+0x88], R18 ;  /* 0x0000881201007387 */ /* 0x000fe40000100a00 */
[----:B------:R-:W1:Y:S01]  /*31cb0*/  LDSM.16.M88.4 R16, [R2+0x20000] ;  /* 0x020000000210783b */ /* 0x000e620000000200 */
[C---:B---3--:R-:W-:Y:S03]  /*31cc0*/  HMMA.16816.F32 R8, R4.reuse, R26, R8 ;  /* 0x0000001a0408723c */ /* 0x048fe60000001808 */
[----:B0-----:R-:W2:Y:S11]  /*31cd0*/  LDL.LU R24, [R1+0x460] ;  /* 0x0004600001187983 */ /* 0x001eb60000300800 */
[----:B------:R-:W-:Y:S09]  /*31ce0*/  @!UPT UIADD3 URZ, URZ, URZ, URZ ;  /* 0x0000003f3f3ff290 */ /* 0x000ff2000fffe03f */
[----:B------:R-:W-:Y:S01]  /*31cf0*/  STL.64 [R1+0x470], R8 ;  /* 0x0004700801007387 */ /* 0x000fe20000100a00 */
[----:B------:R-:W-:Y:S02]  /*31d00*/  STL.64 [R1+0x478], R10 ;  /* 0x0004780a01007387 */ /* 0x000fe40000100a00 */
[----:B------:R-:W2:Y:S02]  /*31d10*/  LDL.LU R25, [R1+0x464] ;  /* 0x0004640001197983 */ /* 0x000ea40000300800 */
[----:B------:R-:W2:Y:S01]  /*31d20*/  LDL.LU R26, [R1+0x468] ;  /* 0x00046800011a7983 */ /* 0x000ea20000300800 */
[----:B------:R-:W2:Y:S04]  /*31d30*/  LDL.LU R27, [R1+0x46c] ;  /* 0x00046c00011b7983 */ /* 0x000ea80000300800 */
[----:B------:R-:W-:Y:S04]  /*31d40*/  LDSM.16.MT88.4 R8, [R0+0x8000] ;  /* 0x008000000008783b */ /* 0x000fe80000004200 */
[----:B-1----:R-:W-:Y:S01]  /*31d50*/  STL.64 [R1+0x40], R16 ;  /* 0x0000401001007387 */ /* 0x002fe20000100a00 */
[----:B------:R0:W-:Y:S03]  /*31d60*/  STL.64 [R1+0x48], R18 ;  /* 0x0000481201007387 */ /* 0x0001e60000100a00 */
[----:B0-----:R-:W3:Y:S02]  /*31d70*/  LDL.LU.64 R18, [R1+0x3958] ;  /* 0x0039580001127983 */ /* 0x001ee40000300a00 */
[C---:B---3--:R-:W-:Y:S02]  /*31d80*/  HMMA.16816.F32 R16, R4.reuse, R18, R12 ;  /* 0x000000120410723c */ /* 0x048fe4000000180c */
[----:B------:R-:W3:Y:S01]  /*31d90*/  LDL.LU.64 R14, [R1+0x3950] ;  /* 0x00395000010e7983 */ /* 0x000ee20000300a00 */
[----:B------:R-:W3:Y:S11]  /*31da0*/  LDL.LU.64 R12, [R1+0x3948] ;  /* 0x00394800010c7983 */ /* 0x000ef60000300a00 */
[----:B------:R-:W-:Y:S09]  /*31db0*/  @!UPT UIADD3 URZ, URZ, URZ, URZ ;  /* 0x0000003f3f3ff290 */ /* 0x000ff2000fffe03f */
[----:B------:R-:W-:Y:S01]  /*31dc0*/  STL.64 [R1+0x220], R16 ;  /* 0x0002201001007387 */ /* 0x000fe20000100a00 */
[----:B------:R-:W-:Y:S02]  /*31dd0*/  STL.64 [R1+0x228], R18 ;  /* 0x0002281201007387 */ /* 0x000fe40000100a00 */
[----:B------:R-:W0:Y:S02]  /*31de0*/  LDSM.16.M88.4 R16, [R2+0x20800] ;  /* 0x020800000210783b */ /* 0x000e240000000200 */
[----:B0-----:R-:W-:Y:S02]  /*31df0*/  STL.64 [R1+0x20], R16 ;  /* 0x0000201001007387 */ /* 0x001fe40000100a00 */
[----:B------:R0:W-:Y:S02]  /*31e00*/  STL.64 [R1+0x28], R18 ;  /* 0x0000281201007387 */ /* 0x0001e40000100a00 */
[----:B0-----:R-:W3:Y:S02]  /*31e10*/  LDL.LU.64 R18, [R1+0x3940] ;  /* 0x0039400001127983 */ /* 0x001ee40000300a00 */
[----:B---3--:R-:W-:Y:S02]  /*31e20*/  HMMA.16816.F32 R12, R4, R18, R12 ;  /* 0x00000012040c723c */ /* 0x008fe4000000180c */
[----:B------:R-:W0:Y:S11]  /*31e30*/  LDSM.16.M88.4 R16, [R2+0x21000] ;  /* 0x021000000210783b */ /* 0x000e360000000200 */
[----:B------:R-:W-:Y:S10]  /*31e40*/  @!UPT UIADD3 URZ, URZ, URZ, URZ ;  /* 0x0000003f3f3ff290 */ /* 0x000ff4000fffe03f */
[----:B------:R-:W-:Y:S01]  /*31e50*/  STL.64 [R1+0x340], R12 ;  /* 0x0003400c01007387 */ /* 0x000fe20000100a00 */
[----:B------:R-:W-:Y:S02]  /*31e60*/  STL.64 [R1+0x348], R14 ;  /* 0x0003480e01007387 */ /* 0x000fe40000100a00 */
[----:B------:R-:W1:Y:S01]  /*31e70*/  LDSM.16.M88.4 R12, [R2+0x21800] ;  /* 0x02180000020c783b */ /* 0x000e620000000200 */
[----:B0-----:R-:W-:Y:S03]  /*31e80*/  STL.64 [R1+0x10], R16 ;  /* 0x0000101001007387 */ /* 0x001fe60000100a00 */
[----:B------:R-:W-:Y:S01]  /*31e90*/  STL.64 [R1+0x18], R18 ;  /* 0x0000181201007387 */ /* 0x000fe20000100a00 */
[----:B-1----:R-:W-:Y:S01]  /*31ea0*/  STL.64 [R1], R12 ;  /* 0x0000000c01007387 */ /* 0x002fe20000100a00 */
[----:B------:R0:W-:Y:S03]  /*31eb0*/  STL.64 [R1+0x8], R14 ;  /* 0x0000080e01007387 */ /* 0x0001e60000100a00 */
[----:B0-----:R-:W4:Y:S01]  /*31ec0*/  LDL.LU.64 R14, [R1+0x3938] ;  /* 0x00393800010e7983 */ /* 0x001f220000300a00 */
[----:B------:R-:W-:-:S02]  /*31ed0*/  IMAD.MOV.U32 R17, RZ, RZ, R12 ;  /* 0x000000ffff117224 */ /* 0x000fc400078e000c */
[----:B------:R-:W-:Y:S02]  /*31ee0*/  IMAD.MOV.U32 R16, RZ, RZ, R13 ;  /* 0x000000ffff107224 */ /* 0x000fe400078e000d */
[C---:B----4-:R-:W-:Y:S01]  /*31ef0*/  HMMA.16816.F32 R12, R4.reuse, R14, R20 ;  /* 0x0000000e040c723c */ /* 0x050fe20000001814 */
[----:B------:R-:W2:Y:S11]  /*31f00*/  LDL.LU.64 R22, [R1+0x3930] ;  /* 0x0039300001167983 */ /* 0x000eb60000300a00 */
[----:B------:R-:W-:Y:S11]  /*31f10*/  @!UPT UIADD3 URZ, URZ, URZ, URZ ;  /* 0x0000003f3f3ff290 */ /* 0x000ff6000fffe03f */
[----:B------:R-:W-:Y:S01]  /*31f20*/  STL.64 [R1+0x350], R12 ;  /* 0x0003500c01007387 */ /* 0x000fe20000100a00 */
[----:B------:R-:W-:Y:S02]  /*31f30*/  STL.64 [R1+0x358], R14 ;  /* 0x0003580e01007387 */ /* 0x000fe40000100a00 */
[----:B------:R-:W-:Y:S01]  /*31f40*/  LDSM.16.M88.4 R12, [R2+0x22000] ;  /* 0x02200000020c783b */ /* 0x000fe20000000200 */
[----:B--2---:R-:W-:Y:S01]  /*31f50*/  HMMA.16816.F32 R4, R4, R22, R24 ;  /* 0x000000160404723c */ /* 0x004fe20000001818 */
[----:B------:R-:W2:Y:S02]  /*31f60*/  LDL.LU.64 R24, [R1+0x3928] ;  /* 0x0039280001187983 */ /* 0x000ea40000300a00 */
[----:B------:R-:W3:Y:S02]  /*31f70*/  LDL.LU.64 R22, [R1+0x3920] ;  /* 0x0039200001167983 */ /* 0x000ee40000300a00 */
[----:B------:R-:W3:Y:S11]  /*31f80*/  LDL.LU.64 R20, [R1+0x3918] ;  /* 0x0039180001147983 */ /* 0x000ef60000300a00 */
[----:B------:R-:W-:Y:S07]  /*31f90*/  @!UPT UIADD3 URZ, URZ, URZ, URZ ;  /* 0x0000003f3f3ff290 */ /* 0x000fee000fffe03f */
[----:B------:R0:W-:Y:S01]  /*31fa0*/  STL.64 [R1+0x330], R4 ;  /* 0x0003300401007387 */ /* 0x0001e20000100a00 */
[----:B------:R-:W-:Y:S02]  /*31fb0*/  STL.64 [R1+0x338], R6 ;  /* 0x0003380601007387 */ /* 0x000fe40000100a00 */
[----:B0-----:R-:W-:Y:S02]  /*31fc0*/  IMAD.MOV.U32 R5, RZ, RZ, R16 ;  /* 0x000000ffff057224 */ /* 0x001fe400078e0010 */
[----:B------:R-:W-:Y:S01]  /*31fd0*/  IMAD.MOV.U32 R4, RZ, RZ, R17 ;  /* 0x000000ffff047224 */ /* 0x000fe200078e0011 */
[----:B------:R-:W4:Y:S01]  /*31fe0*/  LDL.LU R16, [R1+0x310] ;  /* 0x0003100001107983 */ /* 0x000f220000300800 */
[----:B------:R-:W4:Y:S02]  /*31ff0*/  LDL.LU R17, [R1+0x314] ;  /* 0x0003140001117983 */ /* 0x000f240000300800 */
[----:B--2---:R-:W-:Y:S02]  /*32000*/  IMAD.MOV.U32 R18, RZ, RZ, R25 ;  /* 0x000000ffff127224 */ /* 0x004fe400078e0019 */
[----:B------:R-:W-:-:S02]  /*32010*/  IMAD.MOV.U32 R19, RZ, RZ, R24 ;  /* 0x000000ffff137224 */ /* 0x000fc400078e0018 */
[----:B------:R-:W0:Y:S04]  /*32020*/  LDSM.16.M88.4 R24, [R2+0x22800] ;  /* 0x022800000218783b */ /* 0x000e280000000200 */
[----:B------:R-:W-:Y:S04]  /*32030*/  STL.64 [R1+0x3910], R18 ;  /* 0x0039101201007387 */ /* 0x000fe80000100a00 */
[----:B----4-:R1:W-:Y:S04]  /*32040*/  STL.64 [R1+0x3908], R16 ;  /* 0x0039081001007387 */ /* 0x0103e80000100a00 */
[----:B-1----:R-:W3:Y:S01]  /*32050*/  LDL.64 R16, [R1+0x40] ;  /* 0x0000400001107983 */ /* 0x002ee20000100a00 */
[----:B------:R3:W-:Y:S02]  /*32060*/  STL.64 [R1+0x38f0], R4 ;  /* 0x0038f00401007387 */ /* 0x0007e40000100a00 */
[----:B0-----:R-:W-:Y:S02]  /*32070*/  STL [R1+0x3618], R26 ;  /* 0x0036181a01007387 */ /* 0x001fe40000100800 */
[----:B------:R-:W-:Y:S01]  /*32080*/  STL.64 [R1+0x30], R12 ;  /* 0x0000300c01007387 */ /* 0x000fe20000100a00 */
[----:B------:R-:W-:Y:S01]  /*32090*/  STL.64 [R1+0x38], R14 ;  /* 0x0000380e01007387 */ /* 0x000fe20000100a00 */
[----:B------:R-:W-:Y:S01]  /*320a0*/  STL [R1+0x3614], R27 ;  /* 0x0036141b01007387 */ /* 0x000fe20000100800 */
[----:B---3--:R-:W-:Y:S07]  /*320b0*/  HMMA.16816.F32 R4, R8, R16, R20 ;  /* 0x000000100804723c */ /* 0x008fee0000001814 */
[----:B------:R-:W-:-:S02]  /*320c0*/  IMAD.MOV.U32 R21, RZ, RZ, R16 ;  /* 0x000000ffff157224 */ /* 0x000fc400078e0010 */
[----:B------:R-:W-:Y:S02]  /*320d0*/  IMAD.MOV.U32 R20, RZ, RZ, R17 ;  /* 0x000000ffff147224 */ /* 0x000fe400078e0011 */
[----:B------:R-:W0:Y:S11]  /*320e0*/  LDSM.16.M88.4 R16, [R2+0x23000] ;  /* 0x023000000210783b */ /* 0x000e360000000200 */
[----:B------:R-:W-:Y:S01]  /*320f0*/  @!UPT UIADD3 URZ, URZ, URZ, URZ ;  /* 0x0000003f3f3ff290 */ /* 0x000fe2000fffe03f */
[----:B------:R1:W-:Y:S01]  /*32100*/  STL.64 [R1+0x320], R4 ;  /* 0x0003200401007387 */ /* 0x0003e20000100a00 */
[----:B------:R-:W-:Y:S03]  /*32110*/  STL.64 [R1+0x328], R6 ;  /* 0x0003280601007387 */ /* 0x000fe60000100a00 */
[----:B-1----:R-:W2:Y:S01]  /*32120*/  LDL.64 R4, [R1+0x10] ;  /* 0x0000100001047983 */ /* 0x002ea20000100a00 */
[----:B------:R1:W-:Y:S03]  /*32130*/  STL.64 [R1+0x38c0], R20 ;  /* 0x0038c01401007387 */ /* 0x0003e60000100a00 */
[----:B-1----:R-:W3:Y:S01]  /*32140*/  LDL.64 R20, [R1+0x20] ;  /* 0x0000200001147983 */ /* 0x002ee20000100a00 */
[----:B0-----:R-:W-:Y:S02]  /*32150*/  STL.64 [R1+0x50], R16 ;  /* 0x0000501001007387 */ /* 0x001fe40000100a00 */
[----:B------:R-:W-:-:S02]  /*32160*/  IMAD.MOV.U32 R27, RZ, RZ, R16 ;  /* 0x000000ffff1b7224 */ /* 0x000fc400078e0010 */
[----:B------:R-:W-:Y:S01]  /*32170*/  IMAD.MOV.U32 R26, RZ, RZ, R17 ;  /* 0x000000ffff1a7224 */ /* 0x000fe200078e0011 */
[----:B------:R0:W-:Y:S04]  /*32180*/  STL.64 [R1+0x58], R18 ;  /* 0x0000581201007387 */ /* 0x0001e80000100a00 */
[----:B0-----:R-:W3:Y:S01]  /*32190*/  LDL.LU.64 R18, [R1+0x3910] ;  /* 0x0039100001127983 */ /* 0x001ee20000300a00 */
[----:B------:R-:W3:Y:S02]  /*321a0*/  LDL.LU.64 R16, [R1+0x3908] ;  /* 0x0039080001107983 */ /* 0x000ee40000300a00 */
[----:B------:R-:W-:Y:S02]  /*321b0*/  STL.64 [R1+0x38d8], R26 ;  /* 0x0038d81a01007387 */ /* 0x000fe40000100a00 */
[----:B------:R0:W-:Y:S02]  /*321c0*/  STL.64 [R1+0x38d0], R24 ;  /* 0x0038d01801007387 */ /* 0x0001e40000100a00 */
[----:B0-----:R-:W4:Y:S01]  /*321d0*/  LDL.LU R24, [R1+0x2e0] ;  /* 0x0002e00001187983 */ /* 0x001f220000300800 */
[----:B------:R-:W4:Y:S02]  /*321e0*/  LDL.LU R25, [R1+0x2e4] ;  /* 0x0002e40001197983 */ /* 0x000f240000300800 */
[----:B------:R-:W2:Y:S02]  /*321f0*/  LDL.LU R26, [R1+0x2e8] ;  /* 0x0002e800011a7983 */ /* 0x000ea40000300800 */
[----:B------:R-:W2:Y:S02]  /*32200*/  LDL.LU R27, [R1+0x2ec] ;  /* 0x0002ec00011b7983 */ /* 0x000ea40000300800 */
[----:B--2---:R-:W-:Y:S01]  /*32210*/  STL.64 [R1+0x38e8], R26 ;  /* 0x0038e81a01007387 */ /* 0x004fe20000100a00 */
[----:B----4-:R0:W-:Y:S03]  /*32220*/  STL.64 [R1+0x38e0], R24 ;  /* 0x0038e01801007387 */ /* 0x0101e60000100a00 */
[----:B0-----:R-:W2:Y:S01]  /*32230*/  LDL.LU R24, [R1+0x2f0] ;  /* 0x0002f00001187983 */ /* 0x001ea20000300800 */
[----:B------:R-:W2:Y:S02]  /*32240*/  LDL.LU R25, [R1+0x2f4] ;  /* 0x0002f40001197983 */ /* 0x000ea40000300800 */
[----:B------:R-:W4:Y:S02]  /*32250*/  LDL.LU R26, [R1+0x2f8] ;  /* 0x0002f800011a7983 */ /* 0x000f240000300800 */
[----:B------:R-:W4:Y:S01]  /*32260*/  LDL.LU R27, [R1+0x2fc] ;  /* 0x0002fc00011b7983 */ /* 0x000f220000300800 */
[----:B---3--:R-:W-:Y:S01]  /*32270*/  HMMA.16816.F32 R16, R8, R20, R16 ;  /* 0x000000140810723c */ /* 0x008fe20000001810 */
[----:B----4-:R-:W-:Y:S01]  /*32280*/  STL.64 [R1+0x3900], R26 ;  /* 0x0039001a01007387 */ /* 0x010fe20000100a00 */
[----:B--2---:R0:W-:Y:S03]  /*32290*/  STL.64 [R1+0x38f8], R24 ;  /* 0x0038f81801007387 */ /* 0x0041e60000100a00 */
[----:B0-----:R-:W2:Y:S01]  /*322a0*/  LDL.LU R24, [R1+0x300] ;  /* 0x0003000001187983 */ /* 0x001ea20000300800 */
[----:B------:R-:W2:Y:S02]  /*322b0*/  LDL.LU R25, [R1+0x304] ;  /* 0x0003040001197983 */ /* 0x000ea40000300800 */
[----:B------:R-:W2:Y:S02]  /*322c0*/  LDL.LU R26, [R1+0x308] ;  /* 0x00030800011a7983 */ /* 0x000ea40000300800 */
[----:B------:R-:W2:Y:S11]  /*322d0*/  LDL.LU R27, [R1+0x30c] ;  /* 0x00030c00011b7983 */ /* 0x000eb60000300800 */
[----:B------:R-:W-:Y:S02]  /*322e0*/  @!UPT UIADD3 URZ, URZ, URZ, URZ ;  /* 0x0000003f3f3ff290 */ /* 0x000fe4000fffe03f */
[----:B------:R0:W-:Y:S02]  /*322f0*/  STL.64 [R1+0x310], R16 ;  /* 0x0003101001007387 */ /* 0x0001e40000100a00 */
[----:B0-----:R-:W-:Y:S02]  /*32300*/  IMAD.MOV.U32 R17, RZ, RZ, R20 ;  /* 0x000000ffff117224 */ /* 0x001fe400078e0014 */
[----:B------:R-:W-:Y:S02]  /*32310*/  IMAD.MOV.U32 R16, RZ, RZ, R21 ;  /* 0x000000ffff107224 */ /* 0x000fe400078e0015 */
[----:B------:R-:W0:Y:S04]  /*32320*/  LDSM.16.M88.4 R20, [R2+0x23800] ;  /* 0x023800000214783b */ /* 0x000e280000000200 */
[----:B------:R-:W-:Y:S01]  /*32330*/  STL.64 [R1+0x318], R18 ;  /* 0x0003181201007387 */ /* 0x000fe20000100a00 */
[----:B------:R1:W-:Y:S03]  /*32340*/  STL.64 [R1+0x38c8], R16 ;  /* 0x0038c81001007387 */ /* 0x0003e60000100a00 */
[----:B-1----:R-:W3:Y:S01]  /*32350*/  LDL.LU R16, [R1+0x2d0] ;  /* 0x0002d00001107983 */ /* 0x002ee20000300800 */
[----:B------:R-:W3:Y:S02]  /*32360*/  LDL.LU R17, [R1+0x2d4] ;  /* 0x0002d40001117983 */ /* 0x000ee40000300800 */
[----:B------:R-:W3:Y:S02]  /*32370*/  LDL.LU R18, [R1+0x2d8] ;  /* 0x0002d80001127983 */ /* 0x000ee40000300800 */
[----:B------:R-:W3:Y:S02]  /*32380*/  LDL.LU R19, [R1+0x2dc] ;  /* 0x0002dc0001137983 */ /* 0x000ee40000300800 */
[----:B------:R-:W-:Y:S01]  /*32390*/  IMAD.MOV.U32 R2, RZ, RZ, R5 ;  /* 0x000000ffff027224 */ /* 0x000fe200078e0005 */
[----:B0-----:R0:W-:Y:S01]  /*323a0*/  STL.64 [R1+0x60], R20 ;  /* 0x0000601401007387 */ /* 0x0011e20000100a00 */
[----:B------:R-:W-:-:S02]  /*323b0*/  IMAD.MOV.U32 R15, RZ, RZ, R20 ;  /* 0x000000ffff0f7224 */ /* 0x000fc400078e0014 */
[----:B------:R1:W-:Y:S02]  /*323c0*/  STL.64 [R1+0x68], R22 ;  /* 0x0000681601007387 */ /* 0x0003e40000100a00 */
[----:B------:R-:W-:Y:S01]  /*323d0*/  IMAD.MOV.U32 R14, RZ, RZ, R21 ;  /* 0x000000ffff0e7224 */ /* 0x000fe200078e0015 */
[----:B0-----:R-:W4:Y:S01]  /*323e0*/  LDL.LU R20, [R1+0x2c0] ;  /* 0x0002c00001147983 */ /* 0x001f220000300800 */
[----:B------:R-:W4:Y:S02]  /*323f0*/  LDL.LU R21, [R1+0x2c4] ;  /* 0x0002c40001157983 */ /* 0x000f240000300800 */
[----:B-1----:R-:W4:Y:S02]  /*32400*/  LDL.LU R22, [R1+0x2c8] ;  /* 0x0002c80001167983 */ /* 0x002f240000300800 */
[----:B------:R-:W4:Y:S01]  /*32410*/  LDL.LU R23, [R1+0x2cc] ;  /* 0x0002cc0001177983 */ /* 0x000f220000300800 */
[C---:B--2---:R-:W-:Y:S11]  /*32420*/  HMMA.16816.F32 R24, R8.reuse, R4, R24 ;  /* 0x000000040818723c */ /* 0x044ff60000001818 */
[----:B------:R-:W-:Y:S11]  /*32430*/  @!UPT UIADD3 URZ, URZ, URZ, URZ ;  /* 0x0000003f3f3ff290 */ /* 0x000ff6000fffe03f */
[----:B------:R-:W-:Y:S01]  /*32440*/  @!UPT UIADD3 URZ, URZ, URZ, URZ ;  /* 0x0000003f3f3ff290 */ /* 0x000fe2000fffe03f */
[----:B------:R-:W-:Y:S01]  /*32450*/  STL.64 [R1+0x300], R24 ;  /* 0x0003001801007387 */ /* 0x000fe20000100a00 */
[----:B------:R0:W-:Y:S03]  /*32460*/  STL.64 [R1+0x308], R26 ;  /* 0x0003081a01007387 */ /* 0x0001e60000100a00 */
[----:B0-----:R-:W2:Y:S01]  /*32470*/  LDL.LU.64 R26, [R1+0x3900] ;  /* 0x00390000011a7983 */ /* 0x001ea20000300a00 */
[----:B------:R-:W2:Y:S02]  /*32480*/  LDL.LU.64 R24, [R1+0x38f8] ;  /* 0x0038f80001187983 */ /* 0x000ea40000300a00 */
[----:B------:R-:W2:Y:S02]  /*32490*/  LDL.LU.64 R4, [R1+0x38f0] ;  /* 0x0038f00001047983 */ /* 0x000ea40000300a00 */
[----:B--2---:R-:W-:Y:S01]  /*324a0*/  HMMA.16816.F32 R4, R8, R4, R24 ;  /* 0x000000040804723c */ /* 0x004fe20000001818 */
        /* <DEDUP_REMOVED lines=9> */
[----:B------:R-:W-:-:S02]  /*32540*/  IMAD.MOV.U32 R5, RZ, RZ, R14 ;  /* 0x000000ffff057224 */ /* 0x000fc400078e000e */
[C---:B--2---:R-:W-:Y:S01]  /*32550*/  HMMA.16816.F32 R12, R8.reuse, R12, R24 ;  /* 0x0000000c080c723c */ /* 0x044fe20000001818 */
[----:B------:R-:W2:Y:S01]  /*32560*/  LDL.LU.64 R26, [R1+0x38d8] ;  /* 0x0038d800011a7983 */ /* 0x000ea20000300a00 */
[----:B------:R-:W3:Y:S11]  /*32570*/  LDL.LU.64 R24, [R1+0x38d0] ;  /* 0x0038d00001187983 */ /* 0x000ef60000300a00 */
[----:B------:R-:W-:Y:S10]  /*32580*/  @!UPT UIADD3 URZ, URZ, URZ, URZ ;  /* 0x0000003f3f3ff290 */ /* 0x000ff4000fffe03f */
[----:B------:R-:W-:Y:S01]  /*32590*/  STL.64 [R1+0x2e0], R12 ;  /* 0x0002e00c01007387 */ /* 0x000fe20000100a00 */
[----:B------:R-:W-:Y:S02]  /*325a0*/  STL.64 [R1+0x2e8], R14 ;  /* 0x0002e80e01007387 */ /* 0x000fe40000100a00 */
[----:B------:R-:W0:Y:S02]  /*325b0*/  LDSM.16.MT88.4 R12, [R0+0x8100] ;  /* 0x00810000000c783b */ /* 0x000e240000004200 */
[----:B0-----:R-:W-:Y:S02]  /*325c0*/  STL.64 [R1+0x3850], R14 ;  /* 0x0038500e01007387 */ /* 0x001fe40000100a00 */
[----:B------:R-:W-:Y:S01]  /*325d0*/  STL.64 [R1+0x3848], R12 ;  /* 0x0038480c01007387 */ /* 0x000fe20000100a00 */
[----:B---3--:R-:W-:Y:S11]  /*325e0*/  HMMA.16816.F32 R16, R8, R24, R16 ;  /* 0x000000180810723c */ /* 0x008ff60000001810 */
[----:B------:R-:W-:Y:S11]  /*325f0*/  @!UPT UIADD3 URZ, URZ, URZ, URZ ;  /* 0x0000003f3f3ff290 */ /* 0x000ff6000fffe03f */
[----:B------:R-:W-:Y:S01]  /*32600*/  @!UPT UIADD3 URZ, URZ, URZ, URZ ;  /* 0x0000003f3f3ff290 */ /* 0x000fe2000fffe03f */
[----:B------:R0:W-:Y:S01]  /*32610*/  STL.64 [R1+0x2d0], R16 ;  /* 0x0002d01001007387 */ /* 0x0001e20000100a00 */
[----:B------:R-:W-:Y:S03]  /*32620*/  STL.64 [R1+0x2d8], R18 ;  /* 0x0002d81201007387 */ /* 0x000fe60000100a00 */
[----:B0-----:R-:W3:Y:S01]  /*32630*/  LDL.LU.64 R16, [R1+0x38c8] ;  /* 0x0038c80001107983 */ /* 0x001ee20000300a00 */
[----:B------:R3:W-:Y:S02]  /*32640*/  STL.64 [R1+0x3868], R24 ;  /* 0x0038681801007387 */ /* 0x0007e40000100a00 */
[----:B--2---:R-:W-:Y:S02]  /*32650*/  IMAD.MOV.U32 R12, RZ, RZ, R27 ;  /* 0x000000ffff0c7224 */ /* 0x004fe400078e001b */
[----:B------:R-:W-:-:S07]  /*32660*/  IMAD.MOV.U32 R13, RZ, RZ, R26 ;  /* 0x000000ffff0d7224 */ /* 0x000fce00078e001a */
[----:B----4-:R-:W-:Y:S01]  /*32670*/  HMMA.16816.F32 R20, R8, R12, R20 ;  /* 0x0000000c0814723c */ /* 0x010fe20000001814 */
[----:B---3--:R-:W-:Y:S02]  /*32680*/  IMAD.MOV.U32 R24, RZ, RZ, R17 ;  /* 0x000000ffff187224 */ /* 0x008fe400078e0011 */
[----:B------:R-:W-:Y:S02]  /*32690*/  IMAD.MOV.U32 R25, RZ, RZ, R16 ;  /* 0x000000ffff197224 */ /* 0x000fe400078e0010 */
[----:B------:R-:W0:Y:S04]  /*326a0*/  LDSM.16.MT88.4 R16, [R0+0x8180] ;  /* 0x008180000010783b */ /* 0x000e280000004200 */
[----:B------:R1:W-:Y:S04]  /*326b0*/  STL.64 [R1+0x38b8], R24 ;  /* 0x0038b81801007387 */ /* 0x0003e80000100a00 */
[----:B-1----:R-:W2:Y:S01]  /*326c0*/  LDL.LU R24, [R1+0x210] ;  /* 0x0002100001187983 */ /* 0x002ea20000300800 */
[----:B------:R-:W2:Y:S02]  /*326d0*/  LDL.LU R25, [R1+0x214] ;  /* 0x0002140001197983 */ /* 0x000ea40000300800 */
[----:B------:R-:W2:Y:S02]  /*326e0*/  LDL.LU R26, [R1+0x218] ;  /* 0x00021800011a7983 */ /* 0x000ea40000300800 */
[----:B------:R-:W2:Y:S01]  /*326f0*/  LDL.LU R27, [R1+0x21c] ;  /* 0x00021c00011b7983 */ /* 0x000ea20000300800 */
[----:B0-----:R-:W-:Y:S01]  /*32700*/  STL.64 [R1+0x37d8], R18 ;  /* 0x0037d81201007387 */ /* 0x001fe20000100a00 */
[----:B------:R0:W-:Y:S03]  /*32710*/  STL.64 [R1+0x37d0], R16 ;  /* 0x0037d01001007387 */ /* 0x0001e60000100a00 */
[----:B0-----:R-:W3:Y:S01]  /*32720*/  LDL.LU R16, [R1+0x1f0] ;  /* 0x0001f00001107983 */ /* 0x001ee20000300800 */
[----:B------:R-:W3:Y:S02]  /*32730*/  LDL.LU R17, [R1+0x1f4] ;  /* 0x0001f40001117983 */ /* 0x000ee40000300800 */
[----:B------:R-:W3:Y:S02]  /*32740*/  LDL.LU R18, [R1+0x1f8] ;  /* 0x0001f80001127983 */ /* 0x000ee40000300800 */
[----:B------:R0:W-:Y:S01]  /*32750*/  STL.64 [R1+0x2c0], R20 ;  /* 0x0002c01401007387 */ /* 0x0001e20000100a00 */
[----:B------:R-:W-:Y:S04]  /*32760*/  STL [R1+0x2c8], R22 ;  /* 0x0002c81601007387 */ /* 0x000fe80000100800 */
[----:B0-----:R-:W4:Y:S01]  /*32770*/  LDL.LU.64 R20, [R1+0x38c0] ;  /* 0x0038c00001147983 */ /* 0x001f220000300a00 */
[----:B------:R-:W-:-:S02]  /*32780*/  IMAD.MOV.U32 R19, RZ, RZ, R3 ;  /* 0x000000ffff137224 */ /* 0x000fc400078e0003 */
[----:B------:R4:W-:Y:S02]  /*32790*/  STL.64 [R1+0x3860], R12 ;  /* 0x0038600c01007387 */ /* 0x0009e40000100a00 */
[----:B------:R-:W-:-:S05]  /*327a0*/  IMAD.MOV.U32 R3, RZ, RZ, R23 ;  /* 0x000000ffff037224 */ /* 0x000fca00078e0017 */
[----:B------:R-:W-:Y:S01]  /*327b0*/  STL [R1+0x360c], R3 ;  /* 0x00360c0301007387 */ /* 0x000fe20000100800 */
[----:B--2---:R-:W-:Y:S01]  /*327c0*/  HMMA.16816.F32 R8, R8, R4, R24 ;  /* 0x000000040808723c */ /* 0x004fe20000001818 */
[----:B----4-:R-:W-:Y:S02]  /*327d0*/  IMAD.MOV.U32 R12, RZ, RZ, R21 ;  /* 0x000000ffff0c7224 */ /* 0x010fe400078e0015 */
[----:B------:R-:W-:Y:S02]  /*327e0*/  IMAD.MOV.U32 R13, RZ, RZ, R20 ;  /* 0x000000ffff0d7224 */ /* 0x000fe400078e0014 */
[----:B------:R-:W0:Y:S04]  /*327f0*/  LDSM.16.MT88.4 R20, [R0+0x8200] ;  /* 0x008200000014783b */ /* 0x000e280000004200 */
[----:B0-----:R-:W-:Y:S01]  /*32800*/  STL.64 [R1+0x3760], R22 ;  /* 0x0037601601007387 */ /* 0x001fe20000100a00 */
[----:B------:R0:W-:Y:S03]  /*32810*/  STL.64 [R1+0x3758], R20 ;  /* 0x0037581401007387 */ /* 0x0001e60000100a00 */
[----:B0-----:R-:W2:Y:S01]  /*32820*/  LDL.LU R20, [R1+0x200] ;  /* 0x0002000001147983 */ /* 0x001ea20000300800 */
[----:B------:R-:W2:Y:S02]  /*32830*/  LDL.LU R21, [R1+0x204] ;  /* 0x0002040001157983 */ /* 0x000ea40000300800 */
[----:B------:R-:W3:Y:S02]  /*32840*/  LDL.LU.64 R24, [R1+0x38b8] ;  /* 0x0038b80001187983 */ /* 0x000ee40000300a00 */
[----:B------:R-:W2:Y:S01]  /*32850*/  LDL.LU.64 R6, [R1+0x38b0] ;  /* 0x0038b00001067983 */ /* 0x000ea20000300a00 */
[----:B------:R-:W2:Y:S04]  /*32860*/  LDL.LU.64 R4, [R1+0x38a8] ;  /* 0x0038a80001047983 */ /* 0x000ea80000300a00 */
[----:B------:R-:W-:Y:S02]  /*32870*/  STL.64 [R1+0x210], R8 ;  /* 0x0002100801007387 */ /* 0x000fe40000100a00 */
[----:B------:R-:W-:Y:S02]  /*32880*/  STL.64 [R1+0x218], R10 ;  /* 0x0002180a01007387 */ /* 0x000fe40000100a00 */
[----:B------:R-:W0:Y:S04]  /*32890*/  LDSM.16.MT88.4 R8, [R0+0x8280] ;  /* 0x008280000008783b */ /* 0x000e280000004200 */
[----:B0-----:R-:W-:Y:S01]  /*328a0*/  STL.64 [R1+0x3700], R10 ;  /* 0x0037000a01007387 */ /* 0x001fe20000100a00 */
[----:B------:R0:W-:Y:S03]  /*328b0*/  STL.64 [R1+0x36f8], R8 ;  /* 0x0036f80801007387 */ /* 0x0001e60000100a00 */
[----:B0-----:R-:W4:Y:S01]  /*328c0*/  LDL.64 R8, [R1+0x60] ;  /* 0x0000600001087983 */ /* 0x001f220000100a00 */
[----:B------:R-:W-:-:S02]  /*328d0*/  IMAD.MOV.U32 R22, RZ, RZ, R29 ;  /* 0x000000ffff167224 */ /* 0x000fc400078e001d */
[----:B------:R-:W-:-:S07]  /*328e0*/  IMAD.MOV.U32 R23, RZ, RZ, R28 ;  /* 0x000000ffff177224 */ /* 0x000fce00078e001c */
[C---:B--2---:R-:W-:Y:S01]  /*328f0*/  HMMA.16816.F32 R12, R4.reuse, R12, R20 ;  /* 0x0000000c040c723c */ /* 0x044fe20000001814 */
[----:B----4-:R3:W-:Y:S07]  /*32900*/  STL.64 [R1+0x3858], R8 ;  /* 0x0038580801007387 */ /* 0x0107ee0000100a00 */
[----:B---3--:R-:W-:Y:S11]  /*32910*/  HMMA.16816.F32 R8, R4, R24, R16 ;  /* 0x000000180408723c */ /* 0x008ff60000001810 */
[----:B------:R-:W-:Y:S04]  /*32920*/  @!UPT UIADD3 URZ, URZ, URZ, URZ ;  /* 0x0000003f3f3ff290 */ /* 0x000fe8000fffe03f */
[----:B------:R0:W-:Y:S01]  /*32930*/  STL.64 [R1+0x200], R12 ;  /* 0x0002000c01007387 */ /* 0x0001e20000100a00 */
[----:B------:R1:W-:Y:S07]  /*32940*/  STL.64 [R1+0x208], R14 ;  /* 0x0002080e01007387 */ /* 0x0003ee0000100a00 */
[----:B------:R-:W-:Y:S01]  /*32950*/  STL.64 [R1+0x1f0], R8 ;  /* 0x0001f00801007387 */ /* 0x000fe20000100a00 */
[----:B------:R-:W2:Y:S02]  /*32960*/  LDL.LU R16, [R1+0x190] ;  /* 0x0001900001107983 */ /* 0x000ea40000300800 */
[----:B------:R-:W2:Y:S02]  /*32970*/  LDL.LU R17, [R1+0x194] ;  /* 0x0001940001117983 */ /* 0x000ea40000300800 */
[----:B------:R-:W3:Y:S01]  /*32980*/  LDL.LU R18, [R1+0x198] ;  /* 0x0001980001127983 */ /* 0x000ee20000300800 */
[----:B------:R-:W3:Y:S01]  /*32990*/  LDL.LU R19, [R1+0x19c] ;  /* 0x00019c0001137983 */ /* 0x000ee20000300800 */
[----:B------:R-:W4:Y:S03]  /*329a0*/  LDL.64 R24, [R1+0x30] ;  /* 0x0000300001187983 */ /* 0x000f260000100a00 */
[----:B----4-:R4:W-:Y:S01]  /*329b0*/  STL.64 [R1+0x3880], R24 ;  /* 0x0038801801007387 */ /* 0x0109e20000100a00 */
[----:B0-----:R-:W2:Y:S02]  /*329c0*/  LDL.LU R12, [R1+0x1b0] ;  /* 0x0001b000010c7983 */ /* 0x001ea40000300800 */
[----:B------:R-:W2:Y:S02]  /*329d0*/  LDL.LU R13, [R1+0x1b4] ;  /* 0x0001b400010d7983 */ /* 0x000ea40000300800 */
[----:B-1----:R-:W2:Y:S01]  /*329e0*/  LDL.LU R14, [R1+0x1b8] ;  /* 0x0001b800010e7983 */ /* 0x002ea20000300800 */
[----:B------:R-:W2:Y:S04]  /*329f0*/  LDL.LU R15, [R1+0x1bc] ;  /* 0x0001bc00010f7983 */ /* 0x000ea80000300800 */
[----:B----4-:R-:W4:Y:S04]  /*32a00*/  LDL.64 R24, [R1] ;  /* 0x0000000001187983 */ /* 0x010f280000100a00 */
[----:B----4-:R0:W-:Y:S04]  /*32a10*/  STL.64 [R1+0x3898], R24 ;  /* 0x0038981801007387 */ /* 0x0101e80000100a00 */
[----:B0-----:R-:W4:Y:S01]  /*32a20*/  LDL.LU R24, [R1+0x1e0] ;  /* 0x0001e00001187983 */ /* 0x001f220000300800 */
[----:B------:R-:W4:Y:S02]  /*32a30*/  LDL.LU R25, [R1+0x1e4] ;  /* 0x0001e40001197983 */ /* 0x000f240000300800 */
[----:B------:R-:W4:Y:S02]  /*32a40*/  LDL.LU R26, [R1+0x1e8] ;  /* 0x0001e800011a7983 */ /* 0x000f240000300800 */
[----:B------:R-:W4:Y:S01]  /*32a50*/  LDL.LU R27, [R1+0x1ec] ;  /* 0x0001ec00011b7983 */ /* 0x000f220000300800 */
        /* <DEDUP_REMOVED lines=11> */
[----:B------:R-:W2:Y:S01]  /*32b10*/  LDL.LU R15, [R1+0x1dc] ;  /* 0x0001dc00010f7983 */ /* 0x000ea20000300800 */
[----:B---3--:R-:W-:Y:S01]  /*32b20*/  STL.64 [R1+0x3808], R18 ;  /* 0x0038081201007387 */ /* 0x008fe20000100a00 */
[----:B------:R0:W-:Y:S03]  /*32b30*/  STL.64 [R1+0x3800], R16 ;  /* 0x0038001001007387 */ /* 0x0001e60000100a00 */
[----:B0-----:R-:W3:Y:S01]  /*32b40*/  LDL.LU R16, [R1+0xc0] ;  /* 0x0000c00001107983 */ /* 0x001ee20000300800 */
[----:B------:R-:W3:Y:S02]  /*32b50*/  LDL.LU R17, [R1+0xc4] ;  /* 0x0000c40001117983 */ /* 0x000ee40000300800 */
[----:B------:R-:W2:Y:S02]  /*32b60*/  LDL.LU R18, [R1+0xc8] ;  /* 0x0000c80001127983 */ /* 0x000ea40000300800 */
[----:B------:R-:W2:Y:S01]  /*32b70*/  LDL.LU R19, [R1+0xcc] ;  /* 0x0000cc0001137983 */ /* 0x000ea20000300800 */
[----:B------:R-:W3:Y:S01]  /*32b80*/  LDL.LU R8, [R1+0x1a0] ;  /* 0x0001a00001087983 */ /* 0x000ee20000300800 */
[----:B------:R-:W-:-:S02]  /*32b90*/  IMAD.MOV.U32 R29, RZ, RZ, R10 ;  /* 0x000000ffff1d7224 */ /* 0x000fc400078e000a */
[----:B------:R-:W4:Y:S02]  /*32ba0*/  LDL.LU R9, [R1+0x1a4] ;  /* 0x0001a40001097983 */ /* 0x000f240000300800 */
[----:B------:R-:W-:Y:S01]  /*32bb0*/  IMAD.MOV.U32 R28, RZ, RZ, R11 ;  /* 0x000000ffff1c7224 */ /* 0x000fe200078e000b */
[----:B------:R-:W4:Y:S01]  /*32bc0*/  LDL.LU R10, [R1+0x1a8] ;  /* 0x0001a800010a7983 */ /* 0x000f220000300800 */
[----:B------:R-:W4:Y:S02]  /*32bd0*/  LDL.LU R11, [R1+0x1ac] ;  /* 0x0001ac00010b7983 */ /* 0x000f240000300800 */
[----:B------:R-:W4:Y:S02]  /*32be0*/  LDL.LU R20, [R1+0x100] ;  /* 0x0001000001147983 */ /* 0x000f240000300800 */
[----:B------:R-:W4:Y:S01]  /*32bf0*/  LDL.LU R21, [R1+0x104] ;  /* 0x0001040001157983 */ /* 0x000f220000300800 */
[----:B------:R-:W4:Y:S01]  /*32c00*/  LDL.LU R22, [R1+0x108] ;  /* 0x0001080001167983 */ /* 0x000f220000300800 */
[----:B------:R-:W4:Y:S03]  /*32c10*/  LDL.LU R23, [R1+0x10c] ;  /* 0x00010c0001177983 */ /* 0x000f260000300800 */
[----:B--2---:R-:W-:Y:S01]  /*32c20*/  STL.64 [R1+0x3818], R18 ;  /* 0x0038181201007387 */ /* 0x004fe20000100a00 */
[----:B---3--:R0:W-:Y:S03]  /*32c30*/  STL.64 [R1+0x3810], R16 ;  /* 0x0038101001007387 */ /* 0x0081e60000100a00 */
[----:B0-----:R-:W4:Y:S01]  /*32c40*/  LDL R16, [R1+0x10] ;  /* 0x0000100001107983 */ /* 0x001f220000100800 */
[----:B------:R-:W-:-:S02]  /*32c50*/  IMAD.MOV.U32 R17, RZ, RZ, R2 ;  /* 0x000000ffff117224 */ /* 0x000fc400078e0002 */
[----:B------:R-:W2:Y:S02]  /*32c60*/  LDL.LU R2, [R1+0x38a0] ;  /* 0x0038a00001027983 */ /* 0x000ea40000300800 */
[----:B------:R-:W-:Y:S01]  /*32c70*/  STL [R1+0x3688], R28 ;  /* 0x0036881c01007387 */ /* 0x000fe20000100800 */
[----:B------:R-:W-:Y:S02]  /*32c80*/  STL [R1+0x3610], R29 ;  /* 0x0036101d01007387 */ /* 0x000fe40000100800 */
[C---:B----4-:R-:W-:Y:S11]  /*32c90*/  HMMA.16816.F32 R24, R4.reuse, R16, R24 ;  /* 0x000000100418723c */ /* 0x050ff60000001818 */
[----:B------:R-:W-:Y:S11]  /*32ca0*/  @!UPT UIADD3 URZ, URZ, URZ, URZ ;  /* 0x0000003f3f3ff290 */ /* 0x000ff6000fffe03f */
[----:B------:R-:W-:Y:S01]  /*32cb0*/  @!UPT UIADD3 URZ, URZ, URZ, URZ ;  /* 0x0000003f3f3ff290 */ /* 0x000fe2000fffe03f */
[----:B------:R0:W-:Y:S01]  /*32cc0*/  STL.64 [R1+0x1e0], R24 ;  /* 0x0001e01801007387 */ /* 0x0001e20000100a00 */
[----:B------:R-:W-:Y:S03]  /*32cd0*/  STL.64 [R1+0x1e8], R26 ;  /* 0x0001e81a01007387 */ /* 0x000fe60000100a00 */
[----:B0-----:R-:W3:Y:S01]  /*32ce0*/  LDL.LU.64 R24, [R1+0x3898] ;  /* 0x0038980001187983 */ /* 0x001ee20000300a00 */
[----:B------:R0:W-:Y:S03]  /*32cf0*/  STL.64 [R1+0x3828], R16 ;  /* 0x0038281001007387 */ /* 0x0001e60000100a00 */
[----:B0-----:R-:W4:Y:S01]  /*32d00*/  LDL.64 R16, [R1+0x20] ;  /* 0x0000200001107983 */ /* 0x001f220000100a00 */
[----:B---3--:R-:W-:Y:S01]  /*32d10*/  HMMA.16816.F32 R12, R4, R24, R12 ;  /* 0x00000018040c723c */ /* 0x008fe2000000180c */
[----:B------:R-:W-:-:S02]  /*32d20*/  IMAD.MOV.U32 R18, RZ, RZ, R24 ;  /* 0x000000ffff127224 */ /* 0x000fc400078e0018 */
[----:B------:R-:W-:Y:S01]  /*32d30*/  IMAD.MOV.U32 R3, RZ, RZ, R25 ;  /* 0x000000ffff037224 */ /* 0x000fe200078e0019 */
[----:B----4-:R0:W-:Y:S04]  /*32d40*/  STL.64 [R1+0x3830], R16 ;  /* 0x0038301001007387 */ /* 0x0101e80000100a00 */
[----:B0-----:R-:W3:Y:S11]  /*32d50*/  LDL.64 R16, [R1+0x40] ;  /* 0x0000400001107983 */ /* 0x001ef60000100a00 */
[----:B------:R-:W-:Y:S04]  /*32d60*/  @!UPT UIADD3 URZ, URZ, URZ, URZ ;  /* 0x0000003f3f3ff290 */ /* 0x000fe8000fffe03f */
[----:B------:R-:W-:Y:S02]  /*32d70*/  STL.64 [R1+0x1d0], R12 ;  /* 0x0001d00c01007387 */ /* 0x000fe40000100a00 */
[----:B------:R0:W-:Y:S02]  /*32d80*/  STL.64 [R1+0x1d8], R14 ;  /* 0x0001d80e01007387 */ /* 0x0001e40000100a00 */
[----:B0-----:R-:W4:Y:S01]  /*32d90*/  LDL.LU.64 R14, [R1+0x3890] ;  /* 0x00389000010e7983 */ /* 0x001f220000300a00 */
[----:B------:R-:W4:Y:S02]  /*32da0*/  LDL.LU.64 R12, [R1+0x3888] ;  /* 0x00388800010c7983 */ /* 0x000f240000300a00 */
[----:B------:R-:W4:Y:S02]  /*32db0*/  LDL.LU.64 R24, [R1+0x3880] ;  /* 0x0038800001187983 */ /* 0x000f240000300a00 */
[----:B----4-:R-:W-:Y:S01]  /*32dc0*/  HMMA.16816.F32 R12, R4, R24, R12 ;  /* 0x00000018040c723c */ /* 0x010fe2000000180c */
[----:B------:R-:W-:-:S02]  /*32dd0*/  IMAD.MOV.U32 R28, RZ, RZ, R24 ;  /* 0x000000ffff1c7224 */ /* 0x000fc400078e0018 */
[----:B------:R-:W-:Y:S11]  /*32de0*/  IMAD.MOV.U32 R19, RZ, RZ, R25 ;  /* 0x000000ffff137224 */ /* 0x000ff600078e0019 */
[----:B------:R-:W-:Y:S09]  /*32df0*/  @!UPT UIADD3 URZ, URZ, URZ, URZ ;  /* 0x0000003f3f3ff290 */ /* 0x000ff2000fffe03f */
[----:B------:R-:W-:Y:S01]  /*32e00*/  STL.64 [R1+0x1c0], R12 ;  /* 0x0001c00c01007387 */ /* 0x000fe20000100a00 */
[----:B------:R0:W-:Y:S03]  /*32e10*/  STL.64 [R1+0x1c8], R14 ;  /* 0x0001c80e01007387 */ /* 0x0001e60000100a00 */
[----:B0-----:R-:W4:Y:S01]  /*32e20*/  LDL.LU.64 R14, [R1+0x3878] ;  /* 0x00387800010e7983 */ /* 0x001f220000300a00 */
[----:B------:R-:W4:Y:S02]  /*32e30*/  LDL.LU.64 R12, [R1+0x3870] ;  /* 0x00387000010c7983 */ /* 0x000f240000300a00 */
[----:B------:R-:W4:Y:S02]  /*32e40*/  LDL.LU.64 R24, [R1+0x3868] ;  /* 0x0038680001187983 */ /* 0x000f240000300a00 */
[C---:B----4-:R-:W-:Y:S11]  /*32e50*/  HMMA.16816.F32 R12, R4.reuse, R24, R12 ;  /* 0x00000018040c723c */ /* 0x050ff6000000180c */
[----:B------:R-:W-:Y:S11]  /*32e60*/  @!UPT UIADD3 URZ, URZ, URZ, URZ ;  /* 0x0000003f3f3ff290 */ /* 0x000ff6000fffe03f */
[----:B------:R-:W-:Y:S01]  /*32e70*/  @!UPT UIADD3 URZ, URZ, URZ, URZ ;  /* 0x0000003f3f3ff290 */ /* 0x000fe2000fffe03f */
[----:B------:R0:W-:Y:S01]  /*32e80*/  STL.64 [R1+0x1b0], R12 ;  /* 0x0001b00c01007387 */ /* 0x0001e20000100a00 */
[----:B------:R-:W-:Y:S03]  /*32e90*/  STL.64 [R1+0x1b8], R14 ;  /* 0x0001b80e01007387 */ /* 0x000fe60000100a00 */
[----:B0-----:R-:W4:Y:S01]  /*32ea0*/  LDL.LU.64 R12, [R1+0x3860] ;  /* 0x00386000010c7983 */ /* 0x001f220000300a00 */
[----:B------:R0:W-:Y:S03]  /*32eb0*/  STL.64 [R1+0x3820], R24 ;  /* 0x0038201801007387 */ /* 0x0001e60000100a00 */
[----:B0-----:R-:W2:Y:S01]  /*32ec0*/  LDL.LU R24, [R1+0xd0] ;  /* 0x0000d00001187983 */ /* 0x001ea20000300800 */
[----:B------:R-:W2:Y:S02]  /*32ed0*/  LDL.LU R25, [R1+0xd4] ;  /* 0x0000d40001197983 */ /* 0x000ea40000300800 */
[----:B------:R-:W2:Y:S02]  /*32ee0*/  LDL.LU R26, [R1+0xd8] ;  /* 0x0000d800011a7983 */ /* 0x000ea40000300800 */
[----:B------:R-:W2:Y:S01]  /*32ef0*/  LDL.LU R27, [R1+0xdc] ;  /* 0x0000dc00011b7983 */ /* 0x000ea20000300800 */
[C---:B----4-:R-:W-:Y:S01]  /*32f00*/  HMMA.16816.F32 R12, R4.reuse, R12, R8 ;  /* 0x0000000c040c723c */ /* 0x050fe20000001808 */
[----:B--2---:R-:W-:Y:S01]  /*32f10*/  STL.64 [R1+0x3840], R26 ;  /* 0x0038401a01007387 */ /* 0x004fe20000100a00 */
[----:B------:R0:W-:Y:S03]  /*32f20*/  STL.64 [R1+0x3838], R24 ;  /* 0x0038381801007387 */ /* 0x0001e60000100a00 */
[----:B0-----:R-:W3:Y:S01]  /*32f30*/  LDL.LU R24, [R1+0xf0] ;  /* 0x0000f00001187983 */ /* 0x001ee20000300800 */
[----:B------:R-:W3:Y:S02]  /*32f40*/  LDL.LU R25, [R1+0xf4] ;  /* 0x0000f40001197983 */ /* 0x000ee40000300800 */
[----:B------:R-:W3:Y:S02]  /*32f50*/  LDL.LU R26, [R1+0xf8] ;  /* 0x0000f800011a7983 */ /* 0x000ee40000300800 */
[----:B------:R-:W3:Y:S01]  /*32f60*/  LDL.LU R27, [R1+0xfc] ;  /* 0x0000fc00011b7983 */ /* 0x000ee20000300800 */
[----:B------:R-:W2:Y:S11]  /*32f70*/  LDL.LU.64 R8, [R1+0x3858] ;  /* 0x0038580001087983 */ /* 0x000eb60000300a00 */
[----:B------:R-:W-:Y:S01]  /*32f80*/  @!UPT UIADD3 URZ, URZ, URZ, URZ ;  /* 0x0000003f3f3ff290 */ /* 0x000fe2000fffe03f */
[----:B------:R-:W-:Y:S02]  /*32f90*/  STL.64 [R1+0x1a0], R12 ;  /* 0x0001a00c01007387 */ /* 0x000fe40000100a00 */
[----:B------:R0:W-:Y:S02]  /*32fa0*/  STL.64 [R1+0x1a8], R14 ;  /* 0x0001a80e01007387 */ /* 0x0001e40000100a00 */
[----:B0-----:R-:W3:Y:S01]  /*32fb0*/  LDL.LU.64 R14, [R1+0x3850] ;  /* 0x00385000010e7983 */ /* 0x001ee20000300a00 */
[----:B------:R-:W3:Y:S01]  /*32fc0*/  LDL.LU.64 R12, [R1+0x3848] ;  /* 0x00384800010c7983 */ /* 0x000ee20000300a00 */
[----:B--2---:R-:W-:Y:S02]  /*32fd0*/  HMMA.16816.F32 R4, R4, R8, R20 ;  /* 0x000000080404723c */ /* 0x004fe40000001814 */
[----:B------:R0:W-:Y:S04]  /*32fe0*/  STL.64 [R1+0x37e8], R8 ;  /* 0x0037e80801007387 */ /* 0x0001e80000100a00 */
[----:B0-----:R-:W2:Y:S11]  /*32ff0*/  LDL.LU R8, [R1+0xe0] ;  /* 0x0000e00001087983 */ /* 0x001eb60000300800 */
[----:B------:R-:W-:Y:S06]  /*33000*/  @!UPT UIADD3 URZ, URZ, URZ, URZ ;  /* 0x0000003f3f3ff290 */ /* 0x000fec000fffe03f */
[----:B------:R0:W-:Y:S01]  /*33010*/  STL.64 [R1+0x100], R4 ;  /* 0x0001000401007387 */ /* 0x0001e20000100a00 */
[----:B------:R1:W-:Y:S02]  /*33020*/  STL.64 [R1+0x108], R6 ;  /* 0x0001080601007387 */ /* 0x0003e40000100a00 */
[----:B------:R-:W2:Y:S02]  /*33030*/  LDL.LU R9, [R1+0xe4] ;  /* 0x0000e40001097983 */ /* 0x000ea40000300800 */
[----:B------:R-:W2:Y:S01]  /*33040*/  LDL.LU R10, [R1+0xe8] ;  /* 0x0000e800010a7983 */ /* 0x000ea20000300800 */
[----:B------:R-:W2:Y:S01]  /*33050*/  LDL.LU R11, [R1+0xec] ;  /* 0x0000ec00010b7983 */ /* 0x000ea20000300800 */
[----:B------:R-:W4:Y:S02]  /*33060*/  LDL.LU R20, [R1+0x400] ;  /* 0x0004000001147983 */ /* 0x000f240000300800 */
[----:B------:R-:W4:Y:S02]  /*33070*/  LDL.LU R21, [R1+0x404] ;  /* 0x0004040001157983 */ /* 0x000f240000300800 */
[----:B------:R-:W2:Y:S01]  /*33080*/  LDL.LU R22, [R1+0x408] ;  /* 0x0004080001167983 */ /* 0x000ea20000300800 */
[----:B------:R-:W2:Y:S01]  /*33090*/  LDL.LU R23, [R1+0x40c] ;  /* 0x00040c0001177983 */ /* 0x000ea20000300800 */
[----:B---3--:R-:W-:Y:S01]  /*330a0*/  HMMA.16816.F32 R24, R12, R16, R24 ;  /* 0x000000100c18723c */ /* 0x008fe20000001818 */
[----:B0-----:R-:W-:-:S02]  /*330b0*/  IMAD.MOV.U32 R5, RZ, RZ, R3 ;  /* 0x000000ffff057224 */ /* 0x001fc400078e0003 */
[----:B-1----:R-:W-:Y:S02]  /*330c0*/  IMAD.MOV.U32 R6, RZ, RZ, R16 ;  /* 0x000000ffff067224 */ /* 0x002fe400078e0010 */
[----:B------:R-:W-:Y:S01]  /*330d0*/  IMAD.MOV.U32 R3, RZ, RZ, R17 ;  /* 0x000000ffff037224 */ /* 0x000fe200078e0011 */
[----:B--2---:R-:W-:Y:S01]  /*330e0*/  STL.64 [R1+0x3770], R22 ;  /* 0x0037701601007387 */ /* 0x004fe20000100a00 */
[----:B----4-:R-:W-:Y:S11]  /*330f0*/  STL.64 [R1+0x3768], R20 ;  /* 0x0037681401007387 */ /* 0x010ff60000100a00 */
[----:B------:R-:W-:Y:S05]  /*33100*/  @!UPT UIADD3 URZ, URZ, URZ, URZ ;  /* 0x0000003f3f3ff290 */ /* 0x000fea000fffe03f */
[----:B------:R-:W-:Y:S02]  /*33110*/  STL.64 [R1+0xf0], R24 ;  /* 0x0000f01801007387 */ /* 0x000fe40000100a00 */
[----:B------:R0:W-:Y:S02]  /*33120*/  STL.64 [R1+0xf8], R26 ;  /* 0x0000f81a01007387 */ /* 0x0001e40000100a00 */
[----:B0-----:R-:W2:Y:S01]  /*33130*/  LDL.LU.64 R26, [R1+0x3840] ;  /* 0x00384000011a7983 */ /* 0x001ea20000300a00 */
[----:B------:R-:W2:Y:S02]  /*33140*/  LDL.LU.64 R24, [R1+0x3838] ;  /* 0x0038380001187983 */ /* 0x000ea40000300a00 */
[----:B------:R-:W3:Y:S02]  /*33150*/  LDL.LU.64 R16, [R1+0x3830] ;  /* 0x0038300001107983 */ /* 0x000ee40000300a00 */
[C---:B---3--:R-:W-:Y:S01]  /*33160*/  HMMA.16816.F32 R8, R12.reuse, R16, R8 ;  /* 0x000000100c08723c */ /* 0x048fe20000001808 */
[----:B------:R-:W-:Y:S11]  /*33170*/  IMAD.MOV.U32 R7, RZ, RZ, R17 ;  /* 0x000000ffff077224 */ /* 0x000ff600078e0011 */
[----:B------:R-:W-:Y:S11]  /*33180*/  @!UPT UIADD3 URZ, URZ, URZ, URZ ;  /* 0x0000003f3f3ff290 */ /* 0x000ff6000fffe03f */
[----:B------:R0:W-:Y:S01]  /*33190*/  STL.64 [R1+0xe0], R8 ;  /* 0x0000e00801007387 */ /* 0x0001e20000100a00 */
[----:B------:R-:W-:Y:S02]  /*331a0*/  STL.64 [R1+0xe8], R10 ;  /* 0x0000e80a01007387 */ /* 0x000fe40000100a00 */
[----:B0-----:R-:W-:Y:S02]  /*331b0*/  IMAD.MOV.U32 R8, RZ, RZ, R16 ;  /* 0x000000ffff087224 */ /* 0x001fe400078e0010 */
[----:B------:R-:W2:Y:S01]  /*331c0*/  LDL.LU.64 R16, [R1+0x3828] ;  /* 0x0038280001107983 */ /* 0x000ea20000300a00 */
[----:B------:R-:W-:Y:S02]  /*331d0*/  IMAD.MOV.U32 R21, RZ, RZ, R19 ;  /* 0x000000ffff157224 */ /* 0x000fe400078e0013 */
[----:B------:R-:W-:Y:S02]  /*331e0*/  IMAD.MOV.U32 R4, RZ, RZ, R18 ;  /* 0x000000ffff047224 */ /* 0x000fe400078e0012 */
[C---:B--2---:R-:W-:Y:S01]  /*331f0*/  HMMA.16816.F32 R16, R12.reuse, R16, R24 ;  /* 0x000000100c10723c */ /* 0x044fe20000001818 */
[----:B------:R-:W2:Y:S11]  /*33200*/  LDL.LU.64 R24, [R1+0x3820] ;  /* 0x0038200001187983 */ /* 0x000eb60000300a00 */
[----:B------:R-:W-:Y:S11]  /*33210*/  @!UPT UIADD3 URZ, URZ, URZ, URZ ;  /* 0x0000003f3f3ff290 */ /* 0x000ff6000fffe03f */
[----:B------:R-:W-:Y:S01]  /*33220*/  STL.64 [R1+0xd0], R16 ;  /* 0x0000d01001007387 */ /* 0x000fe20000100a00 */
[----:B------:R0:W-:Y:S03]  /*33230*/  STL.64 [R1+0xd8], R18 ;  /* 0x0000d81201007387 */ /* 0x0001e60000100a00 */
[----:B0-----:R-:W3:Y:S01]  /*33240*/  LDL.LU.64 R18, [R1+0x3818] ;  /* 0x0038180001127983 */ /* 0x001ee20000300a00 */
[----:B------:R-:W3:Y:S02]  /*33250*/  LDL.LU.64 R16, [R1+0x3810] ;  /* 0x0038100001107983 */ /* 0x000ee40000300a00 */
[----:B---3--:R-:W-:Y:S11]  /*33260*/  HMMA.16816.F32 R16, R12, R4, R16 ;  /* 0x000000040c10723c */ /* 0x008ff60000001810 */
[----:B------:R-:W-:Y:S11]  /*33270*/  @!UPT UIADD3 URZ, URZ, URZ, URZ ;  /* 0x0000003f3f3ff290 */ /* 0x000ff6000fffe03f */
[----:B------:R-:W-:Y:S01]  /*33280*/  @!UPT UIADD3 URZ, URZ, URZ, URZ ;  /* 0x0000003f3f3ff290 */ /* 0x000fe2000fffe03f */
[----:B------:R-:W-:Y:S01]  /*33290*/  STL.64 [R1+0xc0], R16 ;  /* 0x0000c01001007387 */ /* 0x000fe20000100a00 */
[----:B------:R0:W-:Y:S03]  /*332a0*/  STL.64 [R1+0xc8], R18 ;  /* 0x0000c81201007387 */ /* 0x0001e60000100a00 */
[----:B0-----:R-:W3:Y:S01]  /*332b0*/  LDL.LU.64 R18, [R1+0x3808] ;  /* 0x0038080001127983 */ /* 0x001ee20000300a00 */
[----:B------:R-:W3:Y:S02]  /*332c0*/  LDL.LU.64 R16, [R1+0x3800] ;  /* 0x0038000001107983 */ /* 0x000ee40000300a00 */
[----:B------:R0:W-:Y:S02]  /*332d0*/  STL.64 [R1+0x3788], R4 ;  /* 0x0037880401007387 */ /* 0x0001e40000100a00 */
[----:B0-----:R-:W4:Y:S01]  /*332e0*/  LDL.64 R4, [R1+0x10] ;  /* 0x0000100001047983 */ /* 0x001f220000100a00 */
[----:B------:R-:W-:-:S03]  /*332f0*/  IMAD.MOV.U32 R20, RZ, RZ, R28 ;  /* 0x000000ffff147224 */ /* 0x000fc600078e001c */
[----:B----4-:R0:W-:Y:S02]  /*33300*/  STL.64 [R1+0x37a0], R4 ;  /* 0x0037a00401007387 */ /* 0x0101e40000100a00 */
[----:B0-----:R-:W-:Y:S02]  /*33310*/  IMAD.MOV.U32 R4, RZ, RZ, R8 ;  /* 0x000000ffff047224 */ /* 0x001fe400078e0008 */
[----:B---3--:R-:W-:Y:S01]  /*33320*/  HMMA.16816.F32 R8, R12, R20, R16 ;  /* 0x000000140c08723c */ /* 0x008fe20000001810 */
[----:B------:R-:W-:-:S05]  /*33330*/  IMAD.MOV.U32 R5, RZ, RZ, R7 ;  /* 0x000000ffff057224 */ /* 0x000fca00078e0007 */
[----:B------:R-:W-:Y:S11]  /*33340*/  STL.64 [R1+0x37b8], R4 ;  /* 0x0037b80401007387 */ /* 0x000ff60000100a00 */
[----:B------:R-:W-:Y:S06]  /*33350*/  @!UPT UIADD3 URZ, URZ, URZ, URZ ;  /* 0x0000003f3f3ff290 */ /* 0x000fec000fffe03f */
[----:B------:R0:W-:Y:S01]  /*33360*/  STL.64 [R1+0x190], R8 ;  /* 0x0001900801007387 */ /* 0x0001e20000100a00 */
[----:B------:R1:W-:Y:S03]  /*33370*/  STL.64 [R1+0x198], R10 ;  /* 0x0001980a01007387 */ /* 0x0003e60000100a00 */
[----:B0-----:R-:W3:Y:S01]  /*33380*/  LDL.LU R8, [R1+0x4b0] ;  /* 0x0004b00001087983 */ /* 0x001ee20000300800 */
[----:B------:R-:W3:Y:S02]  /*33390*/  LDL.LU R9, [R1+0x4b4] ;  /* 0x0004b40001097983 */ /* 0x000ee40000300800 */
[----:B-1----:R-:W4:Y:S02]  /*333a0*/  LDL.LU R10, [R1+0x4b8] ;  /* 0x0004b800010a7983 */ /* 0x002f240000300800 */
[----:B------:R-:W4:Y:S02]  /*333b0*/  LDL.LU R11, [R1+0x4bc] ;  /* 0x0004bc00010b7983 */ /* 0x000f240000300800 */
[----:B------:R-:W-:-:S02]  /*333c0*/  IMAD.MOV.U32 R4, RZ, RZ, R6 ;  /* 0x000000ffff047224 */ /* 0x000fc400078e0006 */
[----:B------:R-:W-:Y:S01]  /*333d0*/  IMAD.MOV.U32 R5, RZ, RZ, R3 ;  /* 0x000000ffff057224 */ /* 0x000fe200078e0003 */
[----:B----4-:R-:W-:Y:S01]  /*333e0*/  STL.64 [R1+0x37f8], R10 ;  /* 0x0037f80a01007387 */ /* 0x010fe20000100a00 */
[----:B---3--:R0:W-:Y:S03]  /*333f0*/  STL.64 [R1+0x37f0], R8 ;  /* 0x0037f00801007387 */ /* 0x0081e60000100a00 */
[----:B0-----:R-:W2:Y:S01]  /*33400*/  LDL.LU R8, [R1+0x2b0] ;  /* 0x0002b00001087983 */ /* 0x001ea20000300800 */
[----:B------:R-:W2:Y:S02]  /*33410*/  LDL.LU R9, [R1+0x2b4] ;  /* 0x0002b40001097983 */ /* 0x000ea40000300800 */
[----:B------:R-:W2:Y:S02]  /*33420*/  LDL.LU R10, [R1+0x2b8] ;  /* 0x0002b800010a7983 */ /* 0x000ea40000300800 */
[----:B------:R-:W2:Y:S01]  /*33430*/  LDL.LU R11, [R1+0x2bc] ;  /* 0x0002bc00010b7983 */ /* 0x000ea20000300800 */
[----:B------:R0:W-:Y:S04]  /*33440*/  STL.64 [R1+0x37e0], R4 ;  /* 0x0037e00401007387 */ /* 0x0001e80000100a00 */
[----:B0-----:R-:W3:Y:S01]  /*33450*/  LDL.64 R4, [R1+0x50] ;  /* 0x0000500001047983 */ /* 0x001ee20000100a00 */
[----:B------:R-:W4:Y:S02]  /*33460*/  LDL.LU R16, [R1+0x4a0] ;  /* 0x0004a00001107983 */ /* 0x000f240000300800 */
[----:B------:R-:W4:Y:S02]  /*33470*/  LDL.LU R17, [R1+0x4a4] ;  /* 0x0004a40001117983 */ /* 0x000f240000300800 */
[----:B------:R-:W4:Y:S01]  /*33480*/  LDL.LU R18, [R1+0x4a8] ;  /* 0x0004a80001127983 */ /* 0x000f220000300800 */
[----:B------:R-:W4:Y:S01]  /*33490*/  LDL.LU R19, [R1+0x4ac] ;  /* 0x0004ac0001137983 */ /* 0x000f220000300800 */
        /* <DEDUP_REMOVED lines=11> */
[C---:B------:R-:W-:Y:S01]  /*33550*/  HMMA.16816.F32 R8, R12.reuse, R24, R8 ;  /* 0x000000180c08723c */ /* 0x040fe20000001808 */
        /* <DEDUP_REMOVED lines=11> */
[----:B------:R-:W2:Y:S02]  /*33610*/  LDL.LU R23, [R1+0x49c] ;  /* 0x00049c0001177983 */ /* 0x000ea40000300800 */
[----:B------:R-:W-:Y:S01]  /*33620*/  STL.64 [R1+0x2b0], R8 ;  /* 0x0002b00801007387 */ /* 0x000fe20000100a00 */
[----:B------:R0:W-:Y:S03]  /*33630*/  STL.64 [R1+0x2b8], R10 ;  /* 0x0002b80a01007387 */ /* 0x0001e60000100a00 */
[----:B0-----:R-:W3:Y:S01]  /*33640*/  LDL.LU.64 R10, [R1+0x37f8] ;  /* 0x0037f800010a7983 */ /* 0x001ee20000300a00 */
[----:B------:R-:W3:Y:S02]  /*33650*/  LDL.LU.64 R8, [R1+0x37f0] ;  /* 0x0037f00001087983 */ /* 0x000ee40000300a00 */
[----:B------:R0:W-:Y:S02]  /*33660*/  STL.64 [R1+0x3778], R24 ;  /* 0x0037781801007387 */ /* 0x0001e40000100a00 */
[----:B0-----:R-:W2:Y:S01]  /*33670*/  LDL.LU R24, [R1+0x420] ;  /* 0x0004200001187983 */ /* 0x001ea20000300800 */
[----:B------:R-:W2:Y:S02]  /*33680*/  LDL.LU R25, [R1+0x424] ;  /* 0x0004240001197983 */ /* 0x000ea40000300800 */
[----:B------:R-:W2:Y:S02]  /*33690*/  LDL.LU R26, [R1+0x428] ;  /* 0x00042800011a7983 */ /* 0x000ea40000300800 */
[----:B------:R-:W2:Y:S01]  /*336a0*/  LDL.LU R27, [R1+0x42c] ;  /* 0x00042c00011b7983 */ /* 0x000ea20000300800 */
        /* <DEDUP_REMOVED lines=8> */
[----:B------:R-:W2:Y:S01]  /*33730*/  LDL.LU.64 R4, [R1+0x37e0] ;  /* 0x0037e00001047983 */ /* 0x000ea20000300a00 */
[----:B----4-:R-:W-:Y:S03]  /*33740*/  HMMA.16816.F32 R12, R12, R8, R16 ;  /* 0x000000080c0c723c */ /* 0x010fe60000001810 */
[----:B------:R-:W2:Y:S01]  /*33750*/  LDL.LU.64 R18, [R1+0x37d8] ;  /* 0x0037d80001127983 */ /* 0x000ea20000300a00 */
[----:B------:R-:W2:Y:S11]  /*33760*/  LDL.LU.64 R16, [R1+0x37d0] ;  /* 0x0037d00001107983 */ /* 0x000eb60000300a00 */
[----:B------:R-:W-:Y:S08]  /*33770*/  @!UPT UIADD3 URZ, URZ, URZ, URZ ;  /* 0x0000003f3f3ff290 */ /* 0x000ff0000fffe03f */
[----:B------:R0:W-:Y:S01]  /*33780*/  STL.64 [R1+0x3e0], R12 ;  /* 0x0003e00c01007387 */ /* 0x0001e20000100a00 */
[----:B------:R1:W-:Y:S03]  /*33790*/  STL.64 [R1+0x3e8], R14 ;  /* 0x0003e80e01007387 */ /* 0x0003e60000100a00 */
[----:B0-----:R-:W3:Y:S01]  /*337a0*/  LDL.LU R12, [R1+0x3d0] ;  /* 0x0003d000010c7983 */ /* 0x001ee20000300800 */
[----:B------:R-:W3:Y:S02]  /*337b0*/  LDL.LU R13, [R1+0x3d4] ;  /* 0x0003d400010d7983 */ /* 0x000ee40000300800 */
[----:B-1----:R-:W3:Y:S02]  /*337c0*/  LDL.LU R14, [R1+0x3d8] ;  /* 0x0003d800010e7983 */ /* 0x002ee40000300800 */
[----:B------:R-:W3:Y:S01]  /*337d0*/  LDL.LU R15, [R1+0x3dc] ;  /* 0x0003dc00010f7983 */ /* 0x000ee20000300800 */
[C---:B--2---:R-:W-:Y:S01]  /*337e0*/  HMMA.16816.F32 R4, R16.reuse, R4, R20 ;  /* 0x000000041004723c */ /* 0x044fe20000001814 */
[----:B------:R-:W2:Y:S01]  /*337f0*/  LDL.LU.64 R22, [R1+0x37c8] ;  /* 0x0037c80001167983 */ /* 0x000ea20000300a00 */
[----:B------:R-:W2:Y:S11]  /*33800*/  LDL.LU.64 R20, [R1+0x37c0] ;  /* 0x0037c00001147983 */ /* 0x000eb60000300a00 */
[----:B------:R-:W-:Y:S10]  /*33810*/  @!UPT UIADD3 URZ, URZ, URZ, URZ ;  /* 0x0000003f3f3ff290 */ /* 0x000ff4000fffe03f */
[----:B------:R0:W-:Y:S01]  /*33820*/  STL.64 [R1+0x460], R4 ;  /* 0x0004600401007387 */ /* 0x0001e20000100a00 */
[----:B------:R2:W-:Y:S03]  /*33830*/  STL.64 [R1+0x468], R6 ;  /* 0x0004680601007387 */ /* 0x0005e60000100a00 */
[----:B0-----:R-:W2:Y:S02]  /*33840*/  LDL.LU.64 R4, [R1+0x37b8] ;  /* 0x0037b80001047983 */ /* 0x001ea40000300a00 */
[C---:B--2---:R-:W-:Y:S02]  /*33850*/  HMMA.16816.F32 R4, R16.reuse, R4, R20 ;  /* 0x000000041004723c */ /* 0x044fe40000001814 */
[----:B------:R-:W2:Y:S01]  /*33860*/  LDL.LU.64 R22, [R1+0x37b0] ;  /* 0x0037b00001167983 */ /* 0x000ea20000300a00 */
[----:B------:R-:W2:Y:S11]  /*33870*/  LDL.LU.64 R20, [R1+0x37a8] ;  /* 0x0037a80001147983 */ /* 0x000eb60000300a00 */
[----:B------:R-:W-:Y:S09]  /*33880*/  @!UPT UIADD3 URZ, URZ, URZ, URZ ;  /* 0x0000003f3f3ff290 */ /* 0x000ff2000fffe03f */
        /* <DEDUP_REMOVED lines=12> */
[C---:B--2---:R-:W-:Y:S11]  /*33950*/  HMMA.16816.F32 R20, R16.reuse, R4, R20 ;  /* 0x000000041014723c */ /* 0x044ff60000001814 */
[----:B------:R-:W-:Y:S11]  /*33960*/  @!UPT UIADD3 URZ, URZ, URZ, URZ ;  /* 0x0000003f3f3ff290 */ /* 0x000ff6000fffe03f */
[----:B------:R-:W-:Y:S01]  /*33970*/  @!UPT UIADD3 URZ, URZ, URZ, URZ ;  /* 0x0000003f3f3ff290 */ /* 0x000fe2000fffe03f */
[----:B------:R0:W-:Y:S01]  /*33980*/  STL.64 [R1+0x430], R20 ;  /* 0x0004301401007387 */ /* 0x0001e20000100a00 */
[----:B------:R-:W-:Y:S03]  /*33990*/  STL.64 [R1+0x438], R22 ;  /* 0x0004381601007387 */ /* 0x000fe60000100a00 */
[----:B0-----:R-:W2:Y:S01]  /*339a0*/  LDL.LU.64 R20, [R1+0x3780] ;  /* 0x0037800001147983 */ /* 0x001ea20000300a00 */
[----:B------:R0:W-:Y:S03]  /*339b0*/  STL.64 [R1+0x3750], R4 ;  /* 0x0037500401007387 */ /* 0x0001e60000100a00 */
[----:B0-----:R-:W4:Y:S01]  /*339c0*/  LDL.LU R4, [R1+0x410] ;  /* 0x0004100001047983 */ /* 0x001f220000300800 */
[----:B------:R-:W4:Y:S02]  /*339d0*/  LDL.LU R5, [R1+0x414] ;  /* 0x0004140001057983 */ /* 0x000f240000300800 */
[----:B------:R-:W4:Y:S02]  /*339e0*/  LDL.LU R6, [R1+0x418] ;  /* 0x0004180001067983 */ /* 0x000f240000300800 */
[----:B------:R-:W4:Y:S01]  /*339f0*/  LDL.LU R7, [R1+0x41c] ;  /* 0x00041c0001077983 */ /* 0x000f220000300800 */
[C---:B--2---:R-:W-:Y:S01]  /*33a00*/  HMMA.16816.F32 R20, R16.reuse, R20, R24 ;  /* 0x000000141014723c */ /* 0x044fe20000001818 */
[----:B------:R-:W4:Y:S11]  /*33a10*/  LDL.LU.64 R24, [R1+0x3778] ;  /* 0x0037780001187983 */ /* 0x000f360000300a00 */
[----:B------:R-:W-:Y:S11]  /*33a20*/  @!UPT UIADD3 URZ, URZ, URZ, URZ ;  /* 0x0000003f3f3ff290 */ /* 0x000ff6000fffe03f */
[----:B------:R-:W-:Y:S01]  /*33a30*/  STL.64 [R1+0x420], R20 ;  /* 0x0004201401007387 */ /* 0x000fe20000100a00 */
[----:B------:R0:W-:Y:S03]  /*33a40*/  STL.64 [R1+0x428], R22 ;  /* 0x0004281601007387 */ /* 0x0001e60000100a00 */
[----:B0-----:R-:W2:Y:S01]  /*33a50*/  LDL.LU.64 R22, [R1+0x3770] ;  /* 0x0037700001167983 */ /* 0x001ea20000300a00 */
[----:B------:R-:W2:Y:S01]  /*33a60*/  LDL.LU.64 R20, [R1+0x3768] ;  /* 0x0037680001147983 */ /* 0x000ea20000300a00 */
[C---:B---3--:R-:W-:Y:S08]  /*33a70*/  HMMA.16816.F32 R12, R16.reuse, R8, R12 ;  /* 0x00000008100c723c */ /* 0x048ff0000000180c */
[----:B----4-:R-:W-:Y:S11]  /*33a80*/  HMMA.16816.F32 R4, R16, R24, R4 ;  /* 0x000000181004723c */ /* 0x010ff60000001804 */
[----:B------:R-:W-:Y:S11]  /*33a90*/  @!UPT UIADD3 URZ, URZ, URZ, URZ ;  /* 0x0000003f3f3ff290 */ /* 0x000ff6000fffe03f */
[----:B------:R-:W-:Y:S01]  /*33aa0*/  @!UPT UIADD3 URZ, URZ, URZ, URZ ;  /* 0x0000003f3f3ff290 */ /* 0x000fe2000fffe03f */
[----:B------:R0:W-:Y:S01]  /*33ab0*/  STL.64 [R1+0x410], R4 ;  /* 0x0004100401007387 */ /* 0x0001e20000100a00 */
[----:B------:R1:W-:Y:S03]  /*33ac0*/  STL.64 [R1+0x418], R6 ;  /* 0x0004180601007387 */ /* 0x0003e60000100a00 */
[----:B0-----:R-:W3:Y:S01]  /*33ad0*/  LDL.LU R4, [R1+0x3c0] ;  /* 0x0003c00001047983 */ /* 0x001ee20000300800 */
[----:B------:R-:W3:Y:S02]  /*33ae0*/  LDL.LU R5, [R1+0x3c4] ;  /* 0x0003c40001057983 */ /* 0x000ee40000300800 */
[----:B-1----:R-:W3:Y:S02]  /*33af0*/  LDL.LU R6, [R1+0x3c8] ;  /* 0x0003c80001067983 */ /* 0x002ee40000300800 */
[----:B------:R-:W3:Y:S01]  /*33b00*/  LDL.LU R7, [R1+0x3cc] ;  /* 0x0003cc0001077983 */ /* 0x000ee20000300800 */
[----:B------:R0:W-:Y:S02]  /*33b10*/  STL.64 [R1+0x3730], R24 ;  /* 0x0037301801007387 */ /* 0x0001e40000100a00 */
[----:B0-----:R-:W-:-:S02]  /*33b20*/  IMAD.MOV.U32 R24, RZ, RZ, R11 ;  /* 0x000000ffff187224 */ /* 0x001fc400078e000b */
[----:B------:R-:W-:-:S07]  /*33b30*/  IMAD.MOV.U32 R25, RZ, RZ, R10 ;  /* 0x000000ffff197224 */ /* 0x000fce00078e000a */
[----:B--2---:R-:W-:Y:S01]  /*33b40*/  HMMA.16816.F32 R24, R16, R24, R20 ;  /* 0x000000181018723c */ /* 0x004fe20000001814 */
[----:B------:R-:W3:Y:S01]  /*33b50*/  LDL.LU.64 R22, [R1+0x3760] ;  /* 0x0037600001167983 */ /* 0x000ee20000300a00 */
[----:B------:R-:W3:Y:S02]  /*33b60*/  LDL.LU.64 R20, [R1+0x3758] ;  /* 0x0037580001147983 */ /* 0x000ee40000300a00 */
[----:B------:R-:W3:Y:S11]  /*33b70*/  LDL.64 R16, [R1+0x40] ;  /* 0x0000400001107983 */ /* 0x000ef60000100a00 */
[----:B------:R-:W-:Y:S08]  /*33b80*/  @!UPT UIADD3 URZ, URZ, URZ, URZ ;  /* 0x0000003f3f3ff290 */ /* 0x000ff0000fffe03f */
[----:B------:R0:W-:Y:S01]  /*33b90*/  STL.64 [R1+0x400], R24 ;  /* 0x0004001801007387 */ /* 0x0001e20000100a00 */
[----:B------:R1:W-:Y:S03]  /*33ba0*/  STL.64 [R1+0x408], R26 ;  /* 0x0004081a01007387 */ /* 0x0003e60000100a00 */
[----:B0-----:R-:W2:Y:S01]  /*33bb0*/  LDL.LU R24, [R1+0x3a0] ;  /* 0x0003a00001187983 */ /* 0x001ea20000300800 */
[----:B------:R-:W-:Y:S02]  /*33bc0*/  STL.64 [R1+0x3d0], R12 ;  /* 0x0003d00c01007387 */ /* 0x000fe40000100a00 */
[----:B------:R-:W-:Y:S02]  /*33bd0*/  STL.64 [R1+0x3d8], R14 ;  /* 0x0003d80e01007387 */ /* 0x000fe40000100a00 */
[----:B------:R-:W2:Y:S01]  /*33be0*/  LDL.LU R25, [R1+0x3a4] ;  /* 0x0003a40001197983 */ /* 0x000ea20000300800 */
[----:B-1----:R-:W4:Y:S01]  /*33bf0*/  LDL.LU R26, [R1+0x3a8] ;  /* 0x0003a800011a7983 */ /* 0x002f220000300800 */
[----:B------:R-:W4:Y:S03]  /*33c00*/  LDL.LU R27, [R1+0x3ac] ;  /* 0x0003ac00011b7983 */ /* 0x000f260000300800 */
[----:B----4-:R-:W-:Y:S01]  /*33c10*/  STL.64 [R1+0x3748], R26 ;  /* 0x0037481a01007387 */ /* 0x010fe20000100a00 */
[----:B--2---:R0:W-:Y:S03]  /*33c20*/  STL.64 [R1+0x3740], R24 ;  /* 0x0037401801007387 */ /* 0x0041e60000100a00 */
[----:B0-----:R-:W2:Y:S01]  /*33c30*/  LDL.64 R24, [R1+0x20] ;  /* 0x0000200001187983 */ /* 0x001ea20000100a00 */
[----:B------:R0:W-:Y:S03]  /*33c40*/  STL.64 [R1+0x3710], R8 ;  /* 0x0037100801007387 */ /* 0x0001e60000100a00 */
[----:B0-----:R-:W2:Y:S01]  /*33c50*/  LDL.LU R8, [R1+0x3b0] ;  /* 0x0003b00001087983 */ /* 0x001ea20000300800 */
[----:B------:R-:W2:Y:S02]  /*33c60*/  LDL.LU R9, [R1+0x3b4] ;  /* 0x0003b40001097983 */ /* 0x000ea40000300800 */
[----:B------:R-:W2:Y:S02]  /*33c70*/  LDL.LU R10, [R1+0x3b8] ;  /* 0x0003b800010a7983 */ /* 0x000ea40000300800 */
[----:B------:R-:W2:Y:S01]  /*33c80*/  LDL.LU R11, [R1+0x3bc] ;  /* 0x0003bc00010b7983 */ /* 0x000ea20000300800 */
[----:B------:R-:W4:Y:S01]  /*33c90*/  LDL.LU R12, [R1+0x250] ;  /* 0x00025000010c7983 */ /* 0x000f220000300800 */
[----:B------:R-:W4:Y:S02]  /*33ca0*/  LDL.LU R13, [R1+0x254] ;  /* 0x00025400010d7983 */ /* 0x000f240000300800 */
[----:B------:R-:W2:Y:S02]  /*33cb0*/  LDL.LU R14, [R1+0x258] ;  /* 0x00025800010e7983 */ /* 0x000ea40000300800 */
[----:B------:R-:W2:Y:S01]  /*33cc0*/  LDL.LU R15, [R1+0x25c] ;  /* 0x00025c00010f7983 */ /* 0x000ea20000300800 */
[----:B---3--:R-:W-:Y:S01]  /*33cd0*/  HMMA.16816.F32 R4, R20, R16, R4 ;  /* 0x000000101404723c */ /* 0x008fe20000001804 */
[----:B--2---:R-:W-:Y:S01]  /*33ce0*/  STL.64 [R1+0x36a8], R14 ;  /* 0x0036a80e01007387 */ /* 0x004fe20000100a00 */
[----:B----4-:R0:W-:Y:S03]  /*33cf0*/  STL.64 [R1+0x36a0], R12 ;  /* 0x0036a00c01007387 */ /* 0x0101e60000100a00 */
[----:B0-----:R-:W2:Y:S01]  /*33d00*/  LDL.LU R12, [R1+0x260] ;  /* 0x00026000010c7983 */ /* 0x001ea20000300800 */
[----:B------:R-:W2:Y:S02]  /*33d10*/  LDL.LU R13, [R1+0x264] ;  /* 0x00026400010d7983 */ /* 0x000ea40000300800 */
[----:B------:R-:W3:Y:S02]  /*33d20*/  LDL.LU R14, [R1+0x268] ;  /* 0x00026800010e7983 */ /* 0x000ee40000300800 */
[----:B------:R-:W3:Y:S02]  /*33d30*/  LDL.LU R15, [R1+0x26c] ;  /* 0x00026c00010f7983 */ /* 0x000ee40000300800 */
[----:B---3--:R-:W-:Y:S01]  /*33d40*/  STL.64 [R1+0x36b8], R14 ;  /* 0x0036b80e01007387 */ /* 0x008fe20000100a00 */
[----:B--2---:R0:W-:Y:S10]  /*33d50*/  STL.64 [R1+0x36b0], R12 ;  /* 0x0036b00c01007387 */ /* 0x0041f40000100a00 */
[----:B------:R1:W-:Y:S02]  /*33d60*/  STL.64 [R1+0x3c0], R4 ;  /* 0x0003c00401007387 */ /* 0x0003e40000100a00 */
[----:B------:R2:W-:Y:S02]  /*33d70*/  STL.64 [R1+0x3c8], R6 ;  /* 0x0003c80601007387 */ /* 0x0005e40000100a00 */
[----:B0-----:R-:W-:Y:S01]  /*33d80*/  IMAD.MOV.U32 R13, RZ, RZ, R3 ;  /* 0x000000ffff0d7224 */ /* 0x001fe200078e0003 */
[----:B-1----:R-:W3:Y:S01]  /*33d90*/  LDL.LU.64 R4, [R1+0x3750] ;  /* 0x0037500001047983 */ /* 0x002ee20000300a00 */
[----:B--2---:R-:W-:-:S02]  /*33da0*/  IMAD.MOV.U32 R6, RZ, RZ, R16 ;  /* 0x000000ffff067224 */ /* 0x004fc400078e0010 */
[----:B------:R-:W-:Y:S02]  /*33db0*/  IMAD.MOV.U32 R3, RZ, RZ, R17 ;  /* 0x000000ffff037224 */ /* 0x000fe400078e0011 */
[----:B------:R-:W2:Y:S01]  /*33dc0*/  LDL.LU R16, [R1+0x240] ;  /* 0x0002400001107983 */ /* 0x000ea20000300800 */
[----:B------:R-:W2:Y:S01]  /*33dd0*/  LDL.LU R17, [R1+0x244] ;  /* 0x0002440001117983 */ /* 0x000ea20000300800 */
[----:B------:R-:W4:Y:S02]  /*33de0*/  LDL.LU R18, [R1+0x248] ;  /* 0x0002480001127983 */ /* 0x000f240000300800 */
[----:B------:R-:W4:Y:S01]  /*33df0*/  LDL.LU R19, [R1+0x24c] ;  /* 0x00024c0001137983 */ /* 0x000f220000300800 */
[----:B------:R-:W-:Y:S01]  /*33e00*/  HMMA.16816.F32 R8, R20, R24, R8 ;  /* 0x000000181408723c */ /* 0x000fe20000001808 */
[----:B----4-:R-:W-:Y:S01]  /*33e10*/  STL.64 [R1+0x3698], R18 ;  /* 0x0036981201007387 */ /* 0x010fe20000100a00 */
[----:B--2---:R0:W-:Y:S03]  /*33e20*/  STL.64 [R1+0x3690], R16 ;  /* 0x0036901001007387 */ /* 0x0041e60000100a00 */
[----:B0-----:R-:W2:Y:S01]  /*33e30*/  LDL.LU.64 R16, [R1+0x30] ;  /* 0x0000300001107983 */ /* 0x001ea20000300a00 */
[----:B------:R-:W-:-:S03]  /*33e40*/  IMAD.MOV.U32 R7, RZ, RZ, R25 ;  /* 0x000000ffff077224 */ /* 0x000fc600078e0019 */
[----:B--2---:R0:W-:Y:S04]  /*33e50*/  STL.64 [R1+0x3738], R16 ;  /* 0x0037381001007387 */ /* 0x0041e80000100a00 */
[----:B0-----:R-:W3:Y:S01]  /*33e60*/  LDL.LU R16, [R1+0x390] ;  /* 0x0003900001107983 */ /* 0x001ee20000300800 */
[----:B------:R-:W3:Y:S02]  /*33e70*/  LDL.LU R17, [R1+0x394] ;  /* 0x0003940001117983 */ /* 0x000ee40000300800 */
[----:B------:R-:W3:Y:S02]  /*33e80*/  LDL.LU R18, [R1+0x398] ;  /* 0x0003980001127983 */ /* 0x000ee40000300800 */
[----:B------:R-:W3:Y:S05]  /*33e90*/  LDL.LU R19, [R1+0x39c] ;  /* 0x00039c0001137983 */ /* 0x000eea0000300800 */
[----:B------:R-:W-:Y:S01]  /*33ea0*/  STL.64 [R1+0x3b0], R8 ;  /* 0x0003b00801007387 */ /* 0x000fe20000100a00 */
[----:B------:R0:W-:Y:S02]  /*33eb0*/  STL.64 [R1+0x3b8], R10 ;  /* 0x0003b80a01007387 */ /* 0x0001e40000100a00 */
[----:B------:R-:W2:Y:S02]  /*33ec0*/  LDL.LU.64 R26, [R1+0x3748] ;  /* 0x00374800011a7983 */ /* 0x000ea40000300a00 */
[----:B0-----:R-:W-:-:S02]  /*33ed0*/  IMAD.MOV.U32 R10, RZ, RZ, R24 ;  /* 0x000000ffff0a7224 */ /* 0x001fc400078e0018 */
[----:B------:R-:W2:Y:S01]  /*33ee0*/  LDL.LU.64 R24, [R1+0x3740] ;  /* 0x0037400001187983 */ /* 0x000ea20000300a00 */
[----:B------:R-:W4:Y:S02]  /*33ef0*/  LDL.LU.64 R8, [R1+0x50] ;  /* 0x0000500001087983 */ /* 0x000f240000300a00 */
[----:B------:R-:W-:-:S07]  /*33f00*/  IMAD.MOV.U32 R12, RZ, RZ, R28 ;  /* 0x000000ffff0c7224 */ /* 0x000fce00078e001c */
[----:B--2---:R-:W-:Y:S01]  /*33f10*/  HMMA.16816.F32 R24, R20, R12, R24 ;  /* 0x0000000c1418723c */ /* 0x004fe20000001818 */
[----:B----4-:R-:W-:Y:S11]  /*33f20*/  STL.64 [R1+0x3728], R8 ;  /* 0x0037280801007387 */ /* 0x010ff60000100a00 */
[----:B------:R-:W-:Y:S11]  /*33f30*/  @!UPT UIADD3 URZ, URZ, URZ, URZ ;  /* 0x0000003f3f3ff290 */ /* 0x000ff6000fffe03f */
[----:B------:R-:W-:Y:S01]  /*33f40*/  STL.64 [R1+0x3a0], R24 ;  /* 0x0003a01801007387 */ /* 0x000fe20000100a00 */
[----:B------:R-:W-:Y:S02]  /*33f50*/  STL.64 [R1+0x3a8], R26 ;  /* 0x0003a81a01007387 */ /* 0x000fe40000100a00 */
[----:B------:R0:W-:Y:S02]  /*33f60*/  STL.64 [R1+0x36c8], R12 ;  /* 0x0036c80c01007387 */ /* 0x0001e40000100a00 */
[----:B0-----:R-:W-:Y:S02]  /*33f70*/  IMAD.MOV.U32 R12, RZ, RZ, R10 ;  /* 0x000000ffff0c7224 */ /* 0x001fe400078e000a */
[----:B------:R-:W-:-:S05]  /*33f80*/  IMAD.MOV.U32 R13, RZ, RZ, R7 ;  /* 0x000000ffff0d7224 */ /* 0x000fca00078e0007 */
[----:B------:R0:W-:Y:S01]  /*33f90*/  STL.64 [R1+0x36e0], R12 ;  /* 0x0036e00c01007387 */ /* 0x0001e20000100a00 */
[----:B------:R-:W2:Y:S02]  /*33fa0*/  LDL.LU R24, [R1+0x380] ;  /* 0x0003800001187983 */ /* 0x000ea40000300800 */
[----:B------:R-:W2:Y:S02]  /*33fb0*/  LDL.LU R25, [R1+0x384] ;  /* 0x0003840001197983 */ /* 0x000ea40000300800 */
[----:B------:R-:W2:Y:S01]  /*33fc0*/  LDL.LU R26, [R1+0x388] ;  /* 0x00038800011a7983 */ /* 0x000ea20000300800 */
[----:B------:R-:W2:Y:S01]  /*33fd0*/  LDL.LU R27, [R1+0x38c] ;  /* 0x00038c00011b7983 */ /* 0x000ea20000300800 */
[----:B------:R-:W4:Y:S02]  /*33fe0*/  LDL.LU R8, [R1+0x370] ;  /* 0x0003700001087983 */ /* 0x000f240000300800 */
[----:B------:R-:W4:Y:S02]  /*33ff0*/  LDL.LU R9, [R1+0x374] ;  /* 0x0003740001097983 */ /* 0x000f240000300800 */
[----:B------:R-:W4:Y:S01]  /*34000*/  LDL.LU R10, [R1+0x378] ;  /* 0x00037800010a7983 */ /* 0x000f220000300800 */
[----:B------:R-:W4:Y:S01]  /*34010*/  LDL.LU R11, [R1+0x37c] ;  /* 0x00037c00010b7983 */ /* 0x000f220000300800 */
[----:B0-----:R-:W-:-:S02]  /*34020*/  IMAD.MOV.U32 R12, RZ, RZ, R6 ;  /* 0x000000ffff0c7224 */ /* 0x001fc400078e0006 */
[----:B------:R-:W-:-:S05]  /*34030*/  IMAD.MOV.U32 R13, RZ, RZ, R3 ;  /* 0x000000ffff0d7224 */ /* 0x000fca00078e0003 */
[----:B------:R0:W-:Y:S04]  /*34040*/  STL.64 [R1+0x3708], R12 ;  /* 0x0037080c01007387 */ /* 0x0001e80000100a00 */
[----:B0-----:R-:W2:Y:S01]  /*34050*/  LDL.LU R12, [R1+0x2a0] ;  /* 0x0002a000010c7983 */ /* 0x001ea20000300800 */
[----:B------:R-:W2:Y:S02]  /*34060*/  LDL.LU R13, [R1+0x2a4] ;  /* 0x0002a400010d7983 */ /* 0x000ea40000300800 */
[----:B------:R-:W2:Y:S02]  /*34070*/  LDL.LU R14, [R1+0x2a8] ;  /* 0x0002a800010e7983 */ /* 0x000ea40000300800 */
[----:B------:R-:W2:Y:S01]  /*34080*/  LDL.LU R15, [R1+0x2ac] ;  /* 0x0002ac00010f7983 */ /* 0x000ea20000300800 */
[C---:B---3--:R-:W-:Y:S01]  /*34090*/  HMMA.16816.F32 R16, R20.reuse, R4, R16 ;  /* 0x000000041410723c */ /* 0x048fe20000001810 */
[----:B--2---:R-:W-:Y:S01]  /*340a0*/  STL.64 [R1+0x3720], R14 ;  /* 0x0037200e01007387 */ /* 0x004fe20000100a00 */
[----:B------:R0:W-:Y:S03]  /*340b0*/  STL.64 [R1+0x3718], R12 ;  /* 0x0037180c01007387 */ /* 0x0001e60000100a00 */
[----:B0-----:R-:W2:Y:S01]  /*340c0*/  LDL.LU R12, [R1+0x360] ;  /* 0x00036000010c7983 */ /* 0x001ea20000300800 */
[----:B------:R-:W2:Y:S02]  /*340d0*/  LDL.LU R13, [R1+0x364] ;  /* 0x00036400010d7983 */ /* 0x000ea40000300800 */
[----:B------:R-:W2:Y:S02]  /*340e0*/  LDL.LU R14, [R1+0x368] ;  /* 0x00036800010e7983 */ /* 0x000ea40000300800 */
[----:B------:R-:W2:Y:S11]  /*340f0*/  LDL.LU R15, [R1+0x36c] ;  /* 0x00036c00010f7983 */ /* 0x000eb60000300800 */
[----:B------:R-:W-:Y:S02]  /*34100*/  @!UPT UIADD3 URZ, URZ, URZ, URZ ;  /* 0x0000003f3f3ff290 */ /* 0x000fe4000fffe03f */
[----:B------:R0:W-:Y:S01]  /*34110*/  STL.64 [R1+0x390], R16 ;  /* 0x0003901001007387 */ /* 0x0001e20000100a00 */
[----:B------:R-:W-:Y:S03]  /*34120*/  STL.64 [R1+0x398], R18 ;  /* 0x0003981201007387 */ /* 0x000fe60000100a00 */
[----:B0-----:R-:W3:Y:S01]  /*34130*/  LDL.LU.64 R16, [R1+0x3738] ;  /* 0x0037380001107983 */ /* 0x001ee20000300a00 */
        /* <DEDUP_REMOVED lines=27> */
[----:B0-----:R-:W3:Y:S02]  /*342f0*/  LDL.LU.64 R8, [R1+0x3728] ;  /* 0x0037280001087983 */ /* 0x001ee40000300a00 */
[C---:B---3--:R-:W-:Y:S01]  /*34300*/  HMMA.16816.F32 R12, R20.reuse, R8, R12 ;  /* 0x00000008140c723c */ /* 0x048fe2000000180c */
[----:B------:R-:W-:Y:S02]  /*34310*/  IMAD.MOV.U32 R27, RZ, RZ, R8 ;  /* 0x000000ffff1b7224 */ /* 0x000fe400078e0008 */
[----:B------:R-:W-:Y:S11]  /*34320*/  IMAD.MOV.U32 R26, RZ, RZ, R9 ;  /* 0x000000ffff1a7224 */ /* 0x000ff600078e0009 */
[----:B------:R-:W-:Y:S09]  /*34330*/  @!UPT UIADD3 URZ, URZ, URZ, URZ ;  /* 0x0000003f3f3ff290 */ /* 0x000ff2000fffe03f */
[----:B------:R-:W-:Y:S01]  /*34340*/  STL.64 [R1+0x360], R12 ;  /* 0x0003600c01007387 */ /* 0x000fe20000100a00 */
[----:B------:R0:W-:Y:S03]  /*34350*/  STL.64 [R1+0x368], R14 ;  /* 0x0003680e01007387 */ /* 0x0001e60000100a00 */
[----:B0-----:R-:W3:Y:S01]  /*34360*/  LDL.LU.64 R14, [R1+0x3720] ;  /* 0x00372000010e7983 */ /* 0x001ee20000300a00 */
[----:B------:R-:W3:Y:S02]  /*34370*/  LDL.LU.64 R12, [R1+0x3718] ;  /* 0x00371800010c7983 */ /* 0x000ee40000300a00 */
[----:B------:R-:W3:Y:S02]  /*34380*/  LDL.LU.64 R8, [R1+0x3710] ;  /* 0x0037100001087983 */ /* 0x000ee40000300a00 */
[----:B---3--:R-:W-:Y:S01]  /*34390*/  HMMA.16816.F32 R20, R20, R8, R12 ;  /* 0x000000081414723c */ /* 0x008fe2000000180c */
[----:B------:R-:W2:Y:S01]  /*343a0*/  LDL.LU.64 R12, [R1+0x3708] ;  /* 0x00370800010c7983 */ /* 0x000ea20000300a00 */
[----:B------:R-:W-:-:S02]  /*343b0*/  IMAD.MOV.U32 R28, RZ, RZ, R8 ;  /* 0x000000ffff1c7224 */ /* 0x000fc400078e0008 */
[----:B------:R-:W-:Y:S11]  /*343c0*/  IMAD.MOV.U32 R29, RZ, RZ, R9 ;  /* 0x000000ffff1d7224 */ /* 0x000ff600078e0009 */
[----:B------:R-:W-:Y:S08]  /*343d0*/  @!UPT UIADD3 URZ, URZ, URZ, URZ ;  /* 0x0000003f3f3ff290 */ /* 0x000ff0000fffe03f */
[----:B------:R0:W-:Y:S01]  /*343e0*/  STL.64 [R1+0x2a0], R20 ;  /* 0x0002a01401007387 */ /* 0x0001e20000100a00 */
[----:B------:R1:W-:Y:S02]  /*343f0*/  STL.64 [R1+0x2a8], R22 ;  /* 0x0002a81601007387 */ /* 0x0003e40000100a00 */
[----:B------:R-:W2:Y:S02]  /*34400*/  LDL.LU.64 R10, [R1+0x3700] ;  /* 0x00370000010a7983 */ /* 0x000ea40000300a00 */
[----:B------:R-:W2:Y:S01]  /*34410*/  LDL.LU.64 R8, [R1+0x36f8] ;  /* 0x0036f80001087983 */ /* 0x000ea20000300a00 */
[----:B0-----:R-:W3:Y:S01]  /*34420*/  LDL.LU R20, [R1+0x230] ;  /* 0x0002300001147983 */ /* 0x001ee20000300800 */
[----:B------:R-:W3:Y:S02]  /*34430*/  LDL.LU R21, [R1+0x234] ;  /* 0x0002340001157983 */ /* 0x000ee40000300800 */
[----:B-1----:R-:W3:Y:S01]  /*34440*/  LDL.LU R22, [R1+0x238] ;  /* 0x0002380001167983 */ /* 0x002ee20000300800 */
        /* <DEDUP_REMOVED lines=12> */
[----:B------:R2:W-:Y:S03]  /*34510*/  STL.64 [R1+0x288], R14 ;  /* 0x0002880e01007387 */ /* 0x0005e60000100a00 */
[----:B0-----:R-:W2:Y:S02]  /*34520*/  LDL.LU.64 R12, [R1+0x36c8] ;  /* 0x0036c800010c7983 */ /* 0x001ea40000300a00 */
[C---:B--2---:R-:W-:Y:S02]  /*34530*/  HMMA.16816.F32 R12, R8.reuse, R12, R4 ;  /* 0x0000000c080c723c */ /* 0x044fe40000001804 */
[----:B------:R-:W2:Y:S11]  /*34540*/  LDL.LU.64 R4, [R1+0x36c0] ;  /* 0x0036c00001047983 */ /* 0x000eb60000300a00 */
[----:B------:R-:W-:Y:S10]  /*34550*/  @!UPT UIADD3 URZ, URZ, URZ, URZ ;  /* 0x0000003f3f3ff290 */ /* 0x000ff4000fffe03f */
[----:B------:R-:W-:Y:S01]  /*34560*/  STL.64 [R1+0x270], R12 ;  /* 0x0002700c01007387 */ /* 0x000fe20000100a00 */
[----:B------:R0:W-:Y:S03]  /*34570*/  STL.64 [R1+0x278], R14 ;  /* 0x0002780e01007387 */ /* 0x0001e60000100a00 */
[----:B0-----:R-:W2:Y:S01]  /*34580*/  LDL.LU.64 R14, [R1+0x36b8] ;  /* 0x0036b800010e7983 */ /* 0x001ea20000300a00 */
[----:B------:R-:W2:Y:S02]  /*34590*/  LDL.LU.64 R12, [R1+0x36b0] ;  /* 0x0036b000010c7983 */ /* 0x000ea40000300a00 */
[C---:B--2---:R-:W-:Y:S01]  /*345a0*/  HMMA.16816.F32 R4, R8.reuse, R4, R12 ;  /* 0x000000040804723c */ /* 0x044fe2000000180c */
[----:B------:R-:W2:Y:S01]  /*345b0*/  LDL.LU.64 R14, [R1+0x36a8] ;  /* 0x0036a800010e7983 */ /* 0x000ea20000300a00 */
[----:B------:R-:W2:Y:S11]  /*345c0*/  LDL.LU.64 R12, [R1+0x36a0] ;  /* 0x0036a000010c7983 */ /* 0x000eb60000300a00 */
[----:B------:R-:W-:Y:S10]  /*345d0*/  @!UPT UIADD3 URZ, URZ, URZ, URZ ;  /* 0x0000003f3f3ff290 */ /* 0x000ff4000fffe03f */
[----:B------:R-:W-:Y:S01]  /*345e0*/  STL.64 [R1+0x260], R4 ;  /* 0x0002600401007387 */ /* 0x000fe20000100a00 */
[----:B------:R-:W-:Y:S02]  /*345f0*/  STL.64 [R1+0x268], R6 ;  /* 0x0002680601007387 */ /* 0x000fe40000100a00 */
[----:B------:R-:W0:Y:S04]  /*34600*/  LDSM.16.MT88.4 R4, [R0+0x8300] ;  /* 0x008300000004783b */ /* 0x000e280000004200 */
[----:B------:R-:W-:Y:S01]  /*34610*/  IMAD.MOV.U32 R3, RZ, RZ, R17 ;  /* 0x000000ffff037224 */ /* 0x000fe200078e0011 */
[----:B0-----:R0:W-:Y:S01]  /*34620*/  STL.64 [R1+0x3678], R6 ;  /* 0x0036780601007387 */ /* 0x0011e20000100a00 */
[----:B------:R-:W-:Y:S02]  /*34630*/  STL.64 [R1+0x3670], R4 ;  /* 0x0036700401007387 */ /* 0x000fe40000100a00 */
[----:B------:R-:W4:Y:S02]  /*34640*/  LDL.LU.64 R18, [R1+0x3698] ;  /* 0x0036980001127983 */ /* 0x000f240000300a00 */
[----:B0-----:R-:W-:Y:S01]  /*34650*/  IMAD.MOV.U32 R6, RZ, RZ, R16 ;  /* 0x000000ffff067224 */ /* 0x001fe200078e0010 */
[C---:B--2---:R-:W-:Y:S01]  /*34660*/  HMMA.16816.F32 R12, R8.reuse, R16, R12 ;  /* 0x00000010080c723c */ /* 0x044fe2000000180c */
[----:B------:R-:W4:Y:S01]  /*34670*/  LDL.LU.64 R16, [R1+0x3690] ;  /* 0x0036900001107983 */ /* 0x000f220000300a00 */
[----:B------:R-:W-:Y:S11]  /*34680*/  IMAD.MOV.U32 R23, RZ, RZ, R2 ;  /* 0x000000ffff177224 */ /* 0x000ff600078e0002 */
[----:B------:R-:W-:Y:S10]  /*34690*/  @!UPT UIADD3 URZ, URZ, URZ, URZ ;  /* 0x0000003f3f3ff290 */ /* 0x000ff4000fffe03f */
[----:B------:R-:W-:Y:S01]  /*346a0*/  STL.64 [R1+0x250], R12 ;  /* 0x0002500c01007387 */ /* 0x000fe20000100a00 */
[----:B------:R-:W-:Y:S02]  /*346b0*/  STL [R1+0x258], R14 ;  /* 0x0002580e01007387 */ /* 0x000fe40000100800 */
[----:B------:R-:W-:Y:S02]  /*346c0*/  IMAD.MOV.U32 R2, RZ, RZ, R15 ;  /* 0x000000ffff027224 */ /* 0x000fe400078e000f */
[----:B------:R-:W0:Y:S04]  /*346d0*/  LDSM.16.MT88.4 R12, [R0+0x8380] ;  /* 0x00838000000c783b */ /* 0x000e280000004200 */
[----:B------:R-:W-:Y:S04]  /*346e0*/  STL [R1+0x33d0], R2 ;  /* 0x0033d00201007387 */ /* 0x000fe80000100800 */
[----:B0-----:R-:W-:Y:S01]  /*346f0*/  STL.64 [R1+0x35e8], R14 ;  /* 0x0035e80e01007387 */ /* 0x001fe20000100a00 */
[----:B------:R4:W-:Y:S02]  /*34700*/  STL.64 [R1+0x35e0], R12 ;  /* 0x0035e00c01007387 */ /* 0x0009e40000100a00 */
[----:B------:R-:W-:Y:S01]  /*34710*/  STL.64 [R1+0x3650], R24 ;  /* 0x0036501801007387 */ /* 0x000fe20000100a00 */
[----:B----4-:R-:W-:Y:S01]  /*34720*/  HMMA.16816.F32 R12, R8, R24, R16 ;  /* 0x00000018080c723c */ /* 0x010fe20000001810 */
[----:B------:R-:W0:Y:S11]  /*34730*/  LDSM.16.MT88.4 R16, [R0+0xc000] ;  /* 0x00c000000010783b */ /* 0x000e360000004200 */
[----:B------:R-:W-:Y:S11]  /*34740*/  @!UPT UIADD3 URZ, URZ, URZ, URZ ;  /* 0x0000003f3f3ff290 */ /* 0x000ff6000fffe03f */
[----:B------:R-:W-:Y:S01]  /*34750*/  STL.64 [R1+0x240], R12 ;  /* 0x0002400c01007387 */ /* 0x000fe20000100a00 */
[----:B------:R-:W-:Y:S03]  /*34760*/  STL.64 [R1+0x248], R14 ;  /* 0x0002480e01007387 */ /* 0x000fe60000100a00 */
[----:B0-----:R-:W-:Y:S01]  /*34770*/  STL.64 [R1+0x3560], R18 ;  /* 0x0035601201007387 */ /* 0x001fe20000100a00 */
[----:B------:R0:W-:Y:S02]  /*34780*/  STL.64 [R1+0x3558], R16 ;  /* 0x0035581001007387 */ /* 0x0001e40000100a00 */
[----:B0-----:R-:W-:Y:S02]  /*34790*/  IMAD.MOV.U32 R16, RZ, RZ, R27 ;  /* 0x000000ffff107224 */ /* 0x001fe400078e001b */
[----:B------:R-:W-:-:S07]  /*347a0*/  IMAD.MOV.U32 R17, RZ, RZ, R26 ;  /* 0x000000ffff117224 */ /* 0x000fce00078e001a */
[----:B---3--:R-:W-:Y:S01]  /*347b0*/  HMMA.16816.F32 R12, R8, R16, R20 ;  /* 0x00000010080c723c */ /* 0x008fe20000001814 */
[----:B------:R0:W-:Y:S01]  /*347c0*/  STL.64 [R1+0x3630], R16 ;  /* 0x0036301001007387 */ /* 0x0001e20000100a00 */
[----:B------:R-:W-:-:S03]  /*347d0*/  IMAD.MOV.U32 R4, RZ, RZ, R28 ;  /* 0x000000ffff047224 */ /* 0x000fc600078e001c */
[----:B------:R-:W1:Y:S04]  /*347e0*/  LDSM.16.MT88.4 R20, [R0+0xc080] ;  /* 0x00c080000014783b */ /* 0x000e680000004200 */
[----:B0-----:R-:W2:Y:S11]  /*347f0*/  LDL.LU R16, [R1+0x140] ;  /* 0x0001400001107983 */ /* 0x001eb60000300800 */
[----:B------:R-:W-:Y:S03]  /*34800*/  @!UPT UIADD3 URZ, URZ, URZ, URZ ;  /* 0x0000003f3f3ff290 */ /* 0x000fe6000fffe03f */
[----:B------:R-:W-:Y:S01]  /*34810*/  STL.64 [R1+0x230], R12 ;  /* 0x0002300c01007387 */ /* 0x000fe20000100a00 */
[----:B------:R-:W-:Y:S02]  /*34820*/  STL.64 [R1+0x238], R14 ;  /* 0x0002380e01007387 */ /* 0x000fe40000100a00 */
[----:B------:R-:W2:Y:S02]  /*34830*/  LDL.LU R17, [R1+0x144] ;  /* 0x0001440001117983 */ /* 0x000ea40000300800 */
[----:B------:R-:W3:Y:S01]  /*34840*/  LDL.LU R18, [R1+0x148] ;  /* 0x0001480001127983 */ /* 0x000ee20000300800 */
[----:B------:R-:W3:Y:S01]  /*34850*/  LDL.LU R19, [R1+0x14c] ;  /* 0x00014c0001137983 */ /* 0x000ee20000300800 */
[----:B------:R-:W4:Y:S02]  /*34860*/  LDL.LU R24, [R1+0x160] ;  /* 0x0001600001187983 */ /* 0x000f240000300800 */
[----:B------:R-:W4:Y:S02]  /*34870*/  LDL.LU R25, [R1+0x164] ;  /* 0x0001640001197983 */ /* 0x000f240000300800 */
[----:B------:R-:W2:Y:S01]  /*34880*/  LDL.LU R26, [R1+0x168] ;  /* 0x00016800011a7983 */ /* 0x000ea20000300800 */
[----:B------:R-:W2:Y:S01]  /*34890*/  LDL.LU R27, [R1+0x16c] ;  /* 0x00016c00011b7983 */ /* 0x000ea20000300800 */
[----:B------:R-:W3:Y:S03]  /*348a0*/  LDL.LU R28, [R1+0x3688] ;  /* 0x00368800011c7983 */ /* 0x000ee60000300800 */
[----:B--2---:R-:W-:Y:S01]  /*348b0*/  STL.64 [R1+0x3660], R26 ;  /* 0x0036601a01007387 */ /* 0x004fe20000100a00 */
[----:B----4-:R0:W-:Y:S03]  /*348c0*/  STL.64 [R1+0x3658], R24 ;  /* 0x0036581801007387 */ /* 0x0101e60000100a00 */
[----:B0-----:R-:W2:Y:S04]  /*348d0*/  LDL.LU.64 R24, [R1+0x40] ;  /* 0x0000400001187983 */ /* 0x001ea80000300a00 */
[----:B--2---:R0:W-:Y:S04]  /*348e0*/  STL.64 [R1+0x3680], R24 ;  /* 0x0036801801007387 */ /* 0x0041e80000100a00 */
[----:B0-----:R-:W2:Y:S01]  /*348f0*/  LDL.LU R24, [R1+0x180] ;  /* 0x0001800001187983 */ /* 0x001ea20000300800 */
[----:B------:R-:W2:Y:S02]  /*34900*/  LDL.LU R25, [R1+0x184] ;  /* 0x0001840001197983 */ /* 0x000ea40000300800 */
[----:B------:R-:W2:Y:S02]  /*34910*/  LDL.LU R26, [R1+0x188] ;  /* 0x00018800011a7983 */ /* 0x000ea40000300800 */
[----:B------:R-:W2:Y:S01]  /*34920*/  LDL.LU R27, [R1+0x18c] ;  /* 0x00018c00011b7983 */ /* 0x000ea20000300800 */
[----:B---3--:R-:W-:Y:S01]  /*34930*/  STL.64 [R1+0x3640], R18 ;  /* 0x0036401201007387 */ /* 0x008fe20000100a00 */
[----:B------:R0:W-:Y:S03]  /*34940*/  STL.64 [R1+0x3638], R16 ;  /* 0x0036381001007387 */ /* 0x0001e60000100a00 */
[----:B0-----:R-:W3:Y:S04]  /*34950*/  LDL.LU.64 R16, [R1+0x10] ;  /* 0x0000100001107983 */ /* 0x001ee80000300a00 */
[----:B---3--:R0:W-:Y:S04]  /*34960*/  STL.64 [R1+0x3648], R16 ;  /* 0x0036481001007387 */ /* 0x0081e80000100a00 */
[----:B0-----:R-:W3:Y:S01]  /*34970*/  LDL.LU.64 R16, [R1+0x20] ;  /* 0x0000200001107983 */ /* 0x001ee20000300a00 */
[----:B------:R-:W-:-:S03]  /*34980*/  IMAD.MOV.U32 R5, RZ, RZ, R29 ;  /* 0x000000ffff057224 */ /* 0x000fc600078e001d */
[----:B---3--:R0:W-:Y:S04]  /*34990*/  STL.64 [R1+0x3668], R16 ;  /* 0x0036681001007387 */ /* 0x0081e80000100a00 */
[----:B0-----:R-:W3:Y:S01]  /*349a0*/  LDL.LU R16, [R1+0x170] ;  /* 0x0001700001107983 */ /* 0x001ee20000300800 */
[----:B------:R-:W3:Y:S02]  /*349b0*/  LDL.LU R17, [R1+0x174] ;  /* 0x0001740001117983 */ /* 0x000ee40000300800 */
[----:B------:R-:W3:Y:S02]  /*349c0*/  LDL.LU R18, [R1+0x178] ;  /* 0x0001780001127983 */ /* 0x000ee40000300800 */
[----:B------:R-:W3:Y:S01]  /*349d0*/  LDL.LU R19, [R1+0x17c] ;  /* 0x00017c0001137983 */ /* 0x000ee20000300800 */
[----:B-1----:R-:W-:Y:S01]  /*349e0*/  STL.64 [R1+0x34c0], R22 ;  /* 0x0034c01601007387 */ /* 0x002fe20000100a00 */
[----:B------:R0:W-:Y:S03]  /*349f0*/  STL.64 [R1+0x34b8], R20 ;  /* 0x0034b81401007387 */ /* 0x0001e60000100a00 */
[----:B0-----:R-:W4:Y:S01]  /*34a00*/  LDL.LU R20, [R1+0x350] ;  /* 0x0003500001147983 */ /* 0x001f220000300800 */
[----:B------:R-:W4:Y:S02]  /*34a10*/  LDL.LU R21, [R1+0x354] ;  /* 0x0003540001157983 */ /* 0x000f240000300800 */
[----:B------:R-:W3:Y:S02]  /*34a20*/  LDL.LU R22, [R1+0x358] ;  /* 0x0003580001167983 */ /* 0x000ee40000300800 */
[----:B------:R-:W3:Y:S01]  /*34a30*/  LDL.LU R23, [R1+0x35c] ;  /* 0x00035c0001177983 */ /* 0x000ee20000300800 */
[----:B------:R-:W3:Y:S01]  /*34a40*/  LDL.LU R12, [R1+0x130] ;  /* 0x00013000010c7983 */ /* 0x000ee20000300800 */
[----:B------:R-:W3:Y:S02]  /*34a50*/  LDL.LU R13, [R1+0x134] ;  /* 0x00013400010d7983 */ /* 0x000ee40000300800 */
[----:B------:R-:W3:Y:S02]  /*34a60*/  LDL.LU R14, [R1+0x138] ;  /* 0x00013800010e7983 */ /* 0x000ee40000300800 */
[----:B------:R-:W3:Y:S01]  /*34a70*/  LDL.LU R15, [R1+0x13c] ;  /* 0x00013c00010f7983 */ /* 0x000ee20000300800 */
[----:B--2---:R-:W-:Y:S01]  /*34a80*/  HMMA.16816.F32 R8, R8, R4, R24 ;  /* 0x000000040808723c */ /* 0x004fe20000001818 */
[----:B---3--:R-:W-:Y:S01]  /*34a90*/  STL.64 [R1+0x3628], R14 ;  /* 0x0036280e01007387 */ /* 0x008fe20000100a00 */
[----:B------:R0:W-:Y:S03]  /*34aa0*/  STL.64 [R1+0x3620], R12 ;  /* 0x0036200c01007387 */ /* 0x0001e60000100a00 */
[----:B0-----:R-:W2:Y:S01]  /*34ab0*/  LDL.LU.64 R12, [R1] ;  /* 0x00000000010c7983 */ /* 0x001ea20000300a00 */
[----:B------:R-:W-:Y:S02]  /*34ac0*/  STL.64 [R1+0x3570], R22 ;  /* 0x0035701601007387 */ /* 0x000fe40000100a00 */
[----:B----4-:R0:W-:Y:S02]  /*34ad0*/  STL.64 [R1+0x3568], R20 ;  /* 0x0035681401007387 */ /* 0x0101e40000100a00 */
[----:B------:R-:W3:Y:S02]  /*34ae0*/  LDL.LU.64 R24, [R1+0x3680] ;  /* 0x0036800001187983 */ /* 0x000ee40000300a00 */
[----:B0-----:R-:W-:-:S02]  /*34af0*/  IMAD.MOV.U32 R20, RZ, RZ, R6 ;  /* 0x000000ffff147224 */ /* 0x001fc400078e0006 */
[----:B------:R-:W3:Y:S01]  /*34b00*/  LDL.LU.64 R6, [R1+0x3678] ;  /* 0x0036780001067983 */ /* 0x000ee20000300a00 */
[----:B------:R-:W3:Y:S08]  /*34b10*/  LDL.LU.64 R4, [R1+0x3670] ;  /* 0x0036700001047983 */ /* 0x000ef00000300a00 */
[----:B------:R-:W-:Y:S02]  /*34b20*/  STL.64 [R1+0x180], R8 ;  /* 0x0001800801007387 */ /* 0x000fe40000100a00 */
[----:B------:R-:W-:Y:S02]  /*34b30*/  STL.64 [R1+0x188], R10 ;  /* 0x0001880a01007387 */ /* 0x000fe40000100a00 */
[----:B------:R-:W0:Y:S04]  /*34b40*/  LDSM.16.MT88.4 R8, [R0+0xc100] ;  /* 0x00c100000008783b */ /* 0x000e280000004200 */
[----:B0-----:R-:W-:Y:S01]  /*34b50*/  STL.64 [R1+0x3458], R10 ;  /* 0x0034580a01007387 */ /* 0x001fe20000100a00 */
[----:B------:R0:W-:Y:S03]  /*34b60*/  STL.64 [R1+0x3450], R8 ;  /* 0x0034500801007387 */ /* 0x0001e60000100a00 */
[----:B0-----:R-:W4:Y:S01]  /*34b70*/  LDL.LU.64 R8, [R1+0x60] ;  /* 0x0000600001087983 */ /* 0x001f220000300a00 */
[----:B------:R-:W2:Y:S02]  /*34b80*/  LDL.64 R10, [R1+0x68] ;  /* 0x00006800010a7983 */ /* 0x000ea40000100a00 */
[----:B------:R-:W-:Y:S01]  /*34b90*/  IMAD.MOV.U32 R21, RZ, RZ, R3 ;  /* 0x000000ffff157224 */ /* 0x000fe200078e0003 */
[----:B---3--:R-:W-:Y:S01]  /*34ba0*/  HMMA.16816.F32 R16, R4, R24, R16 ;  /* 0x000000180410723c */ /* 0x008fe20000001810 */
[----:B------:R-:W-:-:S02]  /*34bb0*/  IMAD.MOV.U32 R29, RZ, RZ, R24 ;  /* 0x000000ffff1d7224 */ /* 0x000fc400078e0018 */
[----:B------:R-:W-:Y:S01]  /*34bc0*/  IMAD.MOV.U32 R3, RZ, RZ, R25 ;  /* 0x000000ffff037224 */ /* 0x000fe200078e0019 */
[----:B--2---:R-:W-:Y:S01]  /*34bd0*/  STL.64 [R1+0x35f8], R10 ;  /* 0x0035f80a01007387 */ /* 0x004fe20000100a00 */
[----:B----4-:R0:W-:Y:S03]  /*34be0*/  STL.64 [R1+0x35f0], R8 ;  /* 0x0035f00801007387 */ /* 0x0101e60000100a00 */
[----:B0-----:R-:W2:Y:S01]  /*34bf0*/  LDL.LU R8, [R1+0x150] ;  /* 0x0001500001087983 */ /* 0x001ea20000300800 */
[----:B------:R-:W2:Y:S02]  /*34c00*/  LDL.LU R9, [R1+0x154] ;  /* 0x0001540001097983 */ /* 0x000ea40000300800 */
[----:B------:R-:W2:Y:S02]  /*34c10*/  LDL.LU R10, [R1+0x158] ;  /* 0x00015800010a7983 */ /* 0x000ea40000300800 */
[----:B------:R-:W2:Y:S10]  /*34c20*/  LDL.LU R11, [R1+0x15c] ;  /* 0x00015c00010b7983 */ /* 0x000eb40000300800 */
[----:B------:R0:W-:Y:S01]  /*34c30*/  STL.64 [R1+0x170], R16 ;  /* 0x0001701001007387 */ /* 0x0001e20000100a00 */
[----:B------:R-:W-:Y:S03]  /*34c40*/  STL.64 [R1+0x178], R18 ;  /* 0x0001781201007387 */ /* 0x000fe60000100a00 */
[----:B0-----:R-:W3:Y:S01]  /*34c50*/  LDL.LU.64 R16, [R1+0x3668] ;  /* 0x0036680001107983 */ /* 0x001ee20000300a00 */
[----:B------:R-:W3:Y:S02]  /*34c60*/  LDL.LU.64 R26, [R1+0x3660] ;  /* 0x00366000011a7983 */ /* 0x000ee40000300a00 */
[----:B------:R-:W3:Y:S02]  /*34c70*/  LDL.LU.64 R24, [R1+0x3658] ;  /* 0x0036580001187983 */ /* 0x000ee40000300a00 */
[C---:B---3--:R-:W-:Y:S11]  /*34c80*/  HMMA.16816.F32 R24, R4.reuse, R16, R24 ;  /* 0x000000100418723c */ /* 0x048ff60000001818 */
[----:B------:R-:W-:Y:S11]  /*34c90*/  @!UPT UIADD3 URZ, URZ, URZ, URZ ;  /* 0x0000003f3f3ff290 */ /* 0x000ff6000fffe03f */
[----:B------:R-:W-:Y:S01]  /*34ca0*/  @!UPT UIADD3 URZ, URZ, URZ, URZ ;  /* 0x0000003f3f3ff290 */ /* 0x000fe2000fffe03f */
[----:B------:R0:W-:Y:S01]  /*34cb0*/  STL.64 [R1+0x160], R24 ;  /* 0x0001601801007387 */ /* 0x0001e20000100a00 */
[----:B------:R1:W-:Y:S03]  /*34cc0*/  STL.64 [R1+0x168], R26 ;  /* 0x0001681a01007387 */ /* 0x0003e60000100a00 */
[----:B0-----:R-:W3:Y:S01]  /*34cd0*/  LDL.LU.64 R24, [R1+0x3650] ;  /* 0x0036500001187983 */ /* 0x001ee20000300a00 */
[----:B-1----:R-:W-:Y:S02]  /*34ce0*/  IMAD.MOV.U32 R26, RZ, RZ, R16 ;  /* 0x000000ffff1a7224 */ /* 0x002fe400078e0010 */
[----:B------:R-:W-:Y:S02]  /*34cf0*/  IMAD.MOV.U32 R27, RZ, RZ, R17 ;  /* 0x000000ffff1b7224 */ /* 0x000fe400078e0011 */
[----:B------:R-:W2:Y:S02]  /*34d00*/  LDL.LU.64 R16, [R1+0x3648] ;  /* 0x0036480001107983 */ /* 0x000ea40000300a00 */
[C---:B--2---:R-:W-:Y:S11]  /*34d10*/  HMMA.16816.F32 R8, R4.reuse, R16, R8 ;  /* 0x000000100408723c */ /* 0x044ff60000001808 */
[----:B------:R-:W-:Y:S11]  /*34d20*/  @!UPT UIADD3 URZ, URZ, URZ, URZ ;  /* 0x0000003f3f3ff290 */ /* 0x000ff6000fffe03f */
[----:B------:R-:W-:Y:S01]  /*34d30*/  @!UPT UIADD3 URZ, URZ, URZ, URZ ;  /* 0x0000003f3f3ff290 */ /* 0x000fe2000fffe03f */
[----:B------:R0:W-:Y:S01]  /*34d40*/  STL.64 [R1+0x150], R8 ;  /* 0x0001500801007387 */ /* 0x0001e20000100a00 */
[----:B------:R-:W-:Y:S02]  /*34d50*/  STL.64 [R1+0x158], R10 ;  /* 0x0001580a01007387 */ /* 0x000fe40000100a00 */
[----:B------:R-:W2:Y:S02]  /*34d60*/  LDL.LU.64 R18, [R1+0x3640] ;  /* 0x0036400001127983 */ /* 0x000ea40000300a00 */
[----:B0-----:R-:W-:Y:S02]  /*34d70*/  IMAD.MOV.U32 R9, RZ, RZ, R16 ;  /* 0x000000ffff097224 */ /* 0x001fe400078e0010 */
[----:B------:R-:W-:Y:S02]  /*34d80*/  IMAD.MOV.U32 R8, RZ, RZ, R17 ;  /* 0x000000ffff087224 */ /* 0x000fe400078e0011 */
[----:B------:R-:W2:Y:S01]  /*34d90*/  LDL.LU.64 R16, [R1+0x3638] ;  /* 0x0036380001107983 */ /* 0x000ea20000300a00 */
[----:B------:R-:W-:Y:S01]  /*34da0*/  IMAD.MOV.U32 R2, RZ, RZ, R13 ;  /* 0x000000ffff027224 */ /* 0x000fe200078e000d */
[C---:B--2---:R-:W-:Y:S11]  /*34db0*/  HMMA.16816.F32 R16, R4.reuse, R12, R16 ;  /* 0x0000000c0410723c */ /* 0x044ff60000001810 */
[----:B------:R-:W-:Y:S11]  /*34dc0*/  @!UPT UIADD3 URZ, URZ, URZ, URZ ;  /* 0x0000003f3f3ff290 */ /* 0x000ff6000fffe03f */
[----:B------:R-:W-:Y:S01]  /*34dd0*/  @!UPT UIADD3 URZ, URZ, URZ, URZ ;  /* 0x0000003f3f3ff290 */ /* 0x000fe2000fffe03f */
[----:B------:R0:W-:Y:S01]  /*34de0*/  STL.64 [R1+0x140], R16 ;  /* 0x0001401001007387 */ /* 0x0001e20000100a00 */
[----:B------:R1:W-:Y:S03]  /*34df0*/  STL.64 [R1+0x148], R18 ;  /* 0x0001481201007387 */ /* 0x0003e60000100a00 */
[----:B0-----:R-:W2:Y:S01]  /*34e00*/  LDL.LU.64 R16, [R1+0x3630] ;  /* 0x0036300001107983 */ /* 0x001ea20000300a00 */
[----:B-1----:R-:W-:Y:S02]  /*34e10*/  IMAD.MOV.U32 R18, RZ, RZ, R12 ;  /* 0x000000ffff127224 */ /* 0x002fe400078e000c */
[----:B------:R-:W4:Y:S02]  /*34e20*/  LDL.LU.64 R14, [R1+0x3628] ;  /* 0x00362800010e7983 */ /* 0x000f240000300a00 */
[----:B------:R-:W4:Y:S01]  /*34e30*/  LDL.LU.64 R12, [R1+0x3620] ;  /* 0x00362000010c7983 */ /* 0x000f220000300a00 */
[----:B------:R-:W-:Y:S01]  /*34e40*/  STL [R1+0x3608], R18 ;  /* 0x0036081201007387 */ /* 0x000fe20000100800 */
[----:B----4-:R-:W-:Y:S03]  /*34e50*/  HMMA.16816.F32 R12, R4, R20, R12 ;  /* 0x00000014040c723c */ /* 0x010fe6000000180c */
[----:B--2---:R0:W-:Y:S04]  /*34e60*/  STL.64 [R1+0x3600], R16 ;  /* 0x0036001001007387 */ /* 0x0041e80000100a00 */
[----:B0-----:R-:W3:Y:S01]  /*34e70*/  LDL.LU R16, [R1+0x120] ;  /* 0x0001200001107983 */ /* 0x001ee20000300800 */
[----:B------:R-:W3:Y:S02]  /*34e80*/  LDL.LU R17, [R1+0x124] ;  /* 0x0001240001117983 */ /* 0x000ee40000300800 */
[----:B------:R-:W3:Y:S02]  /*34e90*/  LDL.LU R18, [R1+0x128] ;  /* 0x0001280001127983 */ /* 0x000ee40000300800 */
[----:B------:R-:W3:Y:S01]  /*34ea0*/  LDL.LU R19, [R1+0x12c] ;  /* 0x00012c0001137983 */ /* 0x000ee20000300800 */
[----:B------:R0:W-:Y:S04]  /*34eb0*/  STL.64 [R1+0x3588], R20 ;  /* 0x0035881401007387 */ /* 0x0001e80000100a00 */
[----:B0-----:R-:W2:Y:S06]  /*34ec0*/  LDL.LU R20, [R1+0x470] ;  /* 0x0004700001147983 */ /* 0x001eac0000300800 */
[----:B------:R0:W-:Y:S02]  /*34ed0*/  STL.64 [R1+0x130], R12 ;  /* 0x0001300c01007387 */ /* 0x0001e40000100a00 */
[----:B------:R1:W-:Y:S02]  /*34ee0*/  STL.64 [R1+0x138], R14 ;  /* 0x0001380e01007387 */ /* 0x0003e40000100a00 */
[----:B------:R-:W2:Y:S01]  /*34ef0*/  LDL.LU R21, [R1+0x474] ;  /* 0x0004740001157983 */ /* 0x000ea20000300800 */
[----:B------:R-:W4:Y:S01]  /*34f00*/  LDL.LU R22, [R1+0x478] ;  /* 0x0004780001167983 */ /* 0x000f220000300800 */
[----:B------:R-:W4:Y:S03]  /*34f10*/  LDL.LU R23, [R1+0x47c] ;  /* 0x00047c0001177983 */ /* 0x000f260000300800 */
[----:B----4-:R-:W-:Y:S01]  /*34f20*/  STL.64 [R1+0x3598], R22 ;  /* 0x0035981601007387 */ /* 0x010fe20000100a00 */
[----:B--2---:R2:W-:Y:S02]  /*34f30*/  STL.64 [R1+0x3590], R20 ;  /* 0x0035901401007387 */ /* 0x0045e40000100a00 */
[----:B0-----:R-:W4:Y:S02]  /*34f40*/  LDL.LU R12, [R1+0xb0] ;  /* 0x0000b000010c7983 */ /* 0x001f240000300800 */
[----:B------:R-:W4:Y:S01]  /*34f50*/  LDL.LU R13, [R1+0xb4] ;  /* 0x0000b400010d7983 */ /* 0x000f220000300800 */
[----:B-1----:R-:W4:Y:S01]  /*34f60*/  LDL.LU R14, [R1+0xb8] ;  /* 0x0000b800010e7983 */ /* 0x002f220000300800 */
[----:B------:R-:W4:Y:S02]  /*34f70*/  LDL.LU R15, [R1+0xbc] ;  /* 0x0000bc00010f7983 */ /* 0x000f240000300800 */
[----:B--2---:R-:W-:-:S02]  /*34f80*/  IMAD.MOV.U32 R20, RZ, RZ, R9 ;  /* 0x000000ffff147224 */ /* 0x004fc400078e0009 */
[----:B------:R-:W-:Y:S02]  /*34f90*/  IMAD.MOV.U32 R21, RZ, RZ, R8 ;  /* 0x000000ffff157224 */ /* 0x000fe400078e0008 */
[----:B------:R-:W2:Y:S01]  /*34fa0*/  LDL.LU R8, [R1+0x110] ;  /* 0x0001100001087983 */ /* 0x000ea20000300800 */
[----:B------:R-:W2:Y:S02]  /*34fb0*/  LDL.LU R9, [R1+0x114] ;  /* 0x0001140001097983 */ /* 0x000ea40000300800 */
[----:B------:R-:W2:Y:S02]  /*34fc0*/  LDL.LU R10, [R1+0x118] ;  /* 0x00011800010a7983 */ /* 0x000ea40000300800 */
[----:B------:R-:W2:Y:S01]  /*34fd0*/  LDL.LU R11, [R1+0x11c] ;  /* 0x00011c00010b7983 */ /* 0x000ea20000300800 */
[----:B------:R0:W-:Y:S02]  /*34fe0*/  STL.64 [R1+0x35b0], R20 ;  /* 0x0035b01401007387 */ /* 0x0001e40000100a00 */
[----:B0-----:R-:W-:-:S02]  /*34ff0*/  IMAD.MOV.U32 R20, RZ, RZ, R26 ;  /* 0x000000ffff147224 */ /* 0x001fc400078e001a */
[----:B------:R-:W-:Y:S01]  /*35000*/  IMAD.MOV.U32 R21, RZ, RZ, R27 ;  /* 0x000000ffff157224 */ /* 0x000fe200078e001b */
[----:B------:R-:W2:Y:S01]  /*35010*/  LDL.LU R26, [R1+0x3618] ;  /* 0x00361800011a7983 */ /* 0x000ea20000300800 */
[----:B------:R-:W2:Y:S01]  /*35020*/  LDL.LU R27, [R1+0x3614] ;  /* 0x00361400011b7983 */ /* 0x000ea20000300800 */
[C---:B---3--:R-:W-:Y:S02]  /*35030*/  HMMA.16816.F32 R16, R4.reuse, R24, R16 ;  /* 0x000000180410723c */ /* 0x048fe40000001810 */
[----:B------:R0:W-:Y:S02]  /*35040*/  STL.64 [R1+0x35c8], R20 ;  /* 0x0035c81401007387 */ /* 0x0001e40000100a00 */
[----:B0-----:R-:W-:Y:S02]  /*35050*/  IMAD.MOV.U32 R20, RZ, RZ, R29 ;  /* 0x000000ffff147224 */ /* 0x001fe400078e001d */
[----:B------:R-:W-:Y:S01]  /*35060*/  IMAD.MOV.U32 R21, RZ, RZ, R3 ;  /* 0x000000ffff157224 */ /* 0x000fe200078e0003 */
[----:B------:R-:W3:Y:S01]  /*35070*/  LDL.LU R29, [R1+0x3610] ;  /* 0x00361000011d7983 */ /* 0x000ee20000300800 */
[----:B------:R-:W3:Y:S11]  /*35080*/  LDL.LU R3, [R1+0x360c] ;  /* 0x00360c0001037983 */ /* 0x000ef60000300800 */
[----:B------:R-:W-:Y:S04]  /*35090*/  @!UPT UIADD3 URZ, URZ, URZ, URZ ;  /* 0x0000003f3f3ff290 */ /* 0x000fe8000fffe03f */
[----:B------:R-:W-:Y:S01]  /*350a0*/  STL.64 [R1+0x120], R16 ;  /* 0x0001201001007387 */ /* 0x000fe20000100a00 */
[----:B------:R0:W-:Y:S03]  /*350b0*/  STL.64 [R1+0x128], R18 ;  /* 0x0001281201007387 */ /* 0x0001e60000100a00 */
[----:B0-----:R-:W3:Y:S01]  /*350c0*/  LDL.LU R18, [R1+0x3608] ;  /* 0x0036080001127983 */ /* 0x001ee20000300800 */
[----:B------:R-:W3:Y:S03]  /*350d0*/  LDL.LU.64 R16, [R1+0x3600] ;  /* 0x0036000001107983 */ /* 0x000ee60000300a00 */
        /* <DEDUP_REMOVED lines=23> */
[----:B------:R-:W2:Y:S02]  /*35250*/  LDL.LU R26, [R1+0xa8] ;  /* 0x0000a800011a7983 */ /* 0x000ea40000300800 */
[----:B------:R-:W2:Y:S02]  /*35260*/  LDL.LU R27, [R1+0xac] ;  /* 0x0000ac00011b7983 */ /* 0x000ea40000300800 */
[----:B------:R-:W-:Y:S01]  /*35270*/  STL.64 [R1+0x110], R8 ;  /* 0x0001100801007387 */ /* 0x000fe20000100a00 */
[----:B------:R0:W-:Y:S03]  /*35280*/  STL.64 [R1+0x118], R10 ;  /* 0x0001180a01007387 */ /* 0x0001e60000100a00 */
[----:B0-----:R-:W3:Y:S01]  /*35290*/  LDL.LU.64 R10, [R1+0x35f8] ;  /* 0x0035f800010a7983 */ /* 0x001ee20000300a00 */
[----:B------:R-:W4:Y:S02]  /*352a0*/  LDL.LU.64 R8, [R1+0x35f0] ;  /* 0x0035f00001087983 */ /* 0x000f240000300a00 */
[----:B----4-:R-:W-:Y:S01]  /*352b0*/  HMMA.16816.F32 R4, R4, R8, R12 ;  /* 0x000000080404723c */ /* 0x010fe2000000180c */
[----:B------:R-:W2:Y:S01]  /*352c0*/  LDL.LU.64 R14, [R1+0x35e8] ;  /* 0x0035e800010e7983 */ /* 0x000ea20000300a00 */
[----:B------:R-:W2:Y:S11]  /*352d0*/  LDL.LU.64 R12, [R1+0x35e0] ;  /* 0x0035e000010c7983 */ /* 0x000eb60000300a00 */
[----:B------:R-:W-:Y:S10]  /*352e0*/  @!UPT UIADD3 URZ, URZ, URZ, URZ ;  /* 0x0000003f3f3ff290 */ /* 0x000ff4000fffe03f */
[----:B------:R-:W-:Y:S01]  /*352f0*/  STL.64 [R1+0xb0], R4 ;  /* 0x0000b00401007387 */ /* 0x000fe20000100a00 */
[----:B------:R0:W-:Y:S03]  /*35300*/  STL.64 [R1+0xb8], R6 ;  /* 0x0000b80601007387 */ /* 0x0001e60000100a00 */
[----:B0-----:R-:W4:Y:S04]  /*35310*/  LDL R6, [R1+0x8] ;  /* 0x0000080001067983 */ /* 0x001f280000100800 */
[----:B------:R-:W4:Y:S01]  /*35320*/  LDL R7, [R1+0xc] ;  /* 0x00000c0001077983 */ /* 0x000f220000100800 */
[C---:B--2---:R-:W-:Y:S03]  /*35330*/  HMMA.16816.F32 R20, R12.reuse, R20, R24 ;  /* 0x000000140c14723c */ /* 0x044fe60000001818 */
[----:B------:R-:W2:Y:S01]  /*35340*/  LDL.LU.64 R26, [R1+0x35d8] ;  /* 0x0035d800011a7983 */ /* 0x000ea20000300a00 */
[----:B------:R-:W2:Y:S11]  /*35350*/  LDL.LU.64 R24, [R1+0x35d0] ;  /* 0x0035d00001187983 */ /* 0x000eb60000300a00 */
[----:B------:R-:W-:Y:S08]  /*35360*/  @!UPT UIADD3 URZ, URZ, URZ, URZ ;  /* 0x0000003f3f3ff290 */ /* 0x000ff0000fffe03f */
        /* <DEDUP_REMOVED lines=10> */
[----:B--2---:R-:W-:Y:S02]  /*35410*/  HMMA.16816.F32 R20, R12, R20, R24 ;  /* 0x000000140c14723c */ /* 0x004fe40000001818 */
[----:B------:R-:W2:Y:S01]  /*35420*/  LDL.LU.64 R26, [R1+0x35a8] ;  /* 0x0035a800011a7983 */ /* 0x000ea20000300a00 */
[----:B------:R-:W2:Y:S11]  /*35430*/  LDL.LU.64 R24, [R1+0x35a0] ;  /* 0x0035a00001187983 */ /* 0x000eb60000300a00 */
[----:B------:R-:W-:Y:S09]  /*35440*/  @!UPT UIADD3 URZ, URZ, URZ, URZ ;  /* 0x0000003f3f3ff290 */ /* 0x000ff2000fffe03f */
[----:B------:R-:W-:Y:S01]  /*35450*/  STL.64 [R1+0x80], R20 ;  /* 0x0000801401007387 */ /* 0x000fe20000100a00 */
[----:B------:R0:W-:Y:S03]  /*35460*/  STL.64 [R1+0x88], R22 ;  /* 0x0000881601007387 */ /* 0x0001e60000100a00 */
[----:B0-----:R-:W2:Y:S01]  /*35470*/  LDL.LU.64 R22, [R1+0x3598] ;  /* 0x0035980001167983 */ /* 0x001ea20000300a00 */
[----:B------:R-:W2:Y:S02]  /*35480*/  LDL.LU.64 R20, [R1+0x3590] ;  /* 0x0035900001147983 */ /* 0x000ea40000300a00 */
[----:B------:R-:W-:Y:S02]  /*35490*/  IMAD.MOV.U32 R4, RZ, RZ, R18 ;  /* 0x000000ffff047224 */ /* 0x000fe400078e0012 */
[----:B------:R-:W-:-:S07]  /*354a0*/  IMAD.MOV.U32 R5, RZ, RZ, R2 ;  /* 0x000000ffff057224 */ /* 0x000fce00078e0002 */
[C---:B--2---:R-:W-:Y:S11]  /*354b0*/  HMMA.16816.F32 R20, R12.reuse, R4, R20 ;  /* 0x000000040c14723c */ /* 0x044ff60000001814 */
[----:B------:R-:W-:Y:S11]  /*354c0*/  @!UPT UIADD3 URZ, URZ, URZ, URZ ;  /* 0x0000003f3f3ff290 */ /* 0x000ff6000fffe03f */
[----:B------:R-:W-:Y:S01]  /*354d0*/  @!UPT UIADD3 URZ, URZ, URZ, URZ ;  /* 0x0000003f3f3ff290 */ /* 0x000fe2000fffe03f */
[----:B------:R0:W-:Y:S01]  /*354e0*/  STL.64 [R1+0x70], R20 ;  /* 0x0000701401007387 */ /* 0x0001e20000100a00 */
[----:B------:R-:W-:Y:S03]  /*354f0*/  STL.64 [R1+0x78], R22 ;  /* 0x0000781601007387 */ /* 0x000fe60000100a00 */
[----:B0-----:R-:W2:Y:S01]  /*35500*/  LDL.LU.64 R20, [R1+0x3588] ;  /* 0x0035880001147983 */ /* 0x001ea20000300a00 */
[----:B----4-:R0:W-:Y:S02]  /*35510*/  STL.64 [R1+0x3520], R6 ;  /* 0x0035200601007387 */ /* 0x0101e40000100a00 */
[----:B------:R-:W4:Y:S02]  /*35520*/  LDL.LU R4, [R1+0x340] ;  /* 0x0003400001047983 */ /* 0x000f240000300800 */
[----:B------:R-:W4:Y:S01]  /*35530*/  LDL.LU R5, [R1+0x344] ;  /* 0x0003440001057983 */ /* 0x000f220000300800 */
[----:B0-----:R-:W4:Y:S01]  /*35540*/  LDL.LU R6, [R1+0x348] ;  /* 0x0003480001067983 */ /* 0x001f220000300800 */
[----:B------:R-:W4:Y:S01]  /*35550*/  LDL.LU R7, [R1+0x34c] ;  /* 0x00034c0001077983 */ /* 0x000f220000300800 */
[C---:B--2---:R-:W-:Y:S02]  /*35560*/  HMMA.16816.F32 R20, R12.reuse, R20, R24 ;  /* 0x000000140c14723c */ /* 0x044fe40000001818 */
[----:B------:R-:W2:Y:S01]  /*35570*/  LDL.LU.64 R26, [R1+0x3580] ;  /* 0x00358000011a7983 */ /* 0x000ea20000300a00 */
[----:B------:R-:W4:Y:S11]  /*35580*/  LDL.LU.64 R24, [R1+0x3578] ;  /* 0x0035780001187983 */ /* 0x000f360000300a00 */
[----:B------:R-:W-:Y:S09]  /*35590*/  @!UPT UIADD3 URZ, URZ, URZ, URZ ;  /* 0x0000003f3f3ff290 */ /* 0x000ff2000fffe03f */
[----:B------:R-:W-:Y:S01]  /*355a0*/  STL.64 [R1+0x220], R20 ;  /* 0x0002201401007387 */ /* 0x000fe20000100a00 */
[----:B------:R0:W-:Y:S03]  /*355b0*/  STL.64 [R1+0x228], R22 ;  /* 0x0002281601007387 */ /* 0x0001e60000100a00 */
[----:B0-----:R-:W3:Y:S01]  /*355c0*/  LDL.LU.64 R22, [R1+0x3570] ;  /* 0x0035700001167983 */ /* 0x001ee20000300a00 */
[----:B------:R-:W3:Y:S01]  /*355d0*/  LDL.LU.64 R20, [R1+0x3568] ;  /* 0x0035680001147983 */ /* 0x000ee20000300a00 */
[C---:B----4-:R-:W-:Y:S02]  /*355e0*/  HMMA.16816.F32 R4, R12.reuse, R24, R4 ;  /* 0x000000180c04723c */ /* 0x050fe40000001804 */
[----:B--2---:R-:W-:Y:S11]  /*355f0*/  STL.64 [R1+0x3538], R26 ;  /* 0x0035381a01007387 */ /* 0x004ff60000100a00 */
[----:B------:R-:W-:Y:S10]  /*35600*/  @!UPT UIADD3 URZ, URZ, URZ, URZ ;  /* 0x0000003f3f3ff290 */ /* 0x000ff4000fffe03f */
[----:B------:R-:W-:Y:S01]  /*35610*/  STL.64 [R1+0x340], R4 ;  /* 0x0003400401007387 */ /* 0x000fe20000100a00 */
[----:B------:R3:W-:Y:S02]  /*35620*/  STL.64 [R1+0x348], R6 ;  /* 0x0003480601007387 */ /* 0x0007e40000100a00 */
[C---:B---3--:R-:W-:Y:S01]  /*35630*/  HMMA.16816.F32 R4, R12.reuse, R16, R20 ;  /* 0x000000100c04723c */ /* 0x048fe20000001814 */
[----:B------:R-:W2:Y:S11]  /*35640*/  LDL.LU R20, [R1+0x210] ;  /* 0x0002100001147983 */ /* 0x000eb60000300800 */
[----:B------:R-:W-:Y:S11]  /*35650*/  @!UPT UIADD3 URZ, URZ, URZ, URZ ;  /* 0x0000003f3f3ff290 */ /* 0x000ff6000fffe03f */
[----:B------:R-:W-:Y:S01]  /*35660*/  STL.64 [R1+0x350], R4 ;  /* 0x0003500401007387 */ /* 0x000fe20000100a00 */
[----:B------:R-:W-:Y:S02]  /*35670*/  STL.64 [R1+0x358], R6 ;  /* 0x0003580601007387 */ /* 0x000fe40000100a00 */
[----:B------:R-:W2:Y:S02]  /*35680*/  LDL.LU R21, [R1+0x214] ;  /* 0x0002140001157983 */ /* 0x000ea40000300800 */
[----:B------:R-:W3:Y:S01]  /*35690*/  LDL.LU R22, [R1+0x218] ;  /* 0x0002180001167983 */ /* 0x000ee20000300800 */
[----:B------:R-:W3:Y:S04]  /*356a0*/  LDL.LU R23, [R1+0x21c] ;  /* 0x00021c0001177983 */ /* 0x000ee80000300800 */
[----:B---3--:R0:W-:Y:S01]  /*356b0*/  STL.64 [R1+0x34d0], R22 ;  /* 0x0034d01601007387 */ /* 0x0081e20000100a00 */
[----:B--2---:R1:W-:Y:S03]  /*356c0*/  STL.64 [R1+0x34c8], R20 ;  /* 0x0034c81401007387 */ /* 0x0043e60000100a00 */
[----:B0-----:R-:W2:Y:S04]  /*356d0*/  LDL.64 R22, [R1+0x58] ;  /* 0x0000580001167983 */ /* 0x001ea80000100a00 */
[----:B--2---:R0:W-:Y:S01]  /*356e0*/  STL.64 [R1+0x34e8], R22 ;  /* 0x0034e81601007387 */ /* 0x0041e20000100a00 */
[----:B-1----:R-:W2:Y:S02]  /*356f0*/  LDL.LU R20, [R1+0x2d0] ;  /* 0x0002d00001147983 */ /* 0x002ea40000300800 */
[----:B------:R-:W2:Y:S01]  /*35700*/  LDL.LU R21, [R1+0x2d4] ;  /* 0x0002d40001157983 */ /* 0x000ea20000300800 */
[----:B0-----:R-:W3:Y:S01]  /*35710*/  LDL.LU R22, [R1+0x2d8] ;  /* 0x0002d80001167983 */ /* 0x001ee20000300800 */
[----:B------:R-:W3:Y:S02]  /*35720*/  LDL.LU R23, [R1+0x2dc] ;  /* 0x0002dc0001177983 */ /* 0x000ee40000300800 */
[----:B------:R-:W4:Y:S02]  /*35730*/  LDL.LU R16, [R1+0x330] ;  /* 0x0003300001107983 */ /* 0x000f240000300800 */
[----:B------:R-:W4:Y:S01]  /*35740*/  LDL.LU R17, [R1+0x334] ;  /* 0x0003340001117983 */ /* 0x000f220000300800 */
[----:B------:R-:W4:Y:S01]  /*35750*/  LDL.LU R18, [R1+0x338] ;  /* 0x0003380001127983 */ /* 0x000f220000300800 */
[----:B------:R-:W4:Y:S02]  /*35760*/  LDL.LU R19, [R1+0x33c] ;  /* 0x00033c0001137983 */ /* 0x000f240000300800 */
[----:B------:R-:W2:Y:S02]  /*35770*/  LDL.64 R26, [R1+0x28] ;  /* 0x00002800011a7983 */ /* 0x000ea40000100a00 */
[----:B--2---:R0:W-:Y:S04]  /*35780*/  STL.64 [R1+0x3540], R26 ;  /* 0x0035401a01007387 */ /* 0x0041e80000100a00 */
[----:B0-----:R-:W2:Y:S01]  /*35790*/  LDL.64 R26, [R1+0x48] ;  /* 0x00004800011a7983 */ /* 0x001ea20000100a00 */
[----:B------:R-:W2:Y:S02]  /*357a0*/  LDL.LU R4, [R1+0x300] ;  /* 0x0003000001047983 */ /* 0x000ea40000300800 */
[----:B------:R-:W2:Y:S02]  /*357b0*/  LDL.LU R5, [R1+0x304] ;  /* 0x0003040001057983 */ /* 0x000ea40000300800 */
[----:B------:R-:W2:Y:S01]  /*357c0*/  LDL.LU R6, [R1+0x308] ;  /* 0x0003080001067983 */ /* 0x000ea20000300800 */
[----:B------:R-:W2:Y:S04]  /*357d0*/  LDL.LU R7, [R1+0x30c] ;  /* 0x00030c0001077983 */ /* 0x000ea80000300800 */
        /* <DEDUP_REMOVED lines=17> */
[----:B------:R-:W2:Y:S02]  /*358f0*/  LDL.LU R23, [R1+0x2ec] ;  /* 0x0002ec0001177983 */ /* 0x000ea40000300800 */
[----:B--2---:R-:W-:Y:S01]  /*35900*/  STL.64 [R1+0x3508], R22 ;  /* 0x0035081601007387 */ /* 0x004fe20000100a00 */
[----:B---3--:R0:W-:Y:S03]  /*35910*/  STL.64 [R1+0x3500], R20 ;  /* 0x0035001401007387 */ /* 0x0081e60000100a00 */
[----:B0-----:R-:W2:Y:S01]  /*35920*/  LDL.LU R20, [R1+0x2f0] ;  /* 0x0002f00001147983 */ /* 0x001ea20000300800 */
[----:B------:R-:W2:Y:S02]  /*35930*/  LDL.LU R21, [R1+0x2f4] ;  /* 0x0002f40001157983 */ /* 0x000ea40000300800 */
[----:B------:R-:W3:Y:S02]  /*35940*/  LDL.LU R22, [R1+0x2f8] ;  /* 0x0002f80001167983 */ /* 0x000ee40000300800 */
[----:B------:R-:W3:Y:S01]  /*35950*/  LDL.LU R23, [R1+0x2fc] ;  /* 0x0002fc0001177983 */ /* 0x000ee20000300800 */
[----:B----4-:R-:W-:Y:S01]  /*35960*/  HMMA.16816.F32 R12, R12, R8, R16 ;  /* 0x000000080c0c723c */ /* 0x010fe20000001810 */
[----:B---3--:R0:W-:Y:S01]  /*35970*/  STL.64 [R1+0x3518], R22 ;  /* 0x0035181601007387 */ /* 0x0081e20000100a00 */
[----:B--2---:R-:W-:Y:S03]  /*35980*/  STL.64 [R1+0x3510], R20 ;  /* 0x0035101401007387 */ /* 0x004fe60000100a00 */
[----:B0-----:R-:W2:Y:S01]  /*35990*/  LDL.64 R22, [R1+0x18] ;  /* 0x0000180001167983 */ /* 0x001ea20000100a00 */
[----:B------:R-:W3:Y:S02]  /*359a0*/  LDL.LU.64 R18, [R1+0x3560] ;  /* 0x0035600001127983 */ /* 0x000ee40000300a00 */
[----:B------:R-:W3:Y:S11]  /*359b0*/  LDL.LU.64 R16, [R1+0x3558] ;  /* 0x0035580001107983 */ /* 0x000ef60000300a00 */
[----:B------:R-:W-:Y:S04]  /*359c0*/  @!UPT UIADD3 URZ, URZ, URZ, URZ ;  /* 0x0000003f3f3ff290 */ /* 0x000fe8000fffe03f */
[----:B------:R-:W-:Y:S01]  /*359d0*/  STL.64 [R1+0x330], R12 ;  /* 0x0003300c01007387 */ /* 0x000fe20000100a00 */
[----:B------:R0:W-:Y:S01]  /*359e0*/  STL.64 [R1+0x338], R14 ;  /* 0x0003380e01007387 */ /* 0x0001e20000100a00 */
[----:B------:R-:W-:Y:S02]  /*359f0*/  IMAD.MOV.U32 R9, RZ, RZ, R26 ;  /* 0x000000ffff097224 */ /* 0x000fe400078e001a */
[----:B------:R-:W-:Y:S01]  /*35a00*/  IMAD.MOV.U32 R8, RZ, RZ, R27 ;  /* 0x000000ffff087224 */ /* 0x000fe200078e001b */
[----:B0-----:R-:W4:Y:S04]  /*35a10*/  LDL R14, [R1+0x38] ;  /* 0x00003800010e7983 */ /* 0x001f280000100800 */
[----:B------:R-:W4:Y:S01]  /*35a20*/  LDL R15, [R1+0x3c] ;  /* 0x00003c00010f7983 */ /* 0x000f220000100800 */
        /* <DEDUP_REMOVED lines=8> */
[----:B------:R-:W-:Y:S01]  /*35ab0*/  STL.64 [R1+0x34e0], R10 ;  /* 0x0034e00a01007387 */ /* 0x000fe20000100a00 */
[----:B------:R0:W-:Y:S04]  /*35ac0*/  STL.64 [R1+0x34d8], R8 ;  /* 0x0034d80801007387 */ /* 0x0001e80000100a00 */
[----:B0-----:R-:W2:Y:S01]  /*35ad0*/  LDL.LU R8, [R1+0x2c0] ;  /* 0x0002c00001087983 */ /* 0x001ea20000300800 */
[----:B------:R-:W2:Y:S02]  /*35ae0*/  LDL.LU R9, [R1+0x2c4] ;  /* 0x0002c40001097983 */ /* 0x000ea40000300800 */
[----:B------:R-:W2:Y:S01]  /*35af0*/  LDL.LU R10, [R1+0x2c8] ;  /* 0x0002c800010a7983 */ /* 0x000ea20000300800 */
[----:B---3--:R-:W-:Y:S01]  /*35b00*/  HMMA.16816.F32 R4, R16, R26, R4 ;  /* 0x0000001a1004723c */ /* 0x008fe20000001804 */
[----:B------:R-:W-:-:S02]  /*35b10*/  IMAD.MOV.U32 R12, RZ, RZ, R26 ;  /* 0x000000ffff0c7224 */ /* 0x000fc400078e001a */
[----:B------:R-:W-:Y:S02]  /*35b20*/  IMAD.MOV.U32 R2, RZ, RZ, R27 ;  /* 0x000000ffff027224 */ /* 0x000fe400078e001b */
[----:B------:R-:W3:Y:S11]  /*35b30*/  LDL.LU.64 R26, [R1+0x3538] ;  /* 0x00353800011a7983 */ /* 0x000ef60000300a00 */
[----:B------:R-:W-:Y:S07]  /*35b40*/  @!UPT UIADD3 URZ, URZ, URZ, URZ ;  /* 0x0000003f3f3ff290 */ /* 0x000fee000fffe03f */
[----:B------:R0:W-:Y:S01]  /*35b50*/  STL.64 [R1+0x310], R4 ;  /* 0x0003100401007387 */ /* 0x0001e20000100a00 */
[----:B------:R-:W-:Y:S02]  /*35b60*/  IMAD.MOV.U32 R25, RZ, RZ, R6 ;  /* 0x000000ffff197224 */ /* 0x000fe400078e0006 */
[----:B------:R-:W-:Y:S02]  /*35b70*/  IMAD.MOV.U32 R24, RZ, RZ, R7 ;  /* 0x000000ffff187224 */ /* 0x000fe400078e0007 */
[----:B------:R-:W2:Y:S04]  /*35b80*/  LDL.LU.64 R6, [R1+0x3530] ;  /* 0x0035300001067983 */ /* 0x000ea80000300a00 */
[----:B0-----:R-:W2:Y:S02]  /*35b90*/  LDL.LU.64 R4, [R1+0x3528] ;  /* 0x0035280001047983 */ /* 0x001ea40000300a00 */
[C---:B--2---:R-:W-:Y:S11]  /*35ba0*/  HMMA.16816.F32 R4, R16.reuse, R22, R4 ;  /* 0x000000161004723c */ /* 0x044ff60000001804 */
[----:B------:R-:W-:Y:S11]  /*35bb0*/  @!UPT UIADD3 URZ, URZ, URZ, URZ ;  /* 0x0000003f3f3ff290 */ /* 0x000ff6000fffe03f */
[----:B------:R-:W-:Y:S01]  /*35bc0*/  @!UPT UIADD3 URZ, URZ, URZ, URZ ;  /* 0x0000003f3f3ff290 */ /* 0x000fe2000fffe03f */
[----:B------:R0:W-:Y:S01]  /*35bd0*/  STL.64 [R1+0x300], R4 ;  /* 0x0003000401007387 */ /* 0x0001e20000100a00 */
[----:B------:R1:W-:Y:S02]  /*35be0*/  STL.64 [R1+0x308], R6 ;  /* 0x0003080601007387 */ /* 0x0003e40000100a00 */
[----:B0-----:R-:W-:Y:S01]  /*35bf0*/  IMAD.MOV.U32 R5, RZ, RZ, R22 ;  /* 0x000000ffff057224 */ /* 0x001fe200078e0016 */
[----:B-1----:R-:W2:Y:S01]  /*35c00*/  LDL.LU.64 R6, [R1+0x3520] ;  /* 0x0035200001067983 */ /* 0x002ea20000300a00 */
[----:B------:R-:W-:Y:S02]  /*35c10*/  IMAD.MOV.U32 R4, RZ, RZ, R23 ;  /* 0x000000ffff047224 */ /* 0x000fe400078e0017 */
[----:B------:R-:W2:Y:S02]  /*35c20*/  LDL.LU.64 R22, [R1+0x3518] ;  /* 0x0035180001167983 */ /* 0x000ea40000300a00 */
[----:B------:R-:W2:Y:S02]  /*35c30*/  LDL.LU.64 R20, [R1+0x3510] ;  /* 0x0035100001147983 */ /* 0x000ea40000300a00 */
[----:B------:R-:W-:Y:S01]  /*35c40*/  IMAD.MOV.U32 R11, RZ, RZ, R3 ;  /* 0x000000ffff0b7224 */ /* 0x000fe200078e0003 */
[C---:B--2---:R-:W-:Y:S11]  /*35c50*/  HMMA.16816.F32 R20, R16.reuse, R6, R20 ;  /* 0x000000061014723c */ /* 0x044ff60000001814 */
[----:B------:R-:W-:Y:S11]  /*35c60*/  @!UPT UIADD3 URZ, URZ, URZ, URZ ;  /* 0x0000003f3f3ff290 */ /* 0x000ff6000fffe03f */
[----:B------:R-:W-:Y:S01]  /*35c70*/  @!UPT UIADD3 URZ, URZ, URZ, URZ ;  /* 0x0000003f3f3ff290 */ /* 0x000fe2000fffe03f */
[----:B------:R-:W-:Y:S01]  /*35c80*/  STL.64 [R1+0x2f0], R20 ;  /* 0x0002f01401007387 */ /* 0x000fe20000100a00 */
[----:B------:R0:W-:Y:S02]  /*35c90*/  STL [R1+0x2f8], R22 ;  /* 0x0002f81601007387 */ /* 0x0001e40000100800 */
[----:B------:R-:W-:Y:S02]  /*35ca0*/  IMAD.MOV.U32 R3, RZ, RZ, R23 ;  /* 0x000000ffff037224 */ /* 0x000fe400078e0017 */
[----:B0-----:R-:W4:Y:S01]  /*35cb0*/  LDL.LU.64 R22, [R1+0x3508] ;  /* 0x0035080001167983 */ /* 0x001f220000300a00 */
[----:B------:R-:W4:Y:S02]  /*35cc0*/  LDL.LU.64 R20, [R1+0x3500] ;  /* 0x0035000001147983 */ /* 0x000f240000300a00 */
[----:B------:R-:W-:Y:S02]  /*35cd0*/  STL.64 [R1+0x34a0], R6 ;  /* 0x0034a00601007387 */ /* 0x000fe40000100a00 */
[----:B------:R-:W-:Y:S01]  /*35ce0*/  STL [R1+0x31a8], R3 ;  /* 0x0031a80301007387 */ /* 0x000fe20000100800 */
[C---:B----4-:R-:W-:Y:S11]  /*35cf0*/  HMMA.16816.F32 R20, R16.reuse, R14, R20 ;  /* 0x0000000e1014723c */ /* 0x050ff60000001814 */
[----:B------:R-:W-:Y:S11]  /*35d00*/  @!UPT UIADD3 URZ, URZ, URZ, URZ ;  /* 0x0000003f3f3ff290 */ /* 0x000ff6000fffe03f */
[----:B------:R-:W-:Y:S01]  /*35d10*/  @!UPT UIADD3 URZ, URZ, URZ, URZ ;  /* 0x0000003f3f3ff290 */ /* 0x000fe2000fffe03f */
[----:B------:R-:W-:Y:S01]  /*35d20*/  STL.64 [R1+0x2e0], R20 ;  /* 0x0002e01401007387 */ /* 0x000fe20000100a00 */
[----:B------:R0:W-:Y:S03]  /*35d30*/  STL.64 [R1+0x2e8], R22 ;  /* 0x0002e81601007387 */ /* 0x0001e60000100a00 */
[----:B0-----:R-:W3:Y:S01]  /*35d40*/  LDL.LU.64 R22, [R1+0x34f8] ;  /* 0x0034f80001167983 */ /* 0x001ee20000300a00 */
[----:B------:R-:W3:Y:S02]  /*35d50*/  LDL.LU.64 R20, [R1+0x34f0] ;  /* 0x0034f00001147983 */ /* 0x000ee40000300a00 */
[----:B------:R-:W-:Y:S01]  /*35d60*/  STL.64 [R1+0x3498], R14 ;  /* 0x0034980e01007387 */ /* 0x000fe20000100a00 */
[C---:B---3--:R-:W-:Y:S11]  /*35d70*/  HMMA.16816.F32 R20, R16.reuse, R26, R20 ;  /* 0x0000001a1014723c */ /* 0x048ff60000001814 */
[----:B------:R-:W-:Y:S11]  /*35d80*/  @!UPT UIADD3 URZ, URZ, URZ, URZ ;  /* 0x0000003f3f3ff290 */ /* 0x000ff6000fffe03f */
[----:B------:R-:W-:Y:S01]  /*35d90*/  @!UPT UIADD3 URZ, URZ, URZ, URZ ;  /* 0x0000003f3f3ff290 */ /* 0x000fe2000fffe03f */
[----:B------:R-:W-:Y:S01]  /*35da0*/  STL.64 [R1+0x2d0], R20 ;  /* 0x0002d01401007387 */ /* 0x000fe20000100a00 */
[----:B------:R0:W-:Y:S03]  /*35db0*/  STL.64 [R1+0x2d8], R22 ;  /* 0x0002d81601007387 */ /* 0x0001e60000100a00 */
[----:B0-----:R-:W2:Y:S01]  /*35dc0*/  LDL.LU.64 R22, [R1+0x34e8] ;  /* 0x0034e80001167983 */ /* 0x001ea20000300a00 */
[----:B------:R-:W-:Y:S02]  /*35dd0*/  STL.64 [R1+0x3490], R26 ;  /* 0x0034901a01007387 */ /* 0x000fe40000100a00 */
[----:B------:R0:W-:Y:S02]  /*35de0*/  STL.64 [R1+0x3488], R24 ;  /* 0x0034881801007387 */ /* 0x0001e40000100a00 */
[----:B------:R-:W-:Y:S01]  /*35df0*/  IMAD.MOV.U32 R15, RZ, RZ, R2 ;  /* 0x000000ffff0f7224 */ /* 0x000fe200078e0002 */
[----:B0-----:R-:W3:Y:S01]  /*35e00*/  LDL.LU R24, [R1+0x1f0] ;  /* 0x0001f00001187983 */ /* 0x001ee20000300800 */
[----:B------:R-:W3:Y:S01]  /*35e10*/  LDL.LU R25, [R1+0x1f4] ;  /* 0x0001f40001197983 */ /* 0x000ee20000300800 */
[----:B--2---:R-:W-:Y:S01]  /*35e20*/  HMMA.16816.F32 R8, R16, R22, R8 ;  /* 0x000000161008723c */ /* 0x004fe20000001808 */
[----:B------:R-:W-:-:S02]  /*35e30*/  IMAD.MOV.U32 R3, RZ, RZ, R22 ;  /* 0x000000ffff037224 */ /* 0x000fc400078e0016 */
[----:B------:R-:W-:Y:S11]  /*35e40*/  IMAD.MOV.U32 R2, RZ, RZ, R23 ;  /* 0x000000ffff027224 */ /* 0x000ff600078e0017 */
[----:B------:R-:W-:Y:S09]  /*35e50*/  @!UPT UIADD3 URZ, URZ, URZ, URZ ;  /* 0x0000003f3f3ff290 */ /* 0x000ff2000fffe03f */
[----:B------:R-:W-:Y:S01]  /*35e60*/  STL.64 [R1+0x2c0], R8 ;  /* 0x0002c00801007387 */ /* 0x000fe20000100a00 */
[----:B------:R0:W-:Y:S03]  /*35e70*/  STL.64 [R1+0x2c8], R10 ;  /* 0x0002c80a01007387 */ /* 0x0001e60000100a00 */
[----:B0-----:R-:W2:Y:S01]  /*35e80*/  LDL.LU.64 R10, [R1+0x34e0] ;  /* 0x0034e000010a7983 */ /* 0x001ea20000300a00 */
[----:B------:R-:W4:Y:S02]  /*35e90*/  LDL.LU.64 R8, [R1+0x34d8] ;  /* 0x0034d80001087983 */ /* 0x000f240000300a00 */
[----:B------:R-:W2:Y:S02]  /*35ea0*/  LDL.LU.64 R22, [R1+0x34d0] ;  /* 0x0034d00001167983 */ /* 0x000ea40000300a00 */
[----:B------:R-:W2:Y:S02]  /*35eb0*/  LDL.LU.64 R20, [R1+0x34c8] ;  /* 0x0034c80001147983 */ /* 0x000ea40000300a00 */
[----:B------:R-:W-:-:S02]  /*35ec0*/  IMAD.MOV.U32 R27, RZ, RZ, R28 ;  /* 0x000000ffff1b7224 */ /* 0x000fc400078e001c */
[----:B------:R-:W-:Y:S01]  /*35ed0*/  IMAD.MOV.U32 R26, RZ, RZ, R29 ;  /* 0x000000ffff1a7224 */ /* 0x000fe200078e001d */
[----:B--2---:R-:W-:Y:S01]  /*35ee0*/  HMMA.16816.F32 R16, R16, R10, R20 ;  /* 0x0000000a1010723c */ /* 0x004fe20000001814 */
[----:B------:R-:W2:Y:S01]  /*35ef0*/  LDL.LU.64 R22, [R1+0x34c0] ;  /* 0x0034c00001167983 */ /* 0x000ea20000300a00 */
[----:B------:R-:W2:Y:S11]  /*35f00*/  LDL.LU.64 R20, [R1+0x34b8] ;  /* 0x0034b80001147983 */ /* 0x000eb60000300a00 */
[----:B------:R-:W-:Y:S10]  /*35f10*/  @!UPT UIADD3 URZ, URZ, URZ, URZ ;  /* 0x0000003f3f3ff290 */ /* 0x000ff4000fffe03f */
[----:B------:R-:W-:Y:S01]  /*35f20*/  STL.64 [R1+0x210], R16 ;  /* 0x0002101001007387 */ /* 0x000fe20000100a00 */
[----:B------:R-:W-:Y:S02]  /*35f30*/  IMAD.MOV.U32 R28, RZ, RZ, R19 ;  /* 0x000000ffff1c7224 */ /* 0x000fe400078e0013 */
[----:B------:R-:W-:Y:S02]  /*35f40*/  IMAD.MOV.U32 R29, RZ, RZ, R18 ;  /* 0x000000ffff1d7224 */ /* 0x000fe400078e0012 */
[----:B----4-:R-:W-:Y:S01]  /*35f50*/  IMAD.MOV.U32 R19, RZ, RZ, R8 ;  /* 0x000000ffff137224 */ /* 0x010fe200078e0008 */
[----:B------:R0:W-:Y:S01]  /*35f60*/  STL.64 [R1+0x3468], R10 ;  /* 0x0034680a01007387 */ /* 0x0001e20000100a00 */
[----:B------:R-:W-:Y:S02]  /*35f70*/  IMAD.MOV.U32 R18, RZ, RZ, R9 ;  /* 0x000000ffff127224 */ /* 0x000fe400078e0009 */
[----:B------:R-:W2:Y:S02]  /*35f80*/  LDL.LU R8, [R1+0x200] ;  /* 0x0002000001087983 */ /* 0x000ea40000300800 */
[----:B------:R-:W2:Y:S01]  /*35f90*/  LDL.LU R9, [R1+0x204] ;  /* 0x0002040001097983 */ /* 0x000ea20000300800 */
[----:B0-----:R-:W2:Y:S01]  /*35fa0*/  LDL.LU R10, [R1+0x208] ;  /* 0x00020800010a7983 */ /* 0x001ea20000300800 */
[----:B------:R-:W2:Y:S02]  /*35fb0*/  LDL.LU R11, [R1+0x20c] ;  /* 0x00020c00010b7983 */ /* 0x000ea40000300800 */
[----:B------:R-:W-:-:S02]  /*35fc0*/  IMAD.MOV.U32 R14, RZ, RZ, R12 ;  /* 0x000000ffff0e7224 */ /* 0x000fc400078e000c */
[----:B------:R-:W-:Y:S01]  /*35fd0*/  STL [R1+0x3400], R28 ;  /* 0x0034001c01007387 */ /* 0x000fe20000100800 */
[----:B------:R-:W-:Y:S01]  /*35fe0*/  STL [R1+0x31ac], R29 ;  /* 0x0031ac1d01007387 */ /* 0x000fe20000100800 */
[C---:B--2---:R-:W-:Y:S08]  /*35ff0*/  HMMA.16816.F32 R16, R20.reuse, R18, R8 ;  /* 0x000000121410723c */ /* 0x044ff00000001808 */
[----:B---3--:R-:W-:Y:S11]  /*36000*/  HMMA.16816.F32 R8, R20, R14, R24 ;  /* 0x0000000e1408723c */ /* 0x008ff60000001818 */
[----:B------:R-:W-:Y:S04]  /*36010*/  @!UPT UIADD3 URZ, URZ, URZ, URZ ;  /* 0x0000003f3f3ff290 */ /* 0x000fe8000fffe03f */
[----:B------:R-:W-:Y:S01]  /*36020*/  STL.64 [R1+0x200], R16 ;  /* 0x0002001001007387 */ /* 0x000fe20000100a00 */
[----:B------:R-:W-:Y:S07]  /*36030*/  STL.64 [R1+0x208], R18 ;  /* 0x0002081201007387 */ /* 0x000fee0000100a00 */
[----:B------:R-:W-:Y:S02]  /*36040*/  STL.64 [R1+0x1f0], R8 ;  /* 0x0001f00801007387 */ /* 0x000fe40000100a00 */
[----:B------:R-:W-:Y:S01]  /*36050*/  STL.64 [R1+0x1f8], R10 ;  /* 0x0001f80a01007387 */ /* 0x000fe20000100a00 */
[----:B------:R-:W2:Y:S01]  /*36060*/  LDL.LU R12, [R1+0x1d0] ;  /* 0x0001d000010c7983 */ /* 0x000ea20000300800 */
        /* <DEDUP_REMOVED lines=8> */
[----:B------:R-:W2:Y:S01]  /*360f0*/  LDL.LU R15, [R1+0x1ec] ;  /* 0x0001ec00010f7983 */ /* 0x000ea20000300800 */
[----:B------:R-:W3:Y:S01]  /*36100*/  LDL.LU R16, [R1+0xe0] ;  /* 0x0000e00001107983 */ /* 0x000ee20000300800 */
[----:B------:R-:W3:Y:S02]  /*36110*/  LDL.LU R17, [R1+0xe4] ;  /* 0x0000e40001117983 */ /* 0x000ee40000300800 */
[----:B------:R-:W4:Y:S02]  /*36120*/  LDL.LU R18, [R1+0xe8] ;  /* 0x0000e80001127983 */ /* 0x000f240000300800 */
[----:B------:R-:W4:Y:S02]  /*36130*/  LDL.LU R19, [R1+0xec] ;  /* 0x0000ec0001137983 */ /* 0x000f240000300800 */
[----:B------:R-:W-:-:S02]  /*36140*/  IMAD.MOV.U32 R10, RZ, RZ, R3 ;  /* 0x000000ffff0a7224 */ /* 0x000fc400078e0003 */
[----:B------:R-:W-:Y:S01]  /*36150*/  IMAD.MOV.U32 R11, RZ, RZ, R2 ;  /* 0x000000ffff0b7224 */ /* 0x000fe200078e0002 */
[----:B------:R-:W2:Y:S01]  /*36160*/  LDL.LU R24, [R1+0x1c0] ;  /* 0x0001c00001187983 */ /* 0x000ea20000300800 */
[----:B------:R-:W2:Y:S02]  /*36170*/  LDL.LU R25, [R1+0x1c4] ;  /* 0x0001c40001197983 */ /* 0x000ea40000300800 */
[----:B------:R-:W2:Y:S02]  /*36180*/  LDL.LU R26, [R1+0x1c8] ;  /* 0x0001c800011a7983 */ /* 0x000ea40000300800 */
[----:B------:R-:W2:Y:S01]  /*36190*/  LDL.LU R27, [R1+0x1cc] ;  /* 0x0001cc00011b7983 */ /* 0x000ea20000300800 */
[----:B------:R0:W-:Y:S01]  /*361a0*/  STL.64 [R1+0x3480], R10 ;  /* 0x0034800a01007387 */ /* 0x0001e20000100a00 */
[----:B------:R-:W2:Y:S02]  /*361b0*/  LDL.LU R8, [R1+0x1b0] ;  /* 0x0001b00001087983 */ /* 0x000ea40000300800 */
[----:B------:R-:W2:Y:S01]  /*361c0*/  LDL.LU R9, [R1+0x1b4] ;  /* 0x0001b40001097983 */ /* 0x000ea20000300800 */
[----:B0-----:R-:W2:Y:S01]  /*361d0*/  LDL.LU R10, [R1+0x1b8] ;  /* 0x0001b800010a7983 */ /* 0x001ea20000300800 */
[----:B------:R-:W2:Y:S03]  /*361e0*/  LDL.LU R11, [R1+0x1bc] ;  /* 0x0001bc00010b7983 */ /* 0x000ea60000300800 */
[----:B----4-:R0:W-:Y:S01]  /*361f0*/  STL.64 [R1+0x3440], R18 ;  /* 0x0034401201007387 */ /* 0x0101e20000100a00 */
[----:B---3--:R1:W-:Y:S03]  /*36200*/  STL.64 [R1+0x3438], R16 ;  /* 0x0034381001007387 */ /* 0x0083e60000100a00 */
[----:B0-----:R-:W3:Y:S01]  /*36210*/  LDL.64 R18, [R1+0x48] ;  /* 0x0000480001127983 */ /* 0x001ee20000100a00 */
[----:B------:R-:W-:-:S02]  /*36220*/  IMAD.MOV.U32 R6, RZ, RZ, R5 ;  /* 0x000000ffff067224 */ /* 0x000fc400078e0005 */
[----:B------:R-:W-:-:S07]  /*36230*/  IMAD.MOV.U32 R7, RZ, RZ, R4 ;  /* 0x000000ffff077224 */ /* 0x000fce00078e0004 */
[C---:B--2---:R-:W-:Y:S01]  /*36240*/  HMMA.16816.F32 R4, R20.reuse, R6, R12 ;  /* 0x000000061404723c */ /* 0x044fe2000000180c */
[----:B---3--:R0:W-:Y:S01]  /*36250*/  STL.64 [R1+0x3460], R18 ;  /* 0x0034601201007387 */ /* 0x0081e20000100a00 */
[----:B-1----:R-:W2:Y:S02]  /*36260*/  LDL.LU R16, [R1+0x100] ;  /* 0x0001000001107983 */ /* 0x002ea40000300800 */
        /* <DEDUP_REMOVED lines=8> */
[----:B------:R-:W2:Y:S01]  /*362f0*/  LDL.LU R19, [R1+0x1ac] ;  /* 0x0001ac0001137983 */ /* 0x000ea20000300800 */
[----:B------:R-:W3:Y:S01]  /*36300*/  LDL.LU.64 R14, [R1+0x34b0] ;  /* 0x0034b000010e7983 */ /* 0x000ee20000300a00 */
[----:B------:R-:W3:Y:S03]  /*36310*/  LDL.LU.64 R12, [R1+0x34a8] ;  /* 0x0034a800010c7983 */ /* 0x000ee60000300a00 */
[----:B------:R-:W-:Y:S02]  /*36320*/  STL.64 [R1+0x1e0], R4 ;  /* 0x0001e00401007387 */ /* 0x000fe40000100a00 */
[----:B------:R0:W-:Y:S02]  /*36330*/  STL.64 [R1+0x1e8], R6 ;  /* 0x0001e80601007387 */ /* 0x0001e40000100a00 */
[----:B0-----:R-:W3:Y:S02]  /*36340*/  LDL.LU.64 R6, [R1+0x34a0] ;  /* 0x0034a00001067983 */ /* 0x001ee40000300a00 */
[C---:B---3--:R-:W-:Y:S11]  /*36350*/  HMMA.16816.F32 R12, R20.reuse, R6, R12 ;  /* 0x00000006140c723c */ /* 0x048ff6000000180c */
[----:B------:R-:W-:Y:S11]  /*36360*/  @!UPT UIADD3 URZ, URZ, URZ, URZ ;  /* 0x0000003f3f3ff290 */ /* 0x000ff6000fffe03f */
[----:B------:R-:W-:Y:S01]  /*36370*/  @!UPT UIADD3 URZ, URZ, URZ, URZ ;  /* 0x0000003f3f3ff290 */ /* 0x000fe2000fffe03f */
[----:B------:R-:W-:Y:S01]  /*36380*/  STL.64 [R1+0x1d0], R12 ;  /* 0x0001d00c01007387 */ /* 0x000fe20000100a00 */
[----:B------:R0:W-:Y:S03]  /*36390*/  STL.64 [R1+0x1d8], R14 ;  /* 0x0001d80e01007387 */ /* 0x0001e60000100a00 */
[----:B0-----:R-:W3:Y:S01]  /*363a0*/  LDL.LU.64 R14, [R1+0x3498] ;  /* 0x00349800010e7983 */ /* 0x001ee20000300a00 */
[----:B------:R0:W-:Y:S03]  /*363b0*/  STL.64 [R1+0x3418], R6 ;  /* 0x0034180601007387 */ /* 0x0001e60000100a00 */
[----:B0-----:R-:W4:Y:S04]  /*363c0*/  LDL.64 R6, [R1+0x18] ;  /* 0x0000180001067983 */ /* 0x001f280000100a00 */
[----:B----4-:R0:W-:Y:S04]  /*363d0*/  STL.64 [R1+0x3430], R6 ;  /* 0x0034300601007387 */ /* 0x0101e80000100a00 */
[----:B0-----:R-:W4:Y:S01]  /*363e0*/  LDL.64 R6, [R1+0x28] ;  /* 0x0000280001067983 */ /* 0x001f220000100a00 */
[C---:B---3--:R-:W-:Y:S03]  /*363f0*/  HMMA.16816.F32 R24, R20.reuse, R14, R24 ;  /* 0x0000000e1418723c */ /* 0x048fe60000001818 */
[----:B----4-:R0:W-:Y:S01]  /*36400*/  STL.64 [R1+0x3448], R6 ;  /* 0x0034480601007387 */ /* 0x0101e20000100a00 */
[----:B------:R-:W3:Y:S02]  /*36410*/  LDL.LU R4, [R1+0xf0] ;  /* 0x0000f00001047983 */ /* 0x000ee40000300800 */
[----:B------:R-:W3:Y:S01]  /*36420*/  LDL.LU R5, [R1+0xf4] ;  /* 0x0000f40001057983 */ /* 0x000ee20000300800 */
[----:B0-----:R-:W3:Y:S01]  /*36430*/  LDL.LU R6, [R1+0xf8] ;  /* 0x0000f80001067983 */ /* 0x001ee20000300800 */
[----:B------:R-:W3:Y:S11]  /*36440*/  LDL.LU R7, [R1+0xfc] ;  /* 0x0000fc0001077983 */ /* 0x000ef60000300800 */
[----:B------:R-:W-:Y:S04]  /*36450*/  @!UPT UIADD3 URZ, URZ, URZ, URZ ;  /* 0x0000003f3f3ff290 */ /* 0x000fe8000fffe03f */
[----:B------:R-:W-:Y:S02]  /*36460*/  STL.64 [R1+0x1c0], R24 ;  /* 0x0001c01801007387 */ /* 0x000fe40000100a00 */
[----:B------:R0:W-:Y:S02]  /*36470*/  STL.64 [R1+0x1c8], R26 ;  /* 0x0001c81a01007387 */ /* 0x0001e40000100a00 */
[----:B0-----:R-:W4:Y:S01]  /*36480*/  LDL.LU.64 R26, [R1+0x3490] ;  /* 0x00349000011a7983 */ /* 0x001f220000300a00 */
[----:B------:R-:W2:Y:S01]  /*36490*/  LDL.LU.64 R24, [R1+0x3488] ;  /* 0x0034880001187983 */ /* 0x000ea20000300a00 */
[C---:B----4-:R-:W-:Y:S11]  /*364a0*/  HMMA.16816.F32 R8, R20.reuse, R26, R8 ;  /* 0x0000001a1408723c */ /* 0x050ff60000001808 */
[----:B------:R-:W-:Y:S11]  /*364b0*/  @!UPT UIADD3 URZ, URZ, URZ, URZ ;  /* 0x0000003f3f3ff290 */ /* 0x000ff6000fffe03f */
[----:B------:R-:W-:Y:S01]  /*364c0*/  @!UPT UIADD3 URZ, URZ, URZ, URZ ;  /* 0x0000003f3f3ff290 */ /* 0x000fe2000fffe03f */
[----:B------:R-:W-:Y:S01]  /*364d0*/  STL.64 [R1+0x1b0], R8 ;  /* 0x0001b00801007387 */ /* 0x000fe20000100a00 */
[----:B------:R0:W-:Y:S03]  /*364e0*/  STL.64 [R1+0x1b8], R10 ;  /* 0x0001b80a01007387 */ /* 0x0001e60000100a00 */
[----:B0-----:R-:W4:Y:S01]  /*364f0*/  LDL.LU.64 R10, [R1+0x3480] ;  /* 0x00348000010a7983 */ /* 0x001f220000300a00 */
[----:B------:R-:W-:Y:S02]  /*36500*/  STL.64 [R1+0x3410], R26 ;  /* 0x0034101a01007387 */ /* 0x000fe40000100a00 */
[----:B--2---:R0:W-:Y:S02]  /*36510*/  STL.64 [R1+0x3408], R24 ;  /* 0x0034081801007387 */ /* 0x0041e40000100a00 */
[----:B0-----:R-:W2:Y:S01]  /*36520*/  LDL.LU R24, [R1+0x190] ;  /* 0x0001900001187983 */ /* 0x001ea20000300800 */
[----:B------:R-:W2:Y:S02]  /*36530*/  LDL.LU R25, [R1+0x194] ;  /* 0x0001940001197983 */ /* 0x000ea40000300800 */
[----:B------:R-:W2:Y:S02]  /*36540*/  LDL.LU R26, [R1+0x198] ;  /* 0x00019800011a7983 */ /* 0x000ea40000300800 */
[----:B------:R-:W2:Y:S01]  /*36550*/  LDL.LU R27, [R1+0x19c] ;  /* 0x00019c00011b7983 */ /* 0x000ea20000300800 */
[C---:B----4-:R-:W-:Y:S01]  /*36560*/  HMMA.16816.F32 R8, R20.reuse, R10, R16 ;  /* 0x0000000a1408723c */ /* 0x050fe20000001810 */
[----:B--2---:R-:W-:Y:S01]  /*36570*/  STL.64 [R1+0x3428], R26 ;  /* 0x0034281a01007387 */ /* 0x004fe20000100a00 */
[----:B------:R0:W-:Y:S03]  /*36580*/  STL.64 [R1+0x3420], R24 ;  /* 0x0034201801007387 */ /* 0x0001e60000100a00 */
[----:B0-----:R-:W2:Y:S01]  /*36590*/  LDL.LU R24, [R1+0xd0] ;  /* 0x0000d00001187983 */ /* 0x001ea20000300800 */
[----:B------:R-:W2:Y:S02]  /*365a0*/  LDL.LU R25, [R1+0xd4] ;  /* 0x0000d40001197983 */ /* 0x000ea40000300800 */
[----:B------:R-:W2:Y:S02]  /*365b0*/  LDL.LU R26, [R1+0xd8] ;  /* 0x0000d800011a7983 */ /* 0x000ea40000300800 */
[----:B------:R-:W2:Y:S01]  /*365c0*/  LDL.LU R27, [R1+0xdc] ;  /* 0x0000dc00011b7983 */ /* 0x000ea20000300800 */
[----:B------:R-:W4:Y:S01]  /*365d0*/  LDL.LU.64 R18, [R1+0x3478] ;  /* 0x0034780001127983 */ /* 0x000f220000300a00 */
[----:B------:R-:W4:Y:S11]  /*365e0*/  LDL.LU.64 R16, [R1+0x3470] ;  /* 0x0034700001107983 */ /* 0x000f360000300a00 */
[----:B------:R-:W-:Y:S02]  /*365f0*/  STL.64 [R1+0x1a0], R8 ;  /* 0x0001a00801007387 */ /* 0x000fe40000100a00 */
[----:B------:R0:W-:Y:S02]  /*36600*/  STL.64 [R1+0x1a8], R10 ;  /* 0x0001a80a01007387 */ /* 0x0001e40000100a00 */
[----:B0-----:R-:W4:Y:S02]  /*36610*/  LDL.LU.64 R10, [R1+0x3468] ;  /* 0x00346800010a7983 */ /* 0x001f240000300a00 */
[----:B----4-:R-:W-:Y:S02]  /*36620*/  HMMA.16816.F32 R20, R20, R10, R16 ;  /* 0x0000000a1414723c */ /* 0x010fe40000001810 */
[----:B------:R-:W4:Y:S01]  /*36630*/  LDL.LU.64 R18, [R1+0x3460] ;  /* 0x0034600001127983 */ /* 0x000f220000300a00 */
[----:B------:R-:W-:-:S02]  /*36640*/  IMAD.MOV.U32 R13, RZ, RZ, R10 ;  /* 0x000000ffff0d7224 */ /* 0x000fc400078e000a */
[----:B------:R-:W-:Y:S11]  /*36650*/  IMAD.MOV.U32 R12, RZ, RZ, R11 ;  /* 0x000000ffff0c7224 */ /* 0x000ff600078e000b */
[----:B------:R-:W-:Y:S07]  /*36660*/  @!UPT UIADD3 URZ, URZ, URZ, URZ ;  /* 0x0000003f3f3ff290 */ /* 0x000fee000fffe03f */
[----:B------:R0:W-:Y:S01]  /*36670*/  STL.64 [R1+0x100], R20 ;  /* 0x0001001401007387 */ /* 0x0001e20000100a00 */
[----:B------:R1:W-:Y:S02]  /*36680*/  STL.64 [R1+0x108], R22 ;  /* 0x0001081601007387 */ /* 0x0003e40000100a00 */
[----:B------:R-:W3:Y:S02]  /*36690*/  LDL.LU.64 R10, [R1+0x3458] ;  /* 0x00345800010a7983 */ /* 0x000ee40000300a00 */
[----:B------:R-:W3:Y:S01]  /*366a0*/  LDL.LU.64 R8, [R1+0x3450] ;  /* 0x0034500001087983 */ /* 0x000ee20000300a00 */
[----:B0-----:R-:W2:Y:S01]  /*366b0*/  LDL.LU R20, [R1+0xc0] ;  /* 0x0000c00001147983 */ /* 0x001ea20000300800 */
[----:B------:R-:W2:Y:S02]  /*366c0*/  LDL.LU R21, [R1+0xc4] ;  /* 0x0000c40001157983 */ /* 0x000ea40000300800 */
[----:B-1----:R-:W2:Y:S02]  /*366d0*/  LDL.LU R22, [R1+0xc8] ;  /* 0x0000c80001167983 */ /* 0x002ea40000300800 */
[----:B------:R-:W2:Y:S02]  /*366e0*/  LDL.LU R23, [R1+0xcc] ;  /* 0x0000cc0001177983 */ /* 0x000ea40000300800 */
[----:B----4-:R-:W-:Y:S01]  /*366f0*/  IMAD.MOV.U32 R28, RZ, RZ, R19 ;  /* 0x000000ffff1c7224 */ /* 0x010fe200078e0013 */
        /* <DEDUP_REMOVED lines=8> */
[C---:B---3--:R-:W-:Y:S01]  /*36780*/  HMMA.16816.F32 R16, R8.reuse, R6, R16 ;  /* 0x000000060810723c */ /* 0x048fe20000001810 */
[----:B------:R-:W-:Y:S11]  /*36790*/  IMAD.MOV.U32 R3, RZ, RZ, R7 ;  /* 0x000000ffff037224 */ /* 0x000ff600078e0007 */
[----:B------:R-:W-:Y:S11]  /*367a0*/  @!UPT UIADD3 URZ, URZ, URZ, URZ ;  /* 0x0000003f3f3ff290 */ /* 0x000ff6000fffe03f */
[----:B------:R0:W-:Y:S01]  /*367b0*/  STL.64 [R1+0xe0], R16 ;  /* 0x0000e01001007387 */ /* 0x0001e20000100a00 */
[----:B------:R-:W-:Y:S02]  /*367c0*/  STL.64 [R1+0xe8], R18 ;  /* 0x0000e81201007387 */ /* 0x000fe40000100a00 */
[----:B0-----:R-:W-:Y:S02]  /*367d0*/  IMAD.MOV.U32 R16, RZ, RZ, R6 ;  /* 0x000000ffff107224 */ /* 0x001fe400078e0006 */
[----:B------:R-:W2:Y:S03]  /*367e0*/  LDL.LU.64 R6, [R1+0x3430] ;  /* 0x0034300001067983 */ /* 0x000ea60000300a00 */
[----:B------:R0:W-:Y:S02]  /*367f0*/  STL [R1+0x3404], R16 ;  /* 0x0034041001007387 */ /* 0x0001e40000100800 */
[----:B0-----:R-:W3:Y:S01]  /*36800*/  LDL.LU R16, [R1+0x2b0] ;  /* 0x0002b00001107983 */ /* 0x001ee20000300800 */
[----:B------:R-:W3:Y:S02]  /*36810*/  LDL.LU R17, [R1+0x2b4] ;  /* 0x0002b40001117983 */ /* 0x000ee40000300800 */
[----:B------:R-:W3:Y:S02]  /*36820*/  LDL.LU R18, [R1+0x2b8] ;  /* 0x0002b80001127983 */ /* 0x000ee40000300800 */
        /* <DEDUP_REMOVED lines=9> */
[----:B------:R-:W4:Y:S02]  /*368c0*/  LDL.LU.64 R6, [R1+0x3418] ;  /* 0x0034180001067983 */ /* 0x000f240000300a00 */
[----:B----4-:R-:W-:Y:S01]  /*368d0*/  HMMA.16816.F32 R4, R8, R6, R20 ;  /* 0x000000060804723c */ /* 0x010fe20000001814 */
[----:B------:R-:W4:Y:S11]  /*368e0*/  LDL.64 R22, [R1+0x58] ;  /* 0x0000580001167983 */ /* 0x000f360000100a00 */
[----:B------:R-:W-:Y:S11]  /*368f0*/  @!UPT UIADD3 URZ, URZ, URZ, URZ ;  /* 0x0000003f3f3ff290 */ /* 0x000ff6000fffe03f */
[----:B------:R-:W-:Y:S01]  /*36900*/  STL.64 [R1+0xc0], R4 ;  /* 0x0000c00401007387 */ /* 0x000fe20000100a00 */
[----:B------:R-:W-:Y:S02]  /*36910*/  STL.64 [R1+0xc8], R6 ;  /* 0x0000c80601007387 */ /* 0x000fe40000100a00 */
[----:B------:R-:W0:Y:S02]  /*36920*/  LDSM.16.MT88.4 R4, [R0+0xc180] ;  /* 0x00c180000004783b */ /* 0x000e240000004200 */
[----:B0-----:R0:W-:Y:S02]  /*36930*/  STL.64 [R1+0x33e8], R6 ;  /* 0x0033e80601007387 */ /* 0x0011e40000100a00 */
[----:B------:R-:W-:Y:S02]  /*36940*/  STL.64 [R1+0x33e0], R4 ;  /* 0x0033e00401007387 */ /* 0x000fe40000100a00 */
[----:B0-----:R-:W-:Y:S02]  /*36950*/  IMAD.MOV.U32 R6, RZ, RZ, R13 ;  /* 0x000000ffff067224 */ /* 0x001fe400078e000d */
[----:B------:R-:W-:-:S02]  /*36960*/  IMAD.MOV.U32 R7, RZ, RZ, R12 ;  /* 0x000000ffff077224 */ /* 0x000fc400078e000c */
[C---:B--2---:R-:W-:Y:S01]  /*36970*/  HMMA.16816.F32 R12, R8.reuse, R14, R24 ;  /* 0x0000000e080c723c */ /* 0x044fe20000001818 */
[----:B------:R-:W3:Y:S01]  /*36980*/  LDL.LU.64 R26, [R1+0x3410] ;  /* 0x00341000011a7983 */ /* 0x000ee20000300a00 */
[----:B------:R-:W2:Y:S11]  /*36990*/  LDL.LU.64 R24, [R1+0x3408] ;  /* 0x0034080001187983 */ /* 0x000eb60000300a00 */
[----:B------:R-:W-:Y:S10]  /*369a0*/  @!UPT UIADD3 URZ, URZ, URZ, URZ ;  /* 0x0000003f3f3ff290 */ /* 0x000ff4000fffe03f */
[----:B------:R-:W-:Y:S01]  /*369b0*/  STL.64 [R1+0x190], R12 ;  /* 0x0001900c01007387 */ /* 0x000fe20000100a00 */
[----:B------:R-:W-:Y:S02]  /*369c0*/  STL.64 [R1+0x198], R14 ;  /* 0x0001980e01007387 */ /* 0x000fe40000100a00 */
[----:B------:R-:W0:Y:S02]  /*369d0*/  LDSM.16.MT88.4 R12, [R0+0xc200] ;  /* 0x00c20000000c783b */ /* 0x000e240000004200 */
[----:B0-----:R-:W-:Y:S02]  /*369e0*/  STL.64 [R1+0x3378], R14 ;  /* 0x0033780e01007387 */ /* 0x001fe40000100a00 */
[----:B------:R0:W-:Y:S02]  /*369f0*/  STL.64 [R1+0x3370], R12 ;  /* 0x0033700c01007387 */ /* 0x0001e40000100a00 */
[----:B0-----:R-:W4:Y:S01]  /*36a00*/  LDL.LU R12, [R1+0x3f0] ;  /* 0x0003f000010c7983 */ /* 0x001f220000300800 */
[----:B------:R-:W4:Y:S02]  /*36a10*/  LDL.LU R13, [R1+0x3f4] ;  /* 0x0003f400010d7983 */ /* 0x000f240000300800 */
[----:B------:R-:W4:Y:S02]  /*36a20*/  LDL.LU R14, [R1+0x3f8] ;  /* 0x0003f800010e7983 */ /* 0x000f240000300800 */
[----:B------:R-:W4:Y:S01]  /*36a30*/  LDL.LU R15, [R1+0x3fc] ;  /* 0x0003fc00010f7983 */ /* 0x000f220000300800 */
[----:B---3--:R-:W-:Y:S11]  /*36a40*/  HMMA.16816.F32 R16, R8, R26, R16 ;  /* 0x0000001a0810723c */ /* 0x008ff60000001810 */
[----:B------:R-:W-:Y:S11]  /*36a50*/  @!UPT UIADD3 URZ, URZ, URZ, URZ ;  /* 0x0000003f3f3ff290 */ /* 0x000ff6000fffe03f */
[----:B------:R-:W-:Y:S01]  /*36a60*/  @!UPT UIADD3 URZ, URZ, URZ, URZ ;  /* 0x0000003f3f3ff290 */ /* 0x000fe2000fffe03f */
[----:B------:R0:W-:Y:S01]  /*36a70*/  STL.64 [R1+0x2b0], R16 ;  /* 0x0002b01001007387 */ /* 0x0001e20000100a00 */
[----:B------:R-:W-:Y:S03]  /*36a80*/  STL.64 [R1+0x2b8], R18 ;  /* 0x0002b81201007387 */ /* 0x000fe60000100a00 */
[----:B0-----:R-:W3:Y:S01]  /*36a90*/  LDL.LU R16, [R1+0x3404] ;  /* 0x0034040001107983 */ /* 0x001ee20000300800 */
[----:B------:R0:W-:Y:S02]  /*36aa0*/  STL.64 [R1+0x33a0], R26 ;  /* 0x0033a01a01007387 */ /* 0x0001e40000100a00 */
[----:B--2---:R1:W-:Y:S02]  /*36ab0*/  STL.64 [R1+0x3398], R24 ;  /* 0x0033981801007387 */ /* 0x0043e40000100a00 */
[----:B0-----:R-:W-:Y:S02]  /*36ac0*/  IMAD.MOV.U32 R27, RZ, RZ, R3 ;  /* 0x000000ffff1b7224 */ /* 0x001fe400078e0003 */
[----:B---3--:R-:W-:-:S02]  /*36ad0*/  IMAD.MOV.U32 R26, RZ, RZ, R16 ;  /* 0x000000ffff1a7224 */ /* 0x008fc400078e0010 */
[----:B------:R-:W0:Y:S04]  /*36ae0*/  LDSM.16.MT88.4 R16, [R0+0xc280] ;  /* 0x00c280000010783b */ /* 0x000e280000004200 */
[----:B------:R2:W-:Y:S01]  /*36af0*/  STL.64 [R1+0x33d8], R26 ;  /* 0x0033d81a01007387 */ /* 0x0005e20000100a00 */
[----:B-1----:R-:W3:Y:S02]  /*36b00*/  LDL.LU R24, [R1+0x460] ;  /* 0x0004600001187983 */ /* 0x002ee40000300800 */
[----:B------:R-:W3:Y:S01]  /*36b10*/  LDL.LU R25, [R1+0x464] ;  /* 0x0004640001197983 */ /* 0x000ee20000300800 */
[----:B--2---:R-:W2:Y:S01]  /*36b20*/  LDL.LU R26, [R1+0x468] ;  /* 0x00046800011a7983 */ /* 0x004ea20000300800 */
[----:B------:R-:W2:Y:S01]  /*36b30*/  LDL.LU R27, [R1+0x46c] ;  /* 0x00046c00011b7983 */ /* 0x000ea20000300800 */
[----:B----4-:R-:W-:Y:S01]  /*36b40*/  HMMA.16816.F32 R12, R8, R22, R12 ;  /* 0x00000016080c723c */ /* 0x010fe2000000180c */
[----:B------:R-:W-:Y:S01]  /*36b50*/  IMAD.MOV.U32 R3, RZ, RZ, R23 ;  /* 0x000000ffff037224 */ /* 0x000fe200078e0017 */
[----:B--2---:R-:W-:Y:S01]  /*36b60*/  STL.64 [R1+0x33f8], R26 ;  /* 0x0033f81a01007387 */ /* 0x004fe20000100a00 */
[----:B---3--:R1:W-:Y:S03]  /*36b70*/  STL.64 [R1+0x33f0], R24 ;  /* 0x0033f01801007387 */ /* 0x0083e60000100a00 */
        /* <DEDUP_REMOVED lines=9> */
[----:B------:R-:W3:Y:S02]  /*36c10*/  LDL.LU R19, [R1+0x45c] ;  /* 0x00045c0001137983 */ /* 0x000ee40000300800 */
[----:B------:R0:W-:Y:S02]  /*36c20*/  STL.64 [R1+0x590], R12 ;  /* 0x0005900c01007387 */ /* 0x0001e40000100a00 */
[----:B0-----:R-:W-:-:S02]  /*36c30*/  IMAD.MOV.U32 R12, RZ, RZ, R22 ;  /* 0x000000ffff0c7224 */ /* 0x001fc400078e0016 */
[----:B------:R-:W0:Y:S04]  /*36c40*/  LDSM.16.MT88.4 R20, [R0+0xc300] ;  /* 0x00c300000014783b */ /* 0x000e280000004200 */
[----:B------:R-:W-:Y:S04]  /*36c50*/  STL.64 [R1+0x598], R14 ;  /* 0x0005980e01007387 */ /* 0x000fe80000100a00 */
[----:B0-----:R0:W-:Y:S01]  /*36c60*/  STL.64 [R1+0x3288], R22 ;  /* 0x0032881601007387 */ /* 0x0011e20000100a00 */
[----:B------:R-:W-:Y:S03]  /*36c70*/  STL.64 [R1+0x3280], R20 ;  /* 0x0032801401007387 */ /* 0x000fe60000100a00 */
[----:B0-----:R-:W4:Y:S01]  /*36c80*/  LDL R22, [R1+0x48] ;  /* 0x0000480001167983 */ /* 0x001f220000100800 */
[----:B------:R-:W-:-:S02]  /*36c90*/  IMAD.MOV.U32 R23, RZ, RZ, R28 ;  /* 0x000000ffff177224 */ /* 0x000fc400078e001c */
[----:B------:R-:W3:Y:S01]  /*36ca0*/  LDL.LU R28, [R1+0x3400] ;  /* 0x00340000011c7983 */ /* 0x000ee20000300800 */
[----:B--2---:R-:W-:Y:S01]  /*36cb0*/  HMMA.16816.F32 R8, R8, R6, R24 ;  /* 0x000000060808723c */ /* 0x004fe20000001818 */
[----:B------:R-:W4:Y:S01]  /*36cc0*/  LDL.LU.64 R26, [R1+0x33f8] ;  /* 0x0033f800011a7983 */ /* 0x000f220000300a00 */
[----:B------:R-:W4:Y:S02]  /*36cd0*/  LDL.LU.64 R24, [R1+0x33f0] ;  /* 0x0033f00001187983 */ /* 0x000f240000300a00 */
[----:B------:R-:W4:Y:S02]  /*36ce0*/  LDL.LU.64 R6, [R1+0x33e8] ;  /* 0x0033e80001067983 */ /* 0x000f240000300a00 */
[----:B------:R-:W4:Y:S11]  /*36cf0*/  LDL.LU.64 R4, [R1+0x33e0] ;  /* 0x0033e00001047983 */ /* 0x000f360000300a00 */
[----:B------:R-:W-:Y:S06]  /*36d00*/  @!UPT UIADD3 URZ, URZ, URZ, URZ ;  /* 0x0000003f3f3ff290 */ /* 0x000fec000fffe03f */
[----:B------:R-:W-:Y:S01]  /*36d10*/  STL.64 [R1+0x580], R8 ;  /* 0x0005800801007387 */ /* 0x000fe20000100a00 */
[----:B------:R-:W-:Y:S02]  /*36d20*/  STL.64 [R1+0x588], R10 ;  /* 0x0005880a01007387 */ /* 0x000fe40000100a00 */
[----:B------:R-:W0:Y:S02]  /*36d30*/  LDSM.16.MT88.4 R8, [R0+0xc380] ;  /* 0x00c380000008783b */ /* 0x000e240000004200 */
[----:B0-----:R0:W-:Y:S02]  /*36d40*/  STL.64 [R1+0x3218], R10 ;  /* 0x0032180a01007387 */ /* 0x0011e40000100a00 */
[----:B------:R1:W-:Y:S02]  /*36d50*/  STL.64 [R1+0x3210], R8 ;  /* 0x0032100801007387 */ /* 0x0003e40000100a00 */
[----:B0-----:R-:W2:Y:S01]  /*36d60*/  LDL.LU.64 R10, [R1+0x68] ;  /* 0x00006800010a7983 */ /* 0x001ea20000300a00 */
[C---:B----4-:R-:W-:Y:S03]  /*36d70*/  HMMA.16816.F32 R20, R4.reuse, R22, R24 ;  /* 0x000000160414723c */ /* 0x050fe60000001818 */
[----:B--2---:R0:W-:Y:S01]  /*36d80*/  STL.64 [R1+0x3380], R10 ;  /* 0x0033800a01007387 */ /* 0x0041e20000100a00 */
[----:B-1----:R-:W2:Y:S02]  /*36d90*/  LDL.LU R8, [R1+0x440] ;  /* 0x0004400001087983 */ /* 0x002ea40000300800 */
[----:B------:R-:W2:Y:S01]  /*36da0*/  LDL.LU R9, [R1+0x444] ;  /* 0x0004440001097983 */ /* 0x000ea20000300800 */
[----:B0-----:R-:W2:Y:S01]  /*36db0*/  LDL.LU R10, [R1+0x448] ;  /* 0x00044800010a7983 */ /* 0x001ea20000300800 */
[----:B------:R-:W2:Y:S02]  /*36dc0*/  LDL.LU R11, [R1+0x44c] ;  /* 0x00044c00010b7983 */ /* 0x000ea40000300800 */
[----:B------:R-:W3:Y:S11]  /*36dd0*/  LDL.LU.64 R26, [R1+0x33d8] ;  /* 0x0033d800011a7983 */ /* 0x000ef60000300a00 */
[----:B------:R-:W-:Y:S02]  /*36de0*/  @!UPT UIADD3 URZ, URZ, URZ, URZ ;  /* 0x0000003f3f3ff290 */ /* 0x000fe4000fffe03f */
[----:B------:R-:W-:Y:S01]  /*36df0*/  STL.64 [R1+0x570], R20 ;  /* 0x0005701401007387 */ /* 0x000fe20000100a00 */
[----:B------:R3:W-:Y:S02]  /*36e00*/  STL.64 [R1+0x578], R22 ;  /* 0x0005781601007387 */ /* 0x0007e40000100a00 */
[----:B---3--:R-:W-:Y:S02]  /*36e10*/  HMMA.16816.F32 R20, R4, R26, R16 ;  /* 0x0000001a0414723c */ /* 0x008fe40000001810 */
[----:B------:R-:W3:Y:S11]  /*36e20*/  LDL.LU R16, [R1+0x390] ;  /* 0x0003900001107983 */ /* 0x000ef60000300800 */
[----:B------:R-:W-:Y:S10]  /*36e30*/  @!UPT UIADD3 URZ, URZ, URZ, URZ ;  /* 0x0000003f3f3ff290 */ /* 0x000ff4000fffe03f */
[----:B------:R0:W-:Y:S01]  /*36e40*/  STL.64 [R1+0x560], R20 ;  /* 0x0005601401007387 */ /* 0x0001e20000100a00 */
[----:B------:R1:W-:Y:S02]  /*36e50*/  STL.64 [R1+0x568], R22 ;  /* 0x0005681601007387 */ /* 0x0003e40000100a00 */
[----:B------:R-:W3:Y:S02]  /*36e60*/  LDL.LU R17, [R1+0x394] ;  /* 0x0003940001117983 */ /* 0x000ee40000300800 */
[----:B------:R-:W4:Y:S01]  /*36e70*/  LDL.LU R18, [R1+0x398] ;  /* 0x0003980001127983 */ /* 0x000f220000300800 */
[----:B------:R-:W4:Y:S01]  /*36e80*/  LDL.LU R19, [R1+0x39c] ;  /* 0x00039c0001137983 */ /* 0x000f220000300800 */
[----:B------:R-:W2:Y:S03]  /*36e90*/  LDL.64 R26, [R1+0x38] ;  /* 0x00003800011a7983 */ /* 0x000ea60000100a00 */
[----:B--2---:R2:W-:Y:S01]  /*36ea0*/  STL.64 [R1+0x33b8], R26 ;  /* 0x0033b81a01007387 */ /* 0x0045e20000100a00 */
[----:B0-----:R-:W3:Y:S02]  /*36eb0*/  LDL.LU R20, [R1+0x410] ;  /* 0x0004100001147983 */ /* 0x001ee40000300800 */
[----:B------:R-:W3:Y:S02]  /*36ec0*/  LDL.LU R21, [R1+0x414] ;  /* 0x0004140001157983 */ /* 0x000ee40000300800 */
[----:B-1----:R-:W3:Y:S01]  /*36ed0*/  LDL.LU R22, [R1+0x418] ;  /* 0x0004180001167983 */ /* 0x002ee20000300800 */
[----:B------:R-:W3:Y:S04]  /*36ee0*/  LDL.LU R23, [R1+0x41c] ;  /* 0x00041c0001177983 */ /* 0x000ee80000300800 */
[----:B--2---:R-:W2:Y:S04]  /*36ef0*/  LDL.LU.64 R26, [R1+0x8] ;  /* 0x00000800011a7983 */ /* 0x004ea80000300a00 */
        /* <DEDUP_REMOVED lines=10> */
[----:B------:R-:W2:Y:S02]  /*36fa0*/  LDL.LU R22, [R1+0x438] ;  /* 0x0004380001167983 */ /* 0x000ea40000300800 */
[----:B------:R-:W2:Y:S01]  /*36fb0*/  LDL.LU R23, [R1+0x43c] ;  /* 0x00043c0001177983 */ /* 0x000ea20000300800 */
[----:B----4-:R0:W-:Y:S02]  /*36fc0*/  STL.64 [R1+0x3348], R18 ;  /* 0x0033481201007387 */ /* 0x0101e40000100a00 */
[----:B0-----:R-:W-:-:S02]  /*36fd0*/  IMAD.MOV.U32 R18, RZ, RZ, R2 ;  /* 0x000000ffff127224 */ /* 0x001fc400078e0002 */
[----:B------:R-:W-:-:S07]  /*36fe0*/  IMAD.MOV.U32 R19, RZ, RZ, R29 ;  /* 0x000000ffff137224 */ /* 0x000fce00078e001d */
[C---:B------:R-:W-:Y:S01]  /*36ff0*/  HMMA.16816.F32 R8, R4.reuse, R18, R8 ;  /* 0x000000120408723c */ /* 0x040fe20000001808 */
[----:B------:R-:W-:Y:S01]  /*37000*/  STL.64 [R1+0x3340], R16 ;  /* 0x0033401001007387 */ /* 0x000fe20000100a00 */
[----:B------:R-:W3:Y:S11]  /*37010*/  LDL.LU R2, [R1+0x33d0] ;  /* 0x0033d00001027983 */ /* 0x000ef60000300800 */
[----:B------:R-:W-:Y:S10]  /*37020*/  @!UPT UIADD3 URZ, URZ, URZ, URZ ;  /* 0x0000003f3f3ff290 */ /* 0x000ff4000fffe03f */
[----:B------:R-:W-:Y:S01]  /*37030*/  STL.64 [R1+0x550], R8 ;  /* 0x0005500801007387 */ /* 0x000fe20000100a00 */
[----:B------:R0:W-:Y:S02]  /*37040*/  STL.64 [R1+0x558], R10 ;  /* 0x0005580a01007387 */ /* 0x0001e40000100a00 */
[----:B0-----:R-:W-:Y:S02]  /*37050*/  IMAD.MOV.U32 R10, RZ, RZ, R12 ;  /* 0x000000ffff0a7224 */ /* 0x001fe400078e000c */
[----:B------:R-:W4:Y:S01]  /*37060*/  LDL.LU R12, [R1+0x3d0] ;  /* 0x0003d000010c7983 */ /* 0x000f220000300800 */
[----:B------:R-:W4:Y:S02]  /*37070*/  LDL.LU R13, [R1+0x3d4] ;  /* 0x0003d400010d7983 */ /* 0x000f240000300800 */
[----:B------:R-:W2:Y:S02]  /*37080*/  LDL.LU R14, [R1+0x3d8] ;  /* 0x0003d800010e7983 */ /* 0x000ea40000300800 */
[----:B------:R-:W2:Y:S02]  /*37090*/  LDL.LU R15, [R1+0x3dc] ;  /* 0x0003dc00010f7983 */ /* 0x000ea40000300800 */
[----:B--2---:R-:W-:Y:S01]  /*370a0*/  STL.64 [R1+0x3390], R14 ;  /* 0x0033900e01007387 */ /* 0x004fe20000100a00 */
[----:B----4-:R0:W-:Y:S03]  /*370b0*/  STL.64 [R1+0x3388], R12 ;  /* 0x0033880c01007387 */ /* 0x0101e60000100a00 */
[----:B0-----:R-:W2:Y:S01]  /*370c0*/  LDL.LU R12, [R1+0x400] ;  /* 0x00040000010c7983 */ /* 0x001ea20000300800 */
[----:B------:R-:W2:Y:S02]  /*370d0*/  LDL.LU R13, [R1+0x404] ;  /* 0x00040400010d7983 */ /* 0x000ea40000300800 */
[----:B------:R-:W2:Y:S02]  /*370e0*/  LDL.LU R14, [R1+0x408] ;  /* 0x00040800010e7983 */ /* 0x000ea40000300800 */
[----:B------:R-:W2:Y:S01]  /*370f0*/  LDL.LU R15, [R1+0x40c] ;  /* 0x00040c00010f7983 */ /* 0x000ea20000300800 */
[----:B------:R0:W-:Y:S01]  /*37100*/  STL.64 [R1+0x3358], R18 ;  /* 0x0033581201007387 */ /* 0x0001e20000100a00 */
[----:B------:R-:W4:Y:S02]  /*37110*/  LDL.LU R16, [R1+0x3b0] ;  /* 0x0003b00001107983 */ /* 0x000f240000300800 */
[----:B------:R-:W4:Y:S01]  /*37120*/  LDL.LU R17, [R1+0x3b4] ;  /* 0x0003b40001117983 */ /* 0x000f220000300800 */
[----:B0-----:R-:W2:Y:S01]  /*37130*/  LDL.LU R18, [R1+0x3b8] ;  /* 0x0003b80001127983 */ /* 0x001ea20000300800 */
[----:B------:R-:W2:Y:S01]  /*37140*/  LDL.LU R19, [R1+0x3bc] ;  /* 0x0003bc0001137983 */ /* 0x000ea20000300800 */
[----:B------:R-:W-:Y:S01]  /*37150*/  HMMA.16816.F32 R20, R4, R26, R20 ;  /* 0x0000001a0414723c */ /* 0x000fe20000001814 */
[----:B------:R-:W-:-:S02]  /*37160*/  IMAD.MOV.U32 R11, RZ, RZ, R3 ;  /* 0x000000ffff0b7224 */ /* 0x000fc400078e0003 */
[----:B------:R-:W-:Y:S01]  /*37170*/  IMAD.MOV.U32 R3, RZ, RZ, R27 ;  /* 0x000000ffff037224 */ /* 0x000fe200078e001b */
[----:B--2---:R0:W-:Y:S01]  /*37180*/  STL.64 [R1+0x3368], R18 ;  /* 0x0033681201007387 */ /* 0x0041e20000100a00 */
[----:B----4-:R1:W-:Y:S03]  /*37190*/  STL.64 [R1+0x3360], R16 ;  /* 0x0033601001007387 */ /* 0x0103e60000100a00 */
[----:B0-----:R-:W2:Y:S11]  /*371a0*/  LDL.64 R18, [R1+0x48] ;  /* 0x0000480001127983 */ /* 0x001eb60000100a00 */
[----:B------:R-:W-:Y:S04]  /*371b0*/  @!UPT UIADD3 URZ, URZ, URZ, URZ ;  /* 0x0000003f3f3ff290 */ /* 0x000fe8000fffe03f */
[----:B------:R-:W-:Y:S02]  /*371c0*/  STL.64 [R1+0x540], R20 ;  /* 0x0005401401007387 */ /* 0x000fe40000100a00 */
[----:B------:R0:W-:Y:S02]  /*371d0*/  STL.64 [R1+0x548], R22 ;  /* 0x0005481601007387 */ /* 0x0001e40000100a00 */
[----:B-1----:R-:W-:Y:S01]  /*371e0*/  IMAD.MOV.U32 R16, RZ, RZ, R26 ;  /* 0x000000ffff107224 */ /* 0x002fe200078e001a */
        /* <DEDUP_REMOVED lines=13> */
[----:B----4-:R-:W-:Y:S01]  /*372c0*/  HMMA.16816.F32 R20, R4, R26, R20 ;  /* 0x0000001a0414723c */ /* 0x010fe20000001814 */
[----:B------:R0:W-:Y:S01]  /*372d0*/  STL.64 [R1+0x3338], R26 ;  /* 0x0033381a01007387 */ /* 0x0001e20000100a00 */
[----:B--2---:R-:W-:Y:S11]  /*372e0*/  STL.64 [R1+0x3330], R24 ;  /* 0x0033301801007387 */ /* 0x004ff60000100a00 */
[----:B------:R-:W-:Y:S10]  /*372f0*/  @!UPT UIADD3 URZ, URZ, URZ, URZ ;  /* 0x0000003f3f3ff290 */ /* 0x000ff4000fffe03f */
[----:B------:R1:W-:Y:S01]  /*37300*/  STL.64 [R1+0x520], R20 ;  /* 0x0005201401007387 */ /* 0x0003e20000100a00 */
[----:B------:R2:W-:Y:S02]  /*37310*/  STL.64 [R1+0x528], R22 ;  /* 0x0005281601007387 */ /* 0x0005e40000100a00 */
[----:B0-----:R-:W4:Y:S01]  /*37320*/  LDL.64 R26, [R1+0x28] ;  /* 0x00002800011a7983 */ /* 0x001f220000100a00 */
[----:B-1----:R-:W3:Y:S01]  /*37330*/  LDL.LU R20, [R1+0x240] ;  /* 0x0002400001147983 */ /* 0x002ee20000300800 */
[----:B------:R-:W3:Y:S02]  /*37340*/  LDL.LU R21, [R1+0x244] ;  /* 0x0002440001157983 */ /* 0x000ee40000300800 */
[----:B--2---:R-:W2:Y:S02]  /*37350*/  LDL.LU R22, [R1+0x248] ;  /* 0x0002480001167983 */ /* 0x004ea40000300800 */
[----:B------:R-:W2:Y:S02]  /*37360*/  LDL.LU R23, [R1+0x24c] ;  /* 0x00024c0001177983 */ /* 0x000ea40000300800 */
[----:B--2---:R0:W-:Y:S02]  /*37370*/  STL.64 [R1+0x3298], R22 ;  /* 0x0032981601007387 */ /* 0x0041e40000100a00 */
[----:B0-----:R-:W-:-:S02]  /*37380*/  IMAD.MOV.U32 R22, RZ, RZ, R9 ;  /* 0x000000ffff167224 */ /* 0x001fc400078e0009 */
[----:B------:R-:W-:Y:S02]  /*37390*/  IMAD.MOV.U32 R23, RZ, RZ, R8 ;  /* 0x000000ffff177224 */ /* 0x000fe400078e0008 */
[C---:B------:R-:W-:Y:S01]  /*373a0*/  HMMA.16816.F32 R8, R4.reuse, R10, R12 ;  /* 0x0000000a0408723c */ /* 0x040fe2000000180c */
[----:B---3--:R0:W-:Y:S02]  /*373b0*/  STL.64 [R1+0x3290], R20 ;  /* 0x0032901401007387 */ /* 0x0081e40000100a00 */
[----:B------:R1:W-:Y:S02]  /*373c0*/  STL.64 [R1+0x3350], R22 ;  /* 0x0033501601007387 */ /* 0x0003e40000100a00 */
[----:B0-----:R-:W2:Y:S01]  /*373d0*/  LDL.LU R20, [R1+0x3a0] ;  /* 0x0003a00001147983 */ /* 0x001ea20000300800 */
[----:B------:R-:W2:Y:S02]  /*373e0*/  LDL.LU R21, [R1+0x3a4] ;  /* 0x0003a40001157983 */ /* 0x000ea40000300800 */
[----:B-1----:R-:W2:Y:S02]  /*373f0*/  LDL.LU R22, [R1+0x3a8] ;  /* 0x0003a80001167983 */ /* 0x002ea40000300800 */
[----:B------:R-:W2:Y:S01]  /*37400*/  LDL.LU R23, [R1+0x3ac] ;  /* 0x0003ac0001177983 */ /* 0x000ea20000300800 */
[----:B------:R-:W3:Y:S01]  /*37410*/  LDL.LU.64 R14, [R1+0x3390] ;  /* 0x00339000010e7983 */ /* 0x000ee20000300a00 */
[----:B------:R-:W3:Y:S11]  /*37420*/  LDL.LU.64 R12, [R1+0x3388] ;  /* 0x00338800010c7983 */ /* 0x000ef60000300a00 */
[----:B------:R-:W-:Y:S01]  /*37430*/  STL.64 [R1+0x3f0], R8 ;  /* 0x0003f00801007387 */ /* 0x000fe20000100a00 */
[----:B------:R0:W-:Y:S03]  /*37440*/  STL.64 [R1+0x3f8], R10 ;  /* 0x0003f80a01007387 */ /* 0x0001e60000100a00 */
[----:B0-----:R-:W3:Y:S02]  /*37450*/  LDL.LU.64 R10, [R1+0x3380] ;  /* 0x00338000010a7983 */ /* 0x001ee40000300a00 */
[----:B---3--:R-:W-:Y:S02]  /*37460*/  HMMA.16816.F32 R4, R4, R10, R12 ;  /* 0x0000000a0404723c */ /* 0x008fe4000000180c */
[----:B------:R-:W3:Y:S01]  /*37470*/  LDL.LU.64 R14, [R1+0x3378] ;  /* 0x00337800010e7983 */ /* 0x000ee20000300a00 */
[----:B------:R-:W3:Y:S02]  /*37480*/  LDL.LU.64 R12, [R1+0x3370] ;  /* 0x00337000010c7983 */ /* 0x000ee40000300a00 */
[----:B------:R0:W-:Y:S02]  /*37490*/  STL.64 [R1+0x3310], R10 ;  /* 0x0033100a01007387 */ /* 0x0001e40000100a00 */
[----:B------:R-:W3:Y:S11]  /*374a0*/  LDL.LU R8, [R1+0x3c0] ;  /* 0x0003c00001087983 */ /* 0x000ef60000300800 */
[----:B------:R-:W-:Y:S05]  /*374b0*/  @!UPT UIADD3 URZ, URZ, URZ, URZ ;  /* 0x0000003f3f3ff290 */ /* 0x000fea000fffe03f */
[----:B------:R-:W-:Y:S01]  /*374c0*/  STL.64 [R1+0x500], R4 ;  /* 0x0005000401007387 */ /* 0x000fe20000100a00 */
[----:B------:R1:W-:Y:S02]  /*374d0*/  STL.64 [R1+0x508], R6 ;  /* 0x0005080601007387 */ /* 0x0003e40000100a00 */
[----:B------:R-:W3:Y:S02]  /*374e0*/  LDL.LU R9, [R1+0x3c4] ;  /* 0x0003c40001097983 */ /* 0x000ee40000300800 */
[----:B0-----:R-:W3:Y:S01]  /*374f0*/  LDL.LU R10, [R1+0x3c8] ;  /* 0x0003c800010a7983 */ /* 0x001ee20000300800 */
[----:B------:R-:W3:Y:S01]  /*37500*/  LDL.LU R11, [R1+0x3cc] ;  /* 0x0003cc00010b7983 */ /* 0x000ee20000300800 */
[----:B-1----:R-:W-:Y:S02]  /*37510*/  IMAD.MOV.U32 R7, RZ, RZ, R3 ;  /* 0x000000ffff077224 */ /* 0x002fe400078e0003 */
[----:B------:R-:W-:Y:S02]  /*37520*/  IMAD.MOV.U32 R3, RZ, RZ, R19 ;  /* 0x000000ffff037224 */ /* 0x000fe400078e0013 */
[----:B------:R-:W-:Y:S01]  /*37530*/  IMAD.MOV.U32 R6, RZ, RZ, R16 ;  /* 0x000000ffff067224 */ /* 0x000fe200078e0010 */
[C---:B---3--:R-:W-:Y:S11]  /*37540*/  HMMA.16816.F32 R8, R12.reuse, R18, R8 ;  /* 0x000000120c08723c */ /* 0x048ff60000001808 */
[----:B------:R-:W-:Y:S11]  /*37550*/  @!UPT UIADD3 URZ, URZ, URZ, URZ ;  /* 0x0000003f3f3ff290 */ /* 0x000ff6000fffe03f */
[----:B------:R-:W-:Y:S01]  /*37560*/  @!UPT UIADD3 URZ, URZ, URZ, URZ ;  /* 0x0000003f3f3ff290 */ /* 0x000fe2000fffe03f */
[----:B------:R0:W-:Y:S01]  /*37570*/  STL.64 [R1+0x4f0], R8 ;  /* 0x0004f00801007387 */ /* 0x0001e20000100a00 */
[----:B------:R-:W-:Y:S02]  /*37580*/  STL.64 [R1+0x4f8], R10 ;  /* 0x0004f80a01007387 */ /* 0x000fe40000100a00 */
[----:B0-----:R-:W-:Y:S02]  /*37590*/  IMAD.MOV.U32 R8, RZ, RZ, R18 ;  /* 0x000000ffff087224 */ /* 0x001fe400078e0012 */
[----:B------:R-:W4:Y:S01]  /*375a0*/  LDL.LU.64 R18, [R1+0x3368] ;  /* 0x0033680001127983 */ /* 0x000f220000300a00 */
[----:B------:R-:W4:Y:S02]  /*375b0*/  LDL.LU.64 R16, [R1+0x3360] ;  /* 0x0033600001107983 */ /* 0x000f240000300a00 */
[C---:B----4-:R-:W-:Y:S11]  /*375c0*/  HMMA.16816.F32 R16, R12.reuse, R26, R16 ;  /* 0x0000001a0c10723c */ /* 0x050ff60000001810 */
[----:B------:R-:W-:Y:S11]  /*375d0*/  @!UPT UIADD3 URZ, URZ, URZ, URZ ;  /* 0x0000003f3f3ff290 */ /* 0x000ff6000fffe03f */
[----:B------:R-:W-:Y:S01]  /*375e0*/  @!UPT UIADD3 URZ, URZ, URZ, URZ ;  /* 0x0000003f3f3ff290 */ /* 0x000fe2000fffe03f */
[----:B------:R-:W-:Y:S01]  /*375f0*/  STL.64 [R1+0x4e0], R16 ;  /* 0x0004e01001007387 */ /* 0x000fe20000100a00 */
[----:B------:R0:W-:Y:S03]  /*37600*/  STL.64 [R1+0x4e8], R18 ;  /* 0x0004e81201007387 */ /* 0x0001e60000100a00 */
[----:B0-----:R-:W2:Y:S01]  /*37610*/  LDL.LU.64 R18, [R1+0x3358] ;  /* 0x0033580001127983 */ /* 0x001ea20000300a00 */
[----:B------:R-:W3:Y:S02]  /*37620*/  LDL.LU R24, [R1+0x380] ;  /* 0x0003800001187983 */ /* 0x000ee40000300800 */
[----:B------:R-:W-:Y:S02]  /*37630*/  IMAD.MOV.U32 R10, RZ, RZ, R26 ;  /* 0x000000ffff0a7224 */ /* 0x000fe400078e001a */
[----:B------:R-:W3:Y:S02]  /*37640*/  LDL.LU R25, [R1+0x384] ;  /* 0x0003840001197983 */ /* 0x000ee40000300800 */
[----:B------:R-:W-:Y:S01]  /*37650*/  IMAD.MOV.U32 R9, RZ, RZ, R27 ;  /* 0x000000ffff097224 */ /* 0x000fe200078e001b */
[----:B------:R-:W3:Y:S01]  /*37660*/  LDL.LU R26, [R1+0x388] ;  /* 0x00038800011a7983 */ /* 0x000ee20000300800 */
[----:B------:R-:W3:Y:S01]  /*37670*/  LDL.LU R27, [R1+0x38c] ;  /* 0x00038c00011b7983 */ /* 0x000ee20000300800 */
[C---:B--2---:R-:W-:Y:S02]  /*37680*/  HMMA.16816.F32 R16, R12.reuse, R18, R20 ;  /* 0x000000120c10723c */ /* 0x044fe40000001814 */
[----:B------:R-:W3:Y:S11]  /*37690*/  LDL.LU.64 R22, [R1+0x3350] ;  /* 0x0033500001167983 */ /* 0x000ef60000300a00 */
[----:B------:R-:W-:Y:S10]  /*376a0*/  @!UPT UIADD3 URZ, URZ, URZ, URZ ;  /* 0x0000003f3f3ff290 */ /* 0x000ff4000fffe03f */
[----:B------:R-:W-:Y:S01]  /*376b0*/  STL.64 [R1+0x4d0], R16 ;  /* 0x0004d01001007387 */ /* 0x000fe20000100a00 */
[----:B------:R0:W-:Y:S03]  /*376c0*/  STL.64 [R1+0x4d8], R18 ;  /* 0x0004d81201007387 */ /* 0x0001e60000100a00 */
[----:B0-----:R-:W2:Y:S01]  /*376d0*/  LDL.LU.64 R18, [R1+0x3348] ;  /* 0x0033480001127983 */ /* 0x001ea20000300a00 */
[----:B------:R-:W2:Y:S02]  /*376e0*/  LDL.LU.64 R16, [R1+0x3340] ;  /* 0x0033400001107983 */ /* 0x000ea40000300a00 */
[----:B------:R0:W-:Y:S02]  /*376f0*/  STL.64 [R1+0x32b8], R6 ;  /* 0x0032b80601007387 */ /* 0x0001e40000100a00 */
[----:B------:R-:W4:Y:S01]  /*37700*/  LDL.LU R4, [R1+0x270] ;  /* 0x0002700001047983 */ /* 0x000f220000300800 */
[----:B--2---:R-:W-:Y:S11]  /*37710*/  HMMA.16816.F32 R16, R12, R6, R16 ;  /* 0x000000060c10723c */ /* 0x004ff60000001810 */
[----:B------:R-:W-:Y:S11]  /*37720*/  @!UPT UIADD3 URZ, URZ, URZ, URZ ;  /* 0x0000003f3f3ff290 */ /* 0x000ff6000fffe03f */
[----:B------:R-:W-:Y:S01]  /*37730*/  @!UPT UIADD3 URZ, URZ, URZ, URZ ;  /* 0x0000003f3f3ff290 */ /* 0x000fe2000fffe03f */
[----:B------:R-:W-:Y:S01]  /*37740*/  STL.64 [R1+0x4c0], R16 ;  /* 0x0004c01001007387 */ /* 0x000fe20000100a00 */
[----:B------:R-:W-:Y:S02]  /*37750*/  STL.64 [R1+0x4c8], R18 ;  /* 0x0004c81201007387 */ /* 0x000fe40000100a00 */
[----:B------:R-:W4:Y:S02]  /*37760*/  LDL.LU R5, [R1+0x274] ;  /* 0x0002740001057983 */ /* 0x000f240000300800 */
[----:B0-----:R-:W2:Y:S01]  /*37770*/  LDL.LU R6, [R1+0x278] ;  /* 0x0002780001067983 */ /* 0x001ea20000300800 */
[----:B------:R-:W2:Y:S04]  /*37780*/  LDL.LU R7, [R1+0x27c] ;  /* 0x00027c0001077983 */ /* 0x000ea80000300800 */
[----:B--2---:R0:W-:Y:S01]  /*37790*/  STL.64 [R1+0x32d8], R6 ;  /* 0x0032d80601007387 */ /* 0x0041e20000100a00 */
[----:B----4-:R-:W-:Y:S02]  /*377a0*/  STL.64 [R1+0x32d0], R4 ;  /* 0x0032d00401007387 */ /* 0x010fe40000100a00 */
[----:B0-----:R-:W-:-:S02]  /*377b0*/  IMAD.MOV.U32 R6, RZ, RZ, R10 ;  /* 0x000000ffff067224 */ /* 0x001fc400078e000a */
[----:B------:R-:W-:-:S05]  /*377c0*/  IMAD.MOV.U32 R7, RZ, RZ, R9 ;  /* 0x000000ffff077224 */ /* 0x000fca00078e0009 */
[----:B------:R0:W-:Y:S02]  /*377d0*/  STL.64 [R1+0x32e8], R6 ;  /* 0x0032e80601007387 */ /* 0x0001e40000100a00 */
[----:B0-----:R-:W-:Y:S02]  /*377e0*/  IMAD.MOV.U32 R6, RZ, RZ, R8 ;  /* 0x000000ffff067224 */ /* 0x001fe400078e0008 */
[----:B------:R-:W-:-:S05]  /*377f0*/  IMAD.MOV.U32 R7, RZ, RZ, R3 ;  /* 0x000000ffff077224 */ /* 0x000fca00078e0003 */
[----:B------:R0:W-:Y:S01]  /*37800*/  STL.64 [R1+0x3318], R6 ;  /* 0x0033180601007387 */ /* 0x0001e20000100a00 */
[----:B------:R-:W2:Y:S02]  /*37810*/  LDL.LU R4, [R1+0x360] ;  /* 0x0003600001047983 */ /* 0x000ea40000300800 */
[----:B------:R-:W2:Y:S01]  /*37820*/  LDL.LU R5, [R1+0x364] ;  /* 0x0003640001057983 */ /* 0x000ea20000300800 */
[----:B0-----:R-:W4:Y:S01]  /*37830*/  LDL.LU R6, [R1+0x368] ;  /* 0x0003680001067983 */ /* 0x001f220000300800 */
[----:B------:R-:W4:Y:S01]  /*37840*/  LDL.LU R7, [R1+0x36c] ;  /* 0x00036c0001077983 */ /* 0x000f220000300800 */
[C---:B---3--:R-:W-:Y:S02]  /*37850*/  HMMA.16816.F32 R24, R12.reuse, R22, R24 ;  /* 0x000000160c18723c */ /* 0x048fe40000001818 */
[----:B----4-:R-:W-:Y:S01]  /*37860*/  STL.64 [R1+0x3328], R6 ;  /* 0x0033280601007387 */ /* 0x010fe20000100a00 */
[----:B--2---:R0:W-:Y:S03]  /*37870*/  STL.64 [R1+0x3320], R4 ;  /* 0x0033200401007387 */ /* 0x0041e60000100a00 */
[----:B0-----:R-:W2:Y:S01]  /*37880*/  LDL.LU R4, [R1+0x370] ;  /* 0x0003700001047983 */ /* 0x001ea20000300800 */
[----:B------:R-:W2:Y:S02]  /*37890*/  LDL.LU R5, [R1+0x374] ;  /* 0x0003740001057983 */ /* 0x000ea40000300800 */
[----:B------:R-:W2:Y:S02]  /*378a0*/  LDL.LU R6, [R1+0x378] ;  /* 0x0003780001067983 */ /* 0x000ea40000300800 */
[----:B------:R-:W2:Y:S01]  /*378b0*/  LDL.LU R7, [R1+0x37c] ;  /* 0x00037c0001077983 */ /* 0x000ea20000300800 */
[----:B------:R-:W3:Y:S01]  /*378c0*/  LDL.LU.64 R10, [R1+0x58] ;  /* 0x00005800010a7983 */ /* 0x000ee20000300a00 */
[----:B------:R-:W4:Y:S02]  /*378d0*/  LDL.LU R16, [R1+0x2a0] ;  /* 0x0002a00001107983 */ /* 0x000f240000300800 */
[----:B------:R-:W4:Y:S02]  /*378e0*/  LDL.LU R17, [R1+0x2a4] ;  /* 0x0002a40001117983 */ /* 0x000f240000300800 */
[----:B------:R-:W4:Y:S01]  /*378f0*/  LDL.LU R18, [R1+0x2a8] ;  /* 0x0002a80001127983 */ /* 0x000f220000300800 */
[----:B------:R-:W4:Y:S05]  /*37900*/  LDL.LU R19, [R1+0x2ac] ;  /* 0x0002ac0001137983 */ /* 0x000f2a0000300800 */
[----:B------:R-:W-:Y:S02]  /*37910*/  STL.64 [R1+0x4b0], R24 ;  /* 0x0004b01801007387 */ /* 0x000fe40000100a00 */
[----:B------:R0:W-:Y:S02]  /*37920*/  STL.64 [R1+0x4b8], R26 ;  /* 0x0004b81a01007387 */ /* 0x0001e40000100a00 */
[----:B0-----:R-:W2:Y:S01]  /*37930*/  LDL.LU.64 R26, [R1+0x3338] ;  /* 0x00333800011a7983 */ /* 0x001ea20000300a00 */
[----:B------:R-:W2:Y:S02]  /*37940*/  LDL.LU.64 R24, [R1+0x3330] ;  /* 0x0033300001187983 */ /* 0x000ea40000300a00 */
[----:B------:R0:W-:Y:S02]  /*37950*/  STL.64 [R1+0x32b0], R22 ;  /* 0x0032b01601007387 */ /* 0x0001e40000100a00 */
[----:B------:R-:W2:Y:S01]  /*37960*/  LDL.LU R20, [R1+0x260] ;  /* 0x0002600001147983 */ /* 0x000ea20000300800 */
[----:B------:R-:W2:Y:S04]  /*37970*/  LDL.LU R21, [R1+0x264] ;  /* 0x0002640001157983 */ /* 0x000ea80000300800 */
[----:B0-----:R-:W2:Y:S01]  /*37980*/  LDL.LU R22, [R1+0x268] ;  /* 0x0002680001167983 */ /* 0x001ea20000300800 */
[----:B------:R-:W2:Y:S03]  /*37990*/  LDL.LU R23, [R1+0x26c] ;  /* 0x00026c0001177983 */ /* 0x000ea60000300800 */
[----:B--2---:R0:W-:Y:S01]  /*379a0*/  STL.64 [R1+0x32c8], R22 ;  /* 0x0032c81601007387 */ /* 0x0041e20000100a00 */
[----:B------:R1:W-:Y:S03]  /*379b0*/  STL.64 [R1+0x32c0], R20 ;  /* 0x0032c01401007387 */ /* 0x0003e60000100a00 */
[----:B0-----:R-:W2:Y:S01]  /*379c0*/  LDL.LU.64 R22, [R1+0x18] ;  /* 0x0000180001167983 */ /* 0x001ea20000300a00 */
[----:B------:R-:W-:Y:S03]  /*379d0*/  HMMA.16816.F32 R4, R12, R26, R4 ;  /* 0x0000001a0c04723c */ /* 0x000fe60000001804 */
[----:B--2---:R0:W-:Y:S01]  /*379e0*/  STL.64 [R1+0x32e0], R22 ;  /* 0x0032e01601007387 */ /* 0x0041e20000100a00 */
[----:B-1----:R-:W2:Y:S02]  /*379f0*/  LDL.LU R20, [R1+0x280] ;  /* 0x0002800001147983 */ /* 0x002ea40000300800 */
[----:B------:R-:W2:Y:S01]  /*37a00*/  LDL.LU R21, [R1+0x284] ;  /* 0x0002840001157983 */ /* 0x000ea20000300800 */
[----:B0-----:R-:W2:Y:S01]  /*37a10*/  LDL.LU R22, [R1+0x288] ;  /* 0x0002880001167983 */ /* 0x001ea20000300800 */
[----:B------:R-:W2:Y:S03]  /*37a20*/  LDL.LU R23, [R1+0x28c] ;  /* 0x00028c0001177983 */ /* 0x000ea60000300800 */
[----:B--2---:R-:W-:Y:S01]  /*37a30*/  STL.64 [R1+0x32f8], R22 ;  /* 0x0032f81601007387 */ /* 0x004fe20000100a00 */
[----:B------:R0:W-:Y:S03]  /*37a40*/  STL.64 [R1+0x32f0], R20 ;  /* 0x0032f01401007387 */ /* 0x0001e60000100a00 */
[----:B0-----:R-:W2:Y:S01]  /*37a50*/  LDL.LU R20, [R1+0x290] ;  /* 0x0002900001147983 */ /* 0x001ea20000300800 */
[----:B------:R-:W2:Y:S02]  /*37a60*/  LDL.LU R21, [R1+0x294] ;  /* 0x0002940001157983 */ /* 0x000ea40000300800 */
[----:B------:R-:W2:Y:S02]  /*37a70*/  LDL.LU R22, [R1+0x298] ;  /* 0x0002980001167983 */ /* 0x000ea40000300800 */
[----:B------:R-:W2:Y:S03]  /*37a80*/  LDL.LU R23, [R1+0x29c] ;  /* 0x00029c0001177983 */ /* 0x000ea60000300800 */
[----:B------:R-:W-:Y:S01]  /*37a90*/  STL.64 [R1+0x4a0], R4 ;  /* 0x0004a00401007387 */ /* 0x000fe20000100a00 */
[----:B------:R0:W-:Y:S03]  /*37aa0*/  STL.64 [R1+0x4a8], R6 ;  /* 0x0004a80601007387 */ /* 0x0001e60000100a00 */
[----:B0-----:R-:W2:Y:S01]  /*37ab0*/  LDL.LU.64 R6, [R1+0x3328] ;  /* 0x0033280001067983 */ /* 0x001ea20000300a00 */
[----:B------:R-:W2:Y:S02]  /*37ac0*/  LDL.LU.64 R4, [R1+0x3320] ;  /* 0x0033200001047983 */ /* 0x000ea40000300a00 */
[----:B------:R-:W-:Y:S02]  /*37ad0*/  STL.64 [R1+0x32a8], R26 ;  /* 0x0032a81a01007387 */ /* 0x000fe40000100a00 */
[----:B------:R0:W-:Y:S02]  /*37ae0*/  STL.64 [R1+0x32a0], R24 ;  /* 0x0032a01801007387 */ /* 0x0001e40000100a00 */
[----:B---3--:R-:W-:Y:S01]  /*37af0*/  IMAD.MOV.U32 R3, RZ, RZ, R10 ;  /* 0x000000ffff037224 */ /* 0x008fe200078e000a */
[----:B0-----:R-:W3:Y:S01]  /*37b00*/  LDL.LU R24, [R1+0x250] ;  /* 0x0002500001187983 */ /* 0x001ee20000300800 */
[----:B------:R-:W3:Y:S02]  /*37b10*/  LDL.LU R25, [R1+0x254] ;  /* 0x0002540001197983 */ /* 0x000ee40000300800 */
[----:B------:R-:W3:Y:S02]  /*37b20*/  LDL.LU R26, [R1+0x258] ;  /* 0x00025800011a7983 */ /* 0x000ee40000300800 */
[----:B------:R-:W-:-:S02]  /*37b30*/  IMAD.MOV.U32 R27, RZ, RZ, R2 ;  /* 0x000000ffff1b7224 */ /* 0x000fc400078e0002 */
[----:B------:R-:W-:Y:S01]  /*37b40*/  IMAD.MOV.U32 R2, RZ, RZ, R11 ;  /* 0x000000ffff027224 */ /* 0x000fe200078e000b */
[C---:B--2---:R-:W-:Y:S11]  /*37b50*/  HMMA.16816.F32 R4, R12.reuse, R10, R4 ;  /* 0x0000000a0c04723c */ /* 0x044ff60000001804 */
[----:B------:R-:W-:Y:S11]  /*37b60*/  @!UPT UIADD3 URZ, URZ, URZ, URZ ;  /* 0x0000003f3f3ff290 */ /* 0x000ff6000fffe03f */
[----:B------:R-:W-:Y:S01]  /*37b70*/  @!UPT UIADD3 URZ, URZ, URZ, URZ ;  /* 0x0000003f3f3ff290 */ /* 0x000fe2000fffe03f */
[----:B------:R-:W-:Y:S01]  /*37b80*/  STL.64 [R1+0x490], R4 ;  /* 0x0004900401007387 */ /* 0x000fe20000100a00 */
[----:B------:R0:W-:Y:S03]  /*37b90*/  STL.64 [R1+0x498], R6 ;  /* 0x0004980601007387 */ /* 0x0001e60000100a00 */
[----:B0-----:R-:W2:Y:S01]  /*37ba0*/  LDL.LU.64 R6, [R1+0x3318] ;  /* 0x0033180001067983 */ /* 0x001ea20000300a00 */
[----:B------:R-:W4:Y:S02]  /*37bb0*/  LDL.LU.64 R10, [R1+0x3310] ;  /* 0x00331000010a7983 */ /* 0x000f240000300a00 */
[----:B----4-:R-:W-:Y:S01]  /*37bc0*/  HMMA.16816.F32 R12, R12, R10, R16 ;  /* 0x0000000a0c0c723c */ /* 0x010fe20000001810 */
[----:B------:R-:W2:Y:S01]  /*37bd0*/  LDL.LU.64 R18, [R1+0x3308] ;  /* 0x0033080001127983 */ /* 0x000ea20000300a00 */
[----:B------:R-:W2:Y:S11]  /*37be0*/  LDL.LU.64 R16, [R1+0x3300] ;  /* 0x0033000001107983 */ /* 0x000eb60000300a00 */
[----:B------:R-:W-:Y:S10]  /*37bf0*/  @!UPT UIADD3 URZ, URZ, URZ, URZ ;  /* 0x0000003f3f3ff290 */ /* 0x000ff4000fffe03f */
[----:B------:R-:W-:Y:S01]  /*37c00*/  STL.64 [R1+0x2a0], R12 ;  /* 0x0002a00c01007387 */ /* 0x000fe20000100a00 */
[----:B------:R-:W-:Y:S01]  /*37c10*/  STL.64 [R1+0x2a8], R14 ;  /* 0x0002a80e01007387 */ /* 0x000fe20000100a00 */
[C---:B--2---:R-:W-:Y:S02]  /*37c20*/  HMMA.16816.F32 R4, R16.reuse, R6, R20 ;  /* 0x000000061004723c */ /* 0x044fe40000001814 */
[----:B------:R-:W2:Y:S01]  /*37c30*/  LDL.LU.64 R22, [R1+0x32f8] ;  /* 0x0032f80001167983 */ /* 0x000ea20000300a00 */
[----:B------:R-:W2:Y:S11]  /*37c40*/  LDL.LU.64 R20, [R1+0x32f0] ;  /* 0x0032f00001147983 */ /* 0x000eb60000300a00 */
[----:B------:R-:W-:Y:S09]  /*37c50*/  @!UPT UIADD3 URZ, URZ, URZ, URZ ;  /* 0x0000003f3f3ff290 */ /* 0x000ff2000fffe03f */
[----:B------:R-:W-:Y:S01]  /*37c60*/  STL.64 [R1+0x290], R4 ;  /* 0x0002900401007387 */ /* 0x000fe20000100a00 */
[----:B------:R0:W-:Y:S03]  /*37c70*/  STL.64 [R1+0x298], R6 ;  /* 0x0002980601007387 */ /* 0x0001e60000100a00 */
[----:B0-----:R-:W2:Y:S02]  /*37c80*/  LDL.LU.64 R6, [R1+0x32e8] ;  /* 0x0032e80001067983 */ /* 0x001ea40000300a00 */
[----:B--2---:R-:W-:Y:S02]  /*37c90*/  HMMA.16816.F32 R4, R16, R6, R20 ;  /* 0x000000061004723c */ /* 0x004fe40000001814 */
[----:B------:R-:W2:Y:S11]  /*37ca0*/  LDL.LU.64 R22, [R1+0x32e0] ;  /* 0x0032e00001167983 */ /* 0x000eb60000300a00 */
[----:B------:R-:W-:Y:S10]  /*37cb0*/  @!UPT UIADD3 URZ, URZ, URZ, URZ ;  /* 0x0000003f3f3ff290 */ /* 0x000ff4000fffe03f */
[----:B------:R-:W-:Y:S01]  /*37cc0*/  STL.64 [R1+0x280], R4 ;  /* 0x0002800401007387 */ /* 0x000fe20000100a00 */
[----:B------:R0:W-:Y:S03]  /*37cd0*/  STL.64 [R1+0x288], R6 ;  /* 0x0002880601007387 */ /* 0x0001e60000100a00 */
[----:B0-----:R-:W4:Y:S01]  /*37ce0*/  LDL.LU.64 R6, [R1+0x32d8] ;  /* 0x0032d80001067983 */ /* 0x001f220000300a00 */
[----:B------:R-:W4:Y:S02]  /*37cf0*/  LDL.LU.64 R4, [R1+0x32d0] ;  /* 0x0032d00001047983 */ /* 0x000f240000300a00 */
[----:B------:R-:W-:Y:S02]  /*37d00*/  IMAD.MOV.U32 R14, RZ, RZ, R3 ;  /* 0x000000ffff0e7224 */ /* 0x000fe400078e0003 */
[----:B------:R-:W-:Y:S02]  /*37d10*/  IMAD.MOV.U32 R15, RZ, RZ, R2 ;  /* 0x000000ffff0f7224 */ /* 0x000fe400078e0002 */
[----:B--2---:R-:W-:-:S02]  /*37d20*/  IMAD.MOV.U32 R29, RZ, RZ, R22 ;  /* 0x000000ffff1d7224 */ /* 0x004fc400078e0016 */
[----:B------:R-:W-:Y:S01]  /*37d30*/  IMAD.MOV.U32 R3, RZ, RZ, R23 ;  /* 0x000000ffff037224 */ /* 0x000fe200078e0017 */
[C---:B----4-:R-:W-:Y:S01]  /*37d40*/  HMMA.16816.F32 R4, R16.reuse, R22, R4 ;  /* 0x000000161004723c */ /* 0x050fe20000001804 */
[----:B------:R-:W2:Y:S01]  /*37d50*/  LDL.LU.64 R22, [R1+0x32c8] ;  /* 0x0032c80001167983 */ /* 0x000ea20000300a00 */
[----:B------:R-:W2:Y:S11]  /*37d60*/  LDL.LU.64 R20, [R1+0x32c0] ;  /* 0x0032c00001147983 */ /* 0x000eb60000300a00 */
[----:B------:R-:W-:Y:S10]  /*37d70*/  @!UPT UIADD3 URZ, URZ, URZ, URZ ;  /* 0x0000003f3f3ff290 */ /* 0x000ff4000fffe03f */
[----:B------:R-:W-:Y:S01]  /*37d80*/  STL.64 [R1+0x270], R4 ;  /* 0x0002700401007387 */ /* 0x000fe20000100a00 */
[----:B------:R0:W-:Y:S02]  /*37d90*/  STL [R1+0x278], R6 ;  /* 0x0002780601007387 */ /* 0x0001e40000100800 */
[----:B------:R-:W-:Y:S02]  /*37da0*/  IMAD.MOV.U32 R2, RZ, RZ, R7 ;  /* 0x000000ffff027224 */ /* 0x000fe400078e0007 */
[----:B0-----:R-:W2:Y:S03]  /*37db0*/  LDL.LU.64 R6, [R1+0x32b8] ;  /* 0x0032b80001067983 */ /* 0x001ea60000300a00 */
[----:B------:R-:W-:Y:S01]  /*37dc0*/  STL [R1+0x2f50], R2 ;  /* 0x002f500201007387 */ /* 0x000fe20000100800 */
[C---:B--2---:R-:W-:Y:S11]  /*37dd0*/  HMMA.16816.F32 R20, R16.reuse, R6, R20 ;  /* 0x000000061014723c */ /* 0x044ff60000001814 */
[----:B------:R-:W-:Y:S11]  /*37de0*/  @!UPT UIADD3 URZ, URZ, URZ, URZ ;  /* 0x0000003f3f3ff290 */ /* 0x000ff6000fffe03f */
[----:B------:R-:W-:Y:S01]  /*37df0*/  @!UPT UIADD3 URZ, URZ, URZ, URZ ;  /* 0x0000003f3f3ff290 */ /* 0x000fe2000fffe03f */
[----:B------:R-:W-:Y:S01]  /*37e00*/  STL.64 [R1+0x260], R20 ;  /* 0x0002601401007387 */ /* 0x000fe20000100a00 */
[----:B------:R0:W-:Y:S03]  /*37e10*/  STL.64 [R1+0x268], R22 ;  /* 0x0002681601007387 */ /* 0x0001e60000100a00 */
[----:B0-----:R-:W3:Y:S01]  /*37e20*/  LDL.LU.64 R22, [R1+0x32b0] ;  /* 0x0032b00001167983 */ /* 0x001ee20000300a00 */
[----:B------:R0:W-:Y:S02]  /*37e30*/  STL.64 [R1+0x3258], R6 ;  /* 0x0032580601007387 */ /* 0x0001e40000100a00 */
[----:B------:R-:W2:Y:S02]  /*37e40*/  LDL.LU R4, [R1+0x180] ;  /* 0x0001800001047983 */ /* 0x000ea40000300800 */
[----:B------:R-:W2:Y:S01]  /*37e50*/  LDL.LU R5, [R1+0x184] ;  /* 0x0001840001057983 */ /* 0x000ea20000300800 */
[----:B0-----:R-:W2:Y:S01]  /*37e60*/  LDL.LU R6, [R1+0x188] ;  /* 0x0001880001067983 */ /* 0x001ea20000300800 */
[----:B------:R-:W2:Y:S01]  /*37e70*/  LDL.LU R7, [R1+0x18c] ;  /* 0x00018c0001077983 */ /* 0x000ea20000300800 */
[C---:B---3--:R-:W-:Y:S02]  /*37e80*/  HMMA.16816.F32 R20, R16.reuse, R22, R24 ;  /* 0x000000161014723c */ /* 0x048fe40000001818 */
[----:B------:R-:W3:Y:S01]  /*37e90*/  LDL.LU.64 R26, [R1+0x32a8] ;  /* 0x0032a800011a7983 */ /* 0x000ee20000300a00 */
[----:B------:R-:W4:Y:S11]  /*37ea0*/  LDL.LU.64 R24, [R1+0x32a0] ;  /* 0x0032a00001187983 */ /* 0x000f360000300a00 */
[----:B------:R-:W-:Y:S09]  /*37eb0*/  @!UPT UIADD3 URZ, URZ, URZ, URZ ;  /* 0x0000003f3f3ff290 */ /* 0x000ff2000fffe03f */
[----:B------:R-:W-:Y:S01]  /*37ec0*/  STL.64 [R1+0x250], R20 ;  /* 0x0002501401007387 */ /* 0x000fe20000100a00 */
[----:B------:R0:W-:Y:S02]  /*37ed0*/  STL [R1+0x258], R22 ;  /* 0x0002581601007387 */ /* 0x0001e40000100800 */
[----:B------:R-:W-:Y:S02]  /*37ee0*/  IMAD.MOV.U32 R2, RZ, RZ, R23 ;  /* 0x000000ffff027224 */ /* 0x000fe400078e0017 */
[----:B0-----:R-:W3:Y:S01]  /*37ef0*/  LDL.LU.64 R22, [R1+0x3298] ;  /* 0x0032980001167983 */ /* 0x001ee20000300a00 */
[----:B------:R-:W3:Y:S02]  /*37f00*/  LDL.LU.64 R20, [R1+0x3290] ;  /* 0x0032900001147983 */ /* 0x000ee40000300a00 */
[----:B------:R-:W-:Y:S01]  /*37f10*/  STL [R1+0x3108], R2 ;  /* 0x0031080201007387 */ /* 0x000fe20000100800 */
[C---:B---3--:R-:W-:Y:S11]  /*37f20*/  HMMA.16816.F32 R20, R16.reuse, R26, R20 ;  /* 0x0000001a1014723c */ /* 0x048ff60000001814 */
[----:B------:R-:W-:Y:S11]  /*37f30*/  @!UPT UIADD3 URZ, URZ, URZ, URZ ;  /* 0x0000003f3f3ff290 */ /* 0x000ff6000fffe03f */
[----:B------:R-:W-:Y:S01]  /*37f40*/  @!UPT UIADD3 URZ, URZ, URZ, URZ ;  /* 0x0000003f3f3ff290 */ /* 0x000fe2000fffe03f */
[----:B------:R-:W-:Y:S01]  /*37f50*/  STL.64 [R1+0x240], R20 ;  /* 0x0002401401007387 */ /* 0x000fe20000100a00 */
[----:B------:R0:W-:Y:S03]  /*37f60*/  STL.64 [R1+0x248], R22 ;  /* 0x0002481601007387 */ /* 0x0001e60000100a00 */
[----:B0-----:R-:W3:Y:S01]  /*37f70*/  LDL.LU.64 R22, [R1+0x3288] ;  /* 0x0032880001167983 */ /* 0x001ee20000300a00 */
[----:B------:R-:W3:Y:S02]  /*37f80*/  LDL.LU.64 R20, [R1+0x3280] ;  /* 0x0032800001147983 */ /* 0x000ee40000300a00 */
[----:B------:R-:W-:Y:S02]  /*37f90*/  STL.64 [R1+0x3248], R26 ;  /* 0x0032481a01007387 */ /* 0x000fe40000100a00 */
[----:B----4-:R0:W-:Y:S02]  /*37fa0*/  STL.64 [R1+0x3240], R24 ;  /* 0x0032401801007387 */ /* 0x0101e40000100a00 */
[----:B0-----:R-:W4:Y:S01]  /*37fb0*/  LDL.LU R24, [R1+0x230] ;  /* 0x0002300001187983 */ /* 0x001f220000300800 */
[----:B------:R-:W4:Y:S02]  /*37fc0*/  LDL.LU R25, [R1+0x234] ;  /* 0x0002340001197983 */ /* 0x000f240000300800 */
[----:B------:R-:W4:Y:S02]  /*37fd0*/  LDL.LU R26, [R1+0x238] ;  /* 0x00023800011a7983 */ /* 0x000f240000300800 */
[----:B------:R-:W4:Y:S01]  /*37fe0*/  LDL.LU R27, [R1+0x23c] ;  /* 0x00023c00011b7983 */ /* 0x000f220000300800 */
[C---:B--2---:R-:W-:Y:S01]  /*37ff0*/  HMMA.16816.F32 R4, R16.reuse, R10, R4 ;  /* 0x0000000a1004723c */ /* 0x044fe20000001804 */
[----:B------:R0:W-:Y:S07]  /*38000*/  STL.64 [R1+0x3250], R14 ;  /* 0x0032500e01007387 */ /* 0x0001ee0000100a00 */
[----:B----4-:R-:W-:Y:S11]  /*38010*/  HMMA.16816.F32 R24, R16, R14, R24 ;  /* 0x0000000e1018723c */ /* 0x010ff60000001818 */
[----:B------:R-:W-:Y:S11]  /*38020*/  @!UPT UIADD3 URZ, URZ, URZ, URZ ;  /* 0x0000003f3f3ff290 */ /* 0x000ff6000fffe03f */
[----:B------:R-:W-:Y:S01]  /*38030*/  @!UPT UIADD3 URZ, URZ, URZ, URZ ;  /* 0x0000003f3f3ff290 */ /* 0x000fe2000fffe03f */
[----:B------:R-:W-:Y:S01]  /*38040*/  STL.64 [R1+0x230], R24 ;  /* 0x0002301801007387 */ /* 0x000fe20000100a00 */
[----:B------:R1:W-:Y:S02]  /*38050*/  STL.64 [R1+0x238], R26 ;  /* 0x0002381a01007387 */ /* 0x0003e40000100a00 */
[----:B------:R-:W3:Y:S02]  /*38060*/  LDL.LU R12, [R1+0x170] ;  /* 0x00017000010c7983 */ /* 0x000ee40000300800 */
[----:B------:R2:W-:Y:S01]  /*38070*/  STL.64 [R1+0x180], R4 ;  /* 0x0001800401007387 */ /* 0x0005e20000100a00 */
[----:B------:R4:W-:Y:S01]  /*38080*/  STL.64 [R1+0x188], R6 ;  /* 0x0001880601007387 */ /* 0x0009e20000100a00 */
[----:B------:R-:W3:Y:S02]  /*38090*/  LDL.LU R13, [R1+0x174] ;  /* 0x00017400010d7983 */ /* 0x000ee40000300800 */
[----:B0-----:R-:W3:Y:S02]  /*380a0*/  LDL.LU R14, [R1+0x178] ;  /* 0x00017800010e7983 */ /* 0x001ee40000300800 */
[----:B------:R-:W3:Y:S01]  /*380b0*/  LDL.LU R15, [R1+0x17c] ;  /* 0x00017c00010f7983 */ /* 0x000ee20000300800 */
[----:B-1----:R-:W3:Y:S01]  /*380c0*/  LDL.LU.64 R26, [R1+0x48] ;  /* 0x00004800011a7983 */ /* 0x002ee20000300a00 */
[----:B--2---:R-:W2:Y:S02]  /*380d0*/  LDL.LU R4, [R1+0x150] ;  /* 0x0001500001047983 */ /* 0x004ea40000300800 */
[----:B------:R-:W2:Y:S02]  /*380e0*/  LDL.LU R5, [R1+0x154] ;  /* 0x0001540001057983 */ /* 0x000ea40000300800 */
[----:B----4-:R-:W4:Y:S01]  /*380f0*/  LDL.LU R6, [R1+0x158] ;  /* 0x0001580001067983 */ /* 0x010f220000300800 */
[----:B------:R-:W4:Y:S04]  /*38100*/  LDL.LU R7, [R1+0x15c] ;  /* 0x00015c0001077983 */ /* 0x000f280000300800 */
[----:B----4-:R0:W-:Y:S01]  /*38110*/  STL.64 [R1+0x3268], R6 ;  /* 0x0032680601007387 */ /* 0x0101e20000100a00 */
[----:B--2---:R-:W-:Y:S03]  /*38120*/  STL.64 [R1+0x3260], R4 ;  /* 0x0032600401007387 */ /* 0x004fe60000100a00 */
[----:B0-----:R-:W2:Y:S01]  /*38130*/  LDL.LU.64 R6, [R1+0x28] ;  /* 0x0000280001067983 */ /* 0x001ea20000300a00 */
[----:B------:R0:W-:Y:S02]  /*38140*/  STL.64 [R1+0x3228], R10 ;  /* 0x0032280a01007387 */ /* 0x0001e40000100a00 */
[----:B------:R-:W4:Y:S02]  /*38150*/  LDL.LU R8, [R1+0x140] ;  /* 0x0001400001087983 */ /* 0x000f240000300800 */
[----:B------:R-:W4:Y:S01]  /*38160*/  LDL.LU R9, [R1+0x144] ;  /* 0x0001440001097983 */ /* 0x000f220000300800 */
[----:B0-----:R-:W2:Y:S01]  /*38170*/  LDL.LU R10, [R1+0x148] ;  /* 0x00014800010a7983 */ /* 0x001ea20000300800 */
[----:B------:R-:W2:Y:S03]  /*38180*/  LDL.LU R11, [R1+0x14c] ;  /* 0x00014c00010b7983 */ /* 0x000ea60000300800 */
[----:B--2---:R-:W-:Y:S01]  /*38190*/  STL.64 [R1+0x3278], R10 ;  /* 0x0032780a01007387 */ /* 0x004fe20000100a00 */
[----:B----4-:R0:W-:Y:S03]  /*381a0*/  STL.64 [R1+0x3270], R8 ;  /* 0x0032700801007387 */ /* 0x0101e60000100a00 */
        /* <DEDUP_REMOVED lines=8> */
[C---:B---3--:R-:W-:Y:S01]  /*38230*/  HMMA.16816.F32 R12, R20.reuse, R26, R12 ;  /* 0x0000001a140c723c */ /* 0x048fe2000000180c */
[----:B--2---:R-:W-:Y:S01]  /*38240*/  STL.64 [R1+0x31b8], R18 ;  /* 0x0031b81201007387 */ /* 0x004fe20000100a00 */
[----:B----4-:R0:W-:Y:S03]  /*38250*/  STL.64 [R1+0x31b0], R16 ;  /* 0x0031b01001007387 */ /* 0x0101e60000100a00 */
[----:B0-----:R-:W2:Y:S01]  /*38260*/  LDL.LU R16, [R1+0x220] ;  /* 0x0002200001107983 */ /* 0x001ea20000300800 */
[----:B------:R-:W2:Y:S02]  /*38270*/  LDL.LU R17, [R1+0x224] ;  /* 0x0002240001117983 */ /* 0x000ea40000300800 */
[----:B------:R-:W3:Y:S02]  /*38280*/  LDL.LU R18, [R1+0x228] ;  /* 0x0002280001127983 */ /* 0x000ee40000300800 */
[----:B------:R-:W3:Y:S01]  /*38290*/  LDL.LU R19, [R1+0x22c] ;  /* 0x00022c0001137983 */ /* 0x000ee20000300800 */
[----:B------:R-:W-:Y:S01]  /*382a0*/  HMMA.16816.F32 R8, R20, R6, R8 ;  /* 0x000000061408723c */ /* 0x000fe20000001808 */
[----:B------:R-:W-:-:S02]  /*382b0*/  IMAD.MOV.U32 R2, RZ, RZ, R27 ;  /* 0x000000ffff027224 */ /* 0x000fc400078e001b */
[----:B------:R-:W-:Y:S02]  /*382c0*/  IMAD.MOV.U32 R25, RZ, RZ, R6 ;  /* 0x000000ffff197224 */ /* 0x000fe400078e0006 */
[----:B------:R-:W-:Y:S01]  /*382d0*/  IMAD.MOV.U32 R24, RZ, RZ, R7 ;  /* 0x000000ffff187224 */ /* 0x000fe200078e0007 */
[----:B---3--:R0:W-:Y:S01]  /*382e0*/  STL.64 [R1+0x31c8], R18 ;  /* 0x0031c81201007387 */ /* 0x0081e20000100a00 */
[----:B--2---:R-:W-:Y:S05]  /*382f0*/  STL.64 [R1+0x31c0], R16 ;  /* 0x0031c01001007387 */ /* 0x004fea0000100a00 */
[----:B------:R1:W-:Y:S02]  /*38300*/  STL.64 [R1+0x170], R12 ;  /* 0x0001700c01007387 */ /* 0x0003e40000100a00 */
[----:B------:R2:W-:Y:S02]  /*38310*/  STL.64 [R1+0x178], R14 ;  /* 0x0001780e01007387 */ /* 0x0005e40000100a00 */
[----:B0-----:R-:W-:Y:S01]  /*38320*/  IMAD.MOV.U32 R19, RZ, RZ, R3 ;  /* 0x000000ffff137224 */ /* 0x001fe200078e0003 */
[----:B-1----:R-:W3:Y:S01]  /*38330*/  LDL.LU R12, [R1+0x130] ;  /* 0x00013000010c7983 */ /* 0x002ee20000300800 */
[----:B------:R-:W3:Y:S02]  /*38340*/  LDL.LU R13, [R1+0x134] ;  /* 0x00013400010d7983 */ /* 0x000ee40000300800 */
[----:B--2---:R-:W3:Y:S02]  /*38350*/  LDL.LU R14, [R1+0x138] ;  /* 0x00013800010e7983 */ /* 0x004ee40000300800 */
[----:B------:R-:W-:Y:S01]  /*38360*/  IMAD.MOV.U32 R3, RZ, RZ, R26 ;  /* 0x000000ffff037224 */ /* 0x000fe200078e001a */
[----:B------:R-:W3:Y:S01]  /*38370*/  LDL.LU R15, [R1+0x13c] ;  /* 0x00013c00010f7983 */ /* 0x000ee20000300800 */
[----:B------:R-:W3:Y:S02]  /*38380*/  LDL.LU.64 R26, [R1+0x38] ;  /* 0x00003800011a7983 */ /* 0x000ee40000300a00 */
[----:B------:R-:W-:Y:S02]  /*38390*/  STL.64 [R1+0x160], R8 ;  /* 0x0001600801007387 */ /* 0x000fe40000100a00 */
[----:B------:R0:W-:Y:S02]  /*383a0*/  STL.64 [R1+0x168], R10 ;  /* 0x0001680a01007387 */ /* 0x0001e40000100a00 */
[----:B0-----:R-:W2:Y:S01]  /*383b0*/  LDL.LU.64 R10, [R1+0x3278] ;  /* 0x00327800010a7983 */ /* 0x001ea20000300a00 */
[----:B------:R-:W2:Y:S02]  /*383c0*/  LDL.LU.64 R8, [R1+0x3270] ;  /* 0x0032700001087983 */ /* 0x000ea40000300a00 */
[----:B------:R-:W4:Y:S02]  /*383d0*/  LDL.LU.64 R6, [R1+0x3268] ;  /* 0x0032680001067983 */ /* 0x000f240000300a00 */
[----:B------:R-:W4:Y:S02]  /*383e0*/  LDL.LU.64 R4, [R1+0x3260] ;  /* 0x0032600001047983 */ /* 0x000f240000300a00 */
[----:B------:R-:W-:-:S07]  /*383f0*/  IMAD.MOV.U32 R18, RZ, RZ, R29 ;  /* 0x000000ffff127224 */ /* 0x000fce00078e001d */
[C---:B----4-:R-:W-:Y:S11]  /*38400*/  HMMA.16816.F32 R4, R20.reuse, R18, R4 ;  /* 0x000000121404723c */ /* 0x050ff60000001804 */
[----:B------:R-:W-:Y:S11]  /*38410*/  @!UPT UIADD3 URZ, URZ, URZ, URZ ;  /* 0x0000003f3f3ff290 */ /* 0x000ff6000fffe03f */
[----:B------:R-:W-:Y:S01]  /*38420*/  @!UPT UIADD3 URZ, URZ, URZ, URZ ;  /* 0x0000003f3f3ff290 */ /* 0x000fe2000fffe03f */
[----:B------:R-:W-:Y:S01]  /*38430*/  STL.64 [R1+0x150], R4 ;  /* 0x0001500401007387 */ /* 0x000fe20000100a00 */
[----:B------:R0:W-:Y:S03]  /*38440*/  STL.64 [R1+0x158], R6 ;  /* 0x0001580601007387 */ /* 0x0001e60000100a00 */
[----:B0-----:R-:W2:Y:S01]  /*38450*/  LDL.LU.64 R6, [R1+0x3258] ;  /* 0x0032580001067983 */ /* 0x001ea20000300a00 */
[----:B------:R2:W-:Y:S02]  /*38460*/  STL.64 [R1+0x3220], R18 ;  /* 0x0032201201007387 */ /* 0x0005e40000100a00 */
[C---:B--2---:R-:W-:Y:S01]  /*38470*/  HMMA.16816.F32 R16, R20.reuse, R6, R8 ;  /* 0x000000061410723c */ /* 0x044fe20000001808 */
[----:B------:R-:W2:Y:S11]  /*38480*/  LDL.LU R8, [R1+0x110] ;  /* 0x0001100001087983 */ /* 0x000eb60000300800 */
[----:B------:R-:W-:Y:S11]  /*38490*/  @!UPT UIADD3 URZ, URZ, URZ, URZ ;  /* 0x0000003f3f3ff290 */ /* 0x000ff6000fffe03f */
[----:B------:R-:W-:Y:S01]  /*384a0*/  STL.64 [R1+0x140], R16 ;  /* 0x0001401001007387 */ /* 0x000fe20000100a00 */
[----:B------:R-:W-:Y:S02]  /*384b0*/  STL.64 [R1+0x148], R18 ;  /* 0x0001481201007387 */ /* 0x000fe40000100a00 */
[----:B------:R-:W2:Y:S02]  /*384c0*/  LDL.LU R9, [R1+0x114] ;  /* 0x0001140001097983 */ /* 0x000ea40000300800 */
[----:B------:R-:W4:Y:S01]  /*384d0*/  LDL.LU R10, [R1+0x118] ;  /* 0x00011800010a7983 */ /* 0x000f220000300800 */
[----:B------:R-:W4:Y:S01]  /*384e0*/  LDL.LU R11, [R1+0x11c] ;  /* 0x00011c00010b7983 */ /* 0x000f220000300800 */
[----:B---3--:R-:W-:Y:S03]  /*384f0*/  HMMA.16816.F32 R12, R20, R26, R12 ;  /* 0x0000001a140c723c */ /* 0x008fe6000000180c */
[----:B----4-:R-:W-:Y:S01]  /*38500*/  STL.64 [R1+0x3238], R10 ;  /* 0x0032380a01007387 */ /* 0x010fe20000100a00 */
[----:B--2---:R0:W-:Y:S03]  /*38510*/  STL.64 [R1+0x3230], R8 ;  /* 0x0032300801007387 */ /* 0x0041e60000100a00 */
[----:B0-----:R-:W2:Y:S01]  /*38520*/  LDL.LU R8, [R1+0x120] ;  /* 0x0001200001087983 */ /* 0x001ea20000300800 */
[----:B------:R-:W2:Y:S02]  /*38530*/  LDL.LU R9, [R1+0x124] ;  /* 0x0001240001097983 */ /* 0x000ea40000300800 */
[----:B------:R-:W2:Y:S02]  /*38540*/  LDL.LU R10, [R1+0x128] ;  /* 0x00012800010a7983 */ /* 0x000ea40000300800 */
[----:B------:R-:W2:Y:S01]  /*38550*/  LDL.LU R11, [R1+0x12c] ;  /* 0x00012c00010b7983 */ /* 0x000ea20000300800 */
[----:B------:R-:W3:Y:S01]  /*38560*/  LDL.LU R16, [R1+0xb0] ;  /* 0x0000b00001107983 */ /* 0x000ee20000300800 */
[----:B------:R-:W3:Y:S02]  /*38570*/  LDL.LU R17, [R1+0xb4] ;  /* 0x0000b40001117983 */ /* 0x000ee40000300800 */
[----:B------:R-:W3:Y:S02]  /*38580*/  LDL.LU R18, [R1+0xb8] ;  /* 0x0000b80001127983 */ /* 0x000ee40000300800 */
[----:B------:R-:W3:Y:S01]  /*38590*/  LDL.LU R19, [R1+0xbc] ;  /* 0x0000bc0001137983 */ /* 0x000ee20000300800 */
[----:B------:R0:W-:Y:S01]  /*385a0*/  STL.64 [R1+0x31d0], R6 ;  /* 0x0031d00601007387 */ /* 0x0001e20000100a00 */
[----:B------:R-:W4:Y:S02]  /*385b0*/  LDL.LU R4, [R1+0x80] ;  /* 0x0000800001047983 */ /* 0x000f240000300800 */
[----:B------:R-:W4:Y:S01]  /*385c0*/  LDL.LU R5, [R1+0x84] ;  /* 0x0000840001057983 */ /* 0x000f220000300800 */
[----:B0-----:R-:W2:Y:S01]  /*385d0*/  LDL.LU R6, [R1+0x88] ;  /* 0x0000880001067983 */ /* 0x001ea20000300800 */
[----:B------:R-:W2:Y:S03]  /*385e0*/  LDL.LU R7, [R1+0x8c] ;  /* 0x00008c0001077983 */ /* 0x000ea60000300800 */
[----:B--2---:R0:W-:Y:S01]  /*385f0*/  STL.64 [R1+0x31e0], R6 ;  /* 0x0031e00601007387 */ /* 0x0041e20000100a00 */
[----:B----4-:R-:W-:Y:S02]  /*38600*/  STL.64 [R1+0x31d8], R4 ;  /* 0x0031d80401007387 */ /* 0x010fe40000100a00 */
[----:B0-----:R-:W-:-:S02]  /*38610*/  IMAD.MOV.U32 R6, RZ, RZ, R25 ;  /* 0x000000ffff067224 */ /* 0x001fc400078e0019 */
[----:B------:R-:W-:-:S05]  /*38620*/  IMAD.MOV.U32 R7, RZ, RZ, R24 ;  /* 0x000000ffff077224 */ /* 0x000fca00078e0018 */
[----:B------:R-:W-:Y:S01]  /*38630*/  STL.64 [R1+0x31f8], R6 ;  /* 0x0031f80601007387 */ /* 0x000fe20000100a00 */
[----:B------:R0:W-:Y:S02]  /*38640*/  STL.64 [R1+0x130], R12 ;  /* 0x0001300c01007387 */ /* 0x0001e40000100a00 */
[----:B------:R1:W-:Y:S02]  /*38650*/  STL.64 [R1+0x138], R14 ;  /* 0x0001380e01007387 */ /* 0x0003e40000100a00 */
[----:B0-----:R-:W-:Y:S01]  /*38660*/  IMAD.MOV.U32 R13, RZ, RZ, R26 ;  /* 0x000000ffff0d7224 */ /* 0x001fe200078e001a */
[----:B-1----:R-:W2:Y:S01]  /*38670*/  LDL.LU.64 R14, [R1+0x3250] ;  /* 0x00325000010e7983 */ /* 0x002ea20000300a00 */
[----:B------:R-:W-:Y:S02]  /*38680*/  IMAD.MOV.U32 R12, RZ, RZ, R27 ;  /* 0x000000ffff0c7224 */ /* 0x000fe400078e001b */
[----:B------:R-:W4:Y:S02]  /*38690*/  LDL.LU.64 R26, [R1+0x3248] ;  /* 0x00324800011a7983 */ /* 0x000f240000300a00 */
[----:B------:R-:W2:Y:S01]  /*386a0*/  LDL.LU.64 R24, [R1+0x3240] ;  /* 0x0032400001187983 */ /* 0x000ea20000300a00 */
        /* <DEDUP_REMOVED lines=19> */
[----:B------:R-:W2:Y:S11]  /*387e0*/  LDL.LU R27, [R1+0xac] ;  /* 0x0000ac00011b7983 */ /* 0x000eb60000300800 */
[----:B------:R-:W-:Y:S02]  /*387f0*/  @!UPT UIADD3 URZ, URZ, URZ, URZ ;  /* 0x0000003f3f3ff290 */ /* 0x000fe4000fffe03f */
[----:B------:R-:W-:Y:S01]  /*38800*/  STL.64 [R1+0x110], R8 ;  /* 0x0001100801007387 */ /* 0x000fe20000100a00 */
[----:B------:R0:W-:Y:S03]  /*38810*/  STL.64 [R1+0x118], R10 ;  /* 0x0001180a01007387 */ /* 0x0001e60000100a00 */
[----:B0-----:R-:W3:Y:S01]  /*38820*/  LDL.LU.64 R10, [R1+0x3228] ;  /* 0x00322800010a7983 */ /* 0x001ee20000300a00 */
[----:B------:R-:W-:Y:S01]  /*38830*/  IMAD.MOV.U32 R6, RZ, RZ, R3 ;  /* 0x000000ffff067224 */ /* 0x000fe200078e0003 */
[----:B---3--:R-:W-:Y:S02]  /*38840*/  HMMA.16816.F32 R20, R20, R10, R16 ;  /* 0x0000000a1414723c */ /* 0x008fe40000001810 */
[----:B------:R-:W3:Y:S01]  /*38850*/  LDL.LU.64 R18, [R1+0x3220] ;  /* 0x0032200001127983 */ /* 0x000ee20000300a00 */
[----:B------:R-:W-:Y:S02]  /*38860*/  IMAD.MOV.U32 R29, RZ, RZ, R10 ;  /* 0x000000ffff1d7224 */ /* 0x000fe400078e000a */
[----:B------:R-:W-:Y:S11]  /*38870*/  IMAD.MOV.U32 R3, RZ, RZ, R11 ;  /* 0x000000ffff037224 */ /* 0x000ff600078e000b */
[----:B------:R-:W-:Y:S07]  /*38880*/  @!UPT UIADD3 URZ, URZ, URZ, URZ ;  /* 0x0000003f3f3ff290 */ /* 0x000fee000fffe03f */
[----:B------:R0:W-:Y:S01]  /*38890*/  STL.64 [R1+0xb0], R20 ;  /* 0x0000b01401007387 */ /* 0x0001e20000100a00 */
[----:B------:R1:W-:Y:S02]  /*388a0*/  STL.64 [R1+0xb8], R22 ;  /* 0x0000b81601007387 */ /* 0x0003e40000100a00 */
[----:B------:R-:W2:Y:S02]  /*388b0*/  LDL.LU.64 R10, [R1+0x3218] ;  /* 0x00321800010a7983 */ /* 0x000ea40000300a00 */
[----:B------:R-:W2:Y:S02]  /*388c0*/  LDL.LU.64 R8, [R1+0x3210] ;  /* 0x0032100001087983 */ /* 0x000ea40000300a00 */
[----:B------:R-:W-:Y:S01]  /*388d0*/  IMAD.MOV.U32 R7, RZ, RZ, R2 ;  /* 0x000000ffff077224 */ /* 0x000fe200078e0002 */
[----:B0-----:R-:W4:Y:S01]  /*388e0*/  LDL.LU R20, [R1+0x70] ;  /* 0x0000700001147983 */ /* 0x001f220000300800 */
[----:B------:R-:W4:Y:S02]  /*388f0*/  LDL.LU R21, [R1+0x74] ;  /* 0x0000740001157983 */ /* 0x000f240000300800 */
[----:B-1----:R-:W4:Y:S02]  /*38900*/  LDL.LU R22, [R1+0x78] ;  /* 0x0000780001167983 */ /* 0x002f240000300800 */
[----:B------:R-:W4:Y:S01]  /*38910*/  LDL.LU R23, [R1+0x7c] ;  /* 0x00007c0001177983 */ /* 0x000f220000300800 */
[C---:B--2---:R-:W-:Y:S01]  /*38920*/  HMMA.16816.F32 R4, R8.reuse, R6, R24 ;  /* 0x000000060804723c */ /* 0x044fe20000001818 */
[----:B------:R-:W2:Y:S01]  /*38930*/  LDL.LU.64 R26, [R1+0x3208] ;  /* 0x00320800011a7983 */ /* 0x000ea20000300a00 */
[----:B------:R-:W2:Y:S11]  /*38940*/  LDL.LU.64 R24, [R1+0x3200] ;  /* 0x0032000001187983 */ /* 0x000eb60000300a00 */
[----:B------:R-:W-:Y:S10]  /*38950*/  @!UPT UIADD3 URZ, URZ, URZ, URZ ;  /* 0x0000003f3f3ff290 */ /* 0x000ff4000fffe03f */
[----:B------:R-:W-:Y:S01]  /*38960*/  STL.64 [R1+0xa0], R4 ;  /* 0x0000a00401007387 */ /* 0x000fe20000100a00 */
[----:B------:R0:W-:Y:S03]  /*38970*/  STL.64 [R1+0xa8], R6 ;  /* 0x0000a80601007387 */ /* 0x0001e60000100a00 */
[----:B0-----:R-:W2:Y:S04]  /*38980*/  LDL.LU.64 R6, [R1+0x31f8] ;  /* 0x0031f80001067983 */ /* 0x001ea80000300a00 */
[----:B------:R-:W0:Y:S04]  /*38990*/  S2R R2, SR_TID.X ;  /* 0x0000000000027919 */ /* 0x000e280000002100 */
[----:B------:R-:W1:Y:S01]  /*389a0*/  S2R R17, SR_TID.X ;  /* 0x0000000000117919 */ /* 0x000e620000002100 */
[----:B--2---:R-:W-:Y:S03]  /*389b0*/  HMMA.16816.F32 R4, R8, R6, R24 ;  /* 0x000000060804723c */ /* 0x004fe60000001818 */
[----:B------:R-:W2:Y:S01]  /*389c0*/  LDL.LU.64 R26, [R1+0x31f0] ;  /* 0x0031f000011a7983 */ /* 0x000ea20000300a00 */
[----:B------:R-:W2:Y:S11]  /*389d0*/  LDL.LU.64 R24, [R1+0x31e8] ;  /* 0x0031e80001187983 */ /* 0x000eb60000300a00 */
[----:B------:R-:W-:Y:S08]  /*389e0*/  @!UPT UIADD3 URZ, URZ, URZ, URZ ;  /* 0x0000003f3f3ff290 */ /* 0x000ff0000fffe03f */
[----:B------:R-:W-:Y:S01]  /*389f0*/  STL.64 [R1+0x90], R4 ;  /* 0x0000900401007387 */ /* 0x000fe20000100a00 */
[----:B------:R0:W-:Y:S03]  /*38a00*/  STL.64 [R1+0x98], R6 ;  /* 0x0000980601007387 */ /* 0x0001e60000100a00 */
[----:B0-----:R-:W3:Y:S01]  /*38a10*/  LDL.LU.64 R6, [R1+0x31e0] ;  /* 0x0031e00001067983 */ /* 0x001ee20000300a00 */
[----:B------:R-:W3:Y:S01]  /*38a20*/  LDL.LU.64 R4, [R1+0x31d8] ;  /* 0x0031d80001047983 */ /* 0x000ee20000300a00 */
[----:B------:R-:W-:Y:S01]  /*38a30*/  LOP3.LUT R2, R2, 0x7, RZ, 0xc0, !PT ;  /* 0x0000000702027812 */ /* 0x000fe200078ec0ff */
[----:B-1----:R-:W-:-:S04]  /*38a40*/  IMAD.SHL.U32 R17, R17, 0x2, RZ ;  /* 0x0000000211117824 */ /* 0x002fc800078e00ff */
[----:B------:R-:W-:-:S05]  /*38a50*/  IMAD R2, R2, 0x110, RZ ;  /* 0x0000011002027824 */ /* 0x000fca00078e02ff */
[----:B------:R-:W-:Y:S02]  /*38a60*/  LOP3.LUT R2, R2, 0x30, R17, 0x78, !PT ;  /* 0x0000003002027812 */ /* 0x000fe400078e7811 */
[C---:B---3--:R-:W-:Y:S01]  /*38a70*/  HMMA.16816.F32 R16, R8.reuse, R18, R4 ;  /* 0x000000120810723c */ /* 0x048fe20000001804 */
[----:B------:R-:W4:Y:S11]  /*38a80*/  LDL.LU.64 R6, [R1+0x31d0] ;  /* 0x0031d00001067983 */ /* 0x000f360000300a00 */
[----:B------:R-:W-:Y:S11]  /*38a90*/  @!UPT UIADD3 URZ, URZ, URZ, URZ ;  /* 0x0000003f3f3ff290 */ /* 0x000ff6000fffe03f */
[----:B------:R-:W-:Y:S01]  /*38aa0*/  STL.64 [R1+0x480], R16 ;  /* 0x0004801001007387 */ /* 0x000fe20000100a00 */
[----:B------:R0:W-:Y:S03]  /*38ab0*/  STL.64 [R1+0x488], R18 ;  /* 0x0004881201007387 */ /* 0x0001e60000100a00 */
[----:B0-----:R-:W3:Y:S01]  /*38ac0*/  LDL.LU.64 R18, [R1+0x31c8] ;  /* 0x0031c80001127983 */ /* 0x001ee20000300a00 */
[----:B------:R-:W3:Y:S01]  /*38ad0*/  LDL.LU.64 R16, [R1+0x31c0] ;  /* 0x0031c00001107983 */ /* 0x000ee20000300a00 */
[----:B----4-:R-:W-:Y:S02]  /*38ae0*/  HMMA.16816.F32 R20, R8, R6, R20 ;  /* 0x000000060814723c */ /* 0x010fe40000001814 */
[----:B------:R-:W0:Y:S04]  /*38af0*/  LDSM.16.MT88.4 R4, [R0+0x10000] ;  /* 0x010000000004783b */ /* 0x000e280000004200 */
[----:B0-----:R0:W-:Y:S11]  /*38b00*/  STL.64 [R1+0x3180], R6 ;  /* 0x0031800601007387 */ /* 0x0011f60000100a00 */
[----:B------:R-:W-:Y:S06]  /*38b10*/  @!UPT UIADD3 URZ, URZ, URZ, URZ ;  /* 0x0000003f3f3ff290 */ /* 0x000fec000fffe03f */
[----:B------:R-:W-:Y:S02]  /*38b20*/  STL.64 [R1+0x470], R20 ;  /* 0x0004701401007387 */ /* 0x000fe40000100a00 */
[----:B------:R-:W-:Y:S02]  /*38b30*/  STL.64 [R1+0x478], R22 ;  /* 0x0004781601007387 */ /* 0x000fe40000100a00 */
[----:B------:R3:W-:Y:S01]  /*38b40*/  STL.64 [R1+0x3178], R4 ;  /* 0x0031780401007387 */ /* 0x0007e20000100a00 */
[----:B------:R-:W-:Y:S01]  /*38b50*/  LDSM.16.M88.4 R20, [R2+0x20080] ;  /* 0x020080000214783b */ /* 0x000fe20000000200 */
[----:B0-----:R-:W-:Y:S02]  /*38b60*/  IMAD.MOV.U32 R6, RZ, RZ, R13 ;  /* 0x000000ffff067224 */ /* 0x001fe400078e000d */
[----:B------:R-:W-:-:S07]  /*38b70*/  IMAD.MOV.U32 R7, RZ, RZ, R12 ;  /* 0x000000ffff077224 */ /* 0x000fce00078e000c */
[C---:B---3--:R-:W-:Y:S01]  /*38b80*/  HMMA.16816.F32 R4, R8.reuse, R6, R16 ;  /* 0x000000060804723c */ /* 0x048fe20000001810 */
[----:B------:R-:W3:Y:S01]  /*38b90*/  LDL.LU.64 R18, [R1+0x31b8] ;  /* 0x0031b80001127983 */ /* 0x000ee20000300a00 */
[----:B------:R-:W3:Y:S11]  /*38ba0*/  LDL.LU.64 R16, [R1+0x31b0] ;  /* 0x0031b00001107983 */ /* 0x000ef60000300a00 */
[----:B------:R-:W-:Y:S10]  /*38bb0*/  @!UPT UIADD3 URZ, URZ, URZ, URZ ;  /* 0x0000003f3f3ff290 */ /* 0x000ff4000fffe03f */
[----:B------:R-:W-:Y:S01]  /*38bc0*/  STL.64 [R1+0x220], R4 ;  /* 0x0002200401007387 */ /* 0x000fe20000100a00 */
[----:B------:R-:W-:Y:S02]  /*38bd0*/  STL.64 [R1+0x228], R6 ;  /* 0x0002280601007387 */ /* 0x000fe40000100a00 */
[----:B------:R-:W0:Y:S02]  /*38be0*/  LDSM.16.M88.4 R4, [R2+0x20880] ;  /* 0x020880000204783b */ /* 0x000e240000000200 */
[----:B0-----:R-:W-:Y:S02]  /*38bf0*/  STL.64 [R1+0x30], R4 ;  /* 0x0000300401007387 */ /* 0x001fe40000100a00 */
[----:B------:R-:W-:Y:S02]  /*38c00*/  IMAD.MOV.U32 R13, RZ, RZ, R4 ;  /* 0x000000ffff0d7224 */ /* 0x000fe400078e0004 */
[----:B------:R3:W-:Y:S02]  /*38c10*/  STL.64 [R1+0x38], R6 ;  /* 0x0000380601007387 */ /* 0x0007e40000100a00 */
[----:B------:R-:W-:Y:S01]  /*38c20*/  IMAD.MOV.U32 R12, RZ, RZ, R5 ;  /* 0x000000ffff0c7224 */ /* 0x000fe200078e0005 */
[----:B------:R-:W-:Y:S04]  /*38c30*/  STL.64 [R1+0x31a0], R14 ;  /* 0x0031a00e01007387 */ /* 0x000fe80000100a00 */
[----:B------:R-:W-:Y:S01]  /*38c40*/  STL.64 [R1+0x3198], R12 ;  /* 0x0031980c01007387 */ /* 0x000fe20000100a00 */
[----:B--2---:R-:W-:Y:S02]  /*38c50*/  STL.64 [R1+0x3188], R24 ;  /* 0x0031881801007387 */ /* 0x004fe40000100a00 */
[----:B------:R-:W-:Y:S02]  /*38c60*/  STL.64 [R1+0x40], R20 ;  /* 0x0000401401007387 */ /* 0x000fe40000100a00 */
[----:B------:R-:W0:Y:S01]  /*38c70*/  LDSM.16.M88.4 R12, [R2+0x21880] ;  /* 0x02188000020c783b */ /* 0x000e220000000200 */
[----:B---3--:R-:W-:Y:S11]  /*38c80*/  HMMA.16816.F32 R4, R8, R26, R16 ;  /* 0x0000001a0804723c */ /* 0x008ff60000001810 */
[----:B------:R-:W-:Y:S11]  /*38c90*/  @!UPT UIADD3 URZ, URZ, URZ, URZ ;  /* 0x0000003f3f3ff290 */ /* 0x000ff6000fffe03f */
[----:B------:R-:W-:Y:S01]  /*38ca0*/  @!UPT UIADD3 URZ, URZ, URZ, URZ ;  /* 0x0000003f3f3ff290 */ /* 0x000fe2000fffe03f */
[----:B------:R-:W-:Y:S01]  /*38cb0*/  STL.64 [R1+0x340], R4 ;  /* 0x0003400401007387 */ /* 0x000fe20000100a00 */
[----:B------:R1:W-:Y:S02]  /*38cc0*/  STL.64 [R1+0x348], R6 ;  /* 0x0003480601007387 */ /* 0x0003e40000100a00 */
[----:B------:R-:W-:Y:S02]  /*38cd0*/  STL.64 [R1+0x48], R22 ;  /* 0x0000481601007387 */ /* 0x000fe40000100a00 */
[----:B------:R-:W2:Y:S01]  /*38ce0*/  LDL.LU R16, [R1+0x2d0] ;  /* 0x0002d00001107983 */ /* 0x000ea20000300800 */
[----:B------:R-:W2:Y:S01]  /*38cf0*/  LDL.LU R17, [R1+0x2d4] ;  /* 0x0002d40001117983 */ /* 0x000ea20000300800 */
[----:B------:R-:W3:Y:S02]  /*38d00*/  LDL.LU R18, [R1+0x2d8] ;  /* 0x0002d80001127983 */ /* 0x000ee40000300800 */
[----:B------:R-:W3:Y:S02]  /*38d10*/  LDL.LU R19, [R1+0x2dc] ;  /* 0x0002dc0001137983 */ /* 0x000ee40000300800 */
[----:B-1----:R-:W-:-:S02]  /*38d20*/  IMAD.MOV.U32 R6, RZ, RZ, R29 ;  /* 0x000000ffff067224 */ /* 0x002fc400078e001d */
[----:B------:R-:W-:Y:S01]  /*38d30*/  IMAD.MOV.U32 R7, RZ, RZ, R3 ;  /* 0x000000ffff077224 */ /* 0x000fe200078e0003 */
[----:B------:R-:W4:Y:S01]  /*38d40*/  LDL.LU R29, [R1+0x31ac] ;  /* 0x0031ac00011d7983 */ /* 0x000f220000300800 */
[----:B------:R-:W4:Y:S03]  /*38d50*/  LDL.LU R3, [R1+0x31a8] ;  /* 0x0031a80001037983 */ /* 0x000f260000300800 */
[----:B------:R1:W-:Y:S01]  /*38d60*/  STL.64 [R1+0x3190], R6 ;  /* 0x0031900601007387 */ /* 0x0003e20000100a00 */
[----:B------:R-:W4:Y:S02]  /*38d70*/  LDL.LU R24, [R1+0x330] ;  /* 0x0003300001187983 */ /* 0x000f240000300800 */
[----:B------:R-:W4:Y:S02]  /*38d80*/  LDL.LU R25, [R1+0x334] ;  /* 0x0003340001197983 */ /* 0x000f240000300800 */
[----:B------:R-:W4:Y:S01]  /*38d90*/  LDL.LU R26, [R1+0x338] ;  /* 0x00033800011a7983 */ /* 0x000f220000300800 */
[----:B------:R-:W4:Y:S01]  /*38da0*/  LDL.LU R27, [R1+0x33c] ;  /* 0x00033c00011b7983 */ /* 0x000f220000300800 */
[----:B------:R-:W4:Y:S02]  /*38db0*/  LDL.LU R4, [R1+0x350] ;  /* 0x0003500001047983 */ /* 0x000f240000300800 */
[----:B------:R-:W4:Y:S01]  /*38dc0*/  LDL.LU R5, [R1+0x354] ;  /* 0x0003540001057983 */ /* 0x000f220000300800 */
        /* <DEDUP_REMOVED lines=13> */
[----:B----4-:R-:W-:-:S02]  /*38ea0*/  IMAD.MOV.U32 R19, RZ, RZ, R3 ;  /* 0x000000ffff137224 */ /* 0x010fc400078e0003 */
[----:B0-----:R-:W-:-:S03]  /*38eb0*/  IMAD.MOV.U32 R22, RZ, RZ, R12 ;  /* 0x000000ffff167224 */ /* 0x001fc600078e000c */
[----:B---3--:R-:W-:Y:S01]  /*38ec0*/  STL.64 [R1+0x3148], R18 ;  /* 0x0031481201007387 */ /* 0x008fe20000100a00 */
[----:B--2---:R-:W-:Y:S02]  /*38ed0*/  STL.64 [R1+0x3140], R16 ;  /* 0x0031401001007387 */ /* 0x004fe40000100a00 */
[----:B------:R-:W0:Y:S04]  /*38ee0*/  LDSM.16.M88.4 R16, [R2+0x21080] ;  /* 0x021080000210783b */ /* 0x000e280000000200 */
[----:B0-----:R-:W-:-:S05]  /*38ef0*/  IMAD.MOV.U32 R3, RZ, RZ, R19 ;  /* 0x000000ffff037224 */ /* 0x001fca00078e0013 */
[----:B------:R0:W-:Y:S01]  /*38f00*/  STL [R1+0x2e08], R3 ;  /* 0x002e080301007387 */ /* 0x0001e20000100800 */
[----:B------:R-:W-:Y:S02]  /*38f10*/  STL.64 [R1], R12 ;  /* 0x0000000c01007387 */ /* 0x000fe40000100a00 */
[----:B------:R1:W-:Y:S02]  /*38f20*/  STL.64 [R1+0x8], R14 ;  /* 0x0000080e01007387 */ /* 0x0003e40000100a00 */
[----:B0-----:R-:W-:Y:S01]  /*38f30*/  IMAD.MOV.U32 R3, RZ, RZ, R13 ;  /* 0x000000ffff037224 */ /* 0x001fe200078e000d */
[----:B-1----:R-:W2:Y:S01]  /*38f40*/  LDL.LU.64 R14, [R1+0x31a0] ;  /* 0x0031a000010e7983 */ /* 0x002ea20000300a00 */
[----:B------:R-:W3:Y:S02]  /*38f50*/  LDL.LU.64 R12, [R1+0x3198] ;  /* 0x00319800010c7983 */ /* 0x000ee40000300a00 */
[----:B------:R-:W-:Y:S02]  /*38f60*/  STL.64 [R1+0x10], R16 ;  /* 0x0000101001007387 */ /* 0x000fe40000100a00 */
[----:B------:R-:W-:Y:S01]  /*38f70*/  STL.64 [R1+0x18], R18 ;  /* 0x0000181201007387 */ /* 0x000fe20000100a00 */
[----:B------:R3:W-:Y:S02]  /*38f80*/  STL.64 [R1+0x3158], R16 ;  /* 0x0031581001007387 */ /* 0x0007e40000100a00 */
[----:B---3--:R-:W-:-:S02]  /*38f90*/  IMAD.MOV.U32 R16, RZ, RZ, R13 ;  /* 0x000000ffff107224 */ /* 0x008fc400078e000d */
[----:B------:R-:W-:-:S05]  /*38fa0*/  IMAD.MOV.U32 R17, RZ, RZ, R12 ;  /* 0x000000ffff117224 */ /* 0x000fca00078e000c */
[----:B------:R0:W-:Y:S01]  /*38fb0*/  STL.64 [R1+0x3170], R16 ;  /* 0x0031701001007387 */ /* 0x0001e20000100a00 */
[C---:B--2---:R-:W-:Y:S03]  /*38fc0*/  HMMA.16816.F32 R12, R8.reuse, R14, R4 ;  /* 0x0000000e080c723c */ /* 0x044fe60000001804 */
[----:B0-----:R-:W2:Y:S01]  /*38fd0*/  LDL.LU R16, [R1+0x320] ;  /* 0x0003200001107983 */ /* 0x001ea20000300800 */
[----:B------:R-:W2:Y:S02]  /*38fe0*/  LDL.LU R17, [R1+0x324] ;  /* 0x0003240001117983 */ /* 0x000ea40000300800 */
[----:B------:R-:W2:Y:S02]  /*38ff0*/  LDL.LU R18, [R1+0x328] ;  /* 0x0003280001127983 */ /* 0x000ea40000300800 */
[----:B------:R-:W2:Y:S01]  /*39000*/  LDL.LU R19, [R1+0x32c] ;  /* 0x00032c0001137983 */ /* 0x000ea20000300800 */
[----:B------:R-:W3:Y:S11]  /*39010*/  LDL.LU.64 R6, [R1+0x3190] ;  /* 0x0031900001067983 */ /* 0x000ef60000300a00 */
[----:B------:R-:W-:Y:S03]  /*39020*/  @!UPT UIADD3 URZ, URZ, URZ, URZ ;  /* 0x0000003f3f3ff290 */ /* 0x000fe6000fffe03f */
[----:B------:R-:W-:Y:S01]  /*39030*/  STL.64 [R1+0x460], R12 ;  /* 0x0004600c01007387 */ /* 0x000fe20000100a00 */
[----:B------:R-:W-:Y:S02]  /*39040*/  STL.64 [R1+0x468], R14 ;  /* 0x0004680e01007387 */ /* 0x000fe40000100a00 */
[----:B------:R-:W-:Y:S01]  /*39050*/  LDSM.16.M88.4 R12, [R2+0x22080] ;  /* 0x02208000020c783b */ /* 0x000fe20000000200 */
[----:B---3--:R-:W-:Y:S01]  /*39060*/  HMMA.16816.F32 R8, R8, R6, R24 ;  /* 0x000000060808723c */ /* 0x008fe20000001818 */
[----:B------:R-:W3:Y:S02]  /*39070*/  LDL.LU.64 R24, [R1+0x3188] ;  /* 0x0031880001187983 */ /* 0x000ee40000300a00 */
[----:B------:R-:W2:Y:S02]  /*39080*/  LDL.LU.64 R6, [R1+0x3180] ;  /* 0x0031800001067983 */ /* 0x000ea40000300a00 */
[----:B------:R-:W2:Y:S11]  /*39090*/  LDL.LU.64 R4, [R1+0x3178] ;  /* 0x0031780001047983 */ /* 0x000eb60000300a00 */
[----:B------:R-:W-:Y:S07]  /*390a0*/  @!UPT UIADD3 URZ, URZ, URZ, URZ ;  /* 0x0000003f3f3ff290 */ /* 0x000fee000fffe03f */
[----:B------:R0:W-:Y:S01]  /*390b0*/  STL.64 [R1+0x330], R8 ;  /* 0x0003300801007387 */ /* 0x0001e20000100a00 */
[----:B------:R-:W-:Y:S02]  /*390c0*/  STL.64 [R1+0x338], R10 ;  /* 0x0003380a01007387 */ /* 0x000fe40000100a00 */
[----:B0-----:R-:W-:Y:S02]  /*390d0*/  IMAD.MOV.U32 R8, RZ, RZ, R22 ;  /* 0x000000ffff087224 */ /* 0x001fe400078e0016 */
[----:B------:R-:W-:-:S05]  /*390e0*/  IMAD.MOV.U32 R9, RZ, RZ, R3 ;  /* 0x000000ffff097224 */ /* 0x000fca00078e0003 */
[----:B------:R0:W-:Y:S04]  /*390f0*/  STL.64 [R1+0x3150], R8 ;  /* 0x0031500801007387 */ /* 0x0001e80000100a00 */
[----:B0-----:R-:W4:Y:S01]  /*39100*/  LDL.LU R8, [R1+0x300] ;  /* 0x0003000001087983 */ /* 0x001f220000300800 */
[----:B------:R-:W4:Y:S02]  /*39110*/  LDL.LU R9, [R1+0x304] ;  /* 0x0003040001097983 */ /* 0x000f240000300800 */
[----:B------:R-:W3:Y:S02]  /*39120*/  LDL.LU R10, [R1+0x308] ;  /* 0x00030800010a7983 */ /* 0x000ee40000300800 */
[----:B------:R-:W3:Y:S01]  /*39130*/  LDL.LU R11, [R1+0x30c] ;  /* 0x00030c00010b7983 */ /* 0x000ee20000300800 */
[----:B--2---:R-:W-:Y:S01]  /*39140*/  HMMA.16816.F32 R20, R4, R20, R16 ;  /* 0x000000140414723c */ /* 0x004fe20000001810 */
[----:B---3--:R0:W-:Y:S02]  /*39150*/  STL.64 [R1+0x3168], R10 ;  /* 0x0031680a01007387 */ /* 0x0081e40000100a00 */
[----:B0-----:R-:W-:-:S02]  /*39160*/  IMAD.MOV.U32 R10, RZ, RZ, R25 ;  /* 0x000000ffff0a7224 */ /* 0x001fc400078e0019 */
[----:B------:R-:W-:Y:S02]  /*39170*/  IMAD.MOV.U32 R11, RZ, RZ, R24 ;  /* 0x000000ffff0b7224 */ /* 0x000fe400078e0018 */
[----:B------:R-:W0:Y:S04]  /*39180*/  LDSM.16.M88.4 R24, [R2+0x22880] ;  /* 0x022880000218783b */ /* 0x000e280000000200 */
[----:B----4-:R1:W-:Y:S04]  /*39190*/  STL.64 [R1+0x3160], R8 ;  /* 0x0031600801007387 */ /* 0x0103e80000100a00 */
[----:B-1----:R-:W2:Y:S01]  /*391a0*/  LDL.LU R8, [R1+0x310] ;  /* 0x0003100001087983 */ /* 0x002ea20000300800 */
[----:B------:R-:W2:Y:S03]  /*391b0*/  LDL.LU R9, [R1+0x314] ;  /* 0x0003140001097983 */ /* 0x000ea60000300800 */
[----:B0-----:R-:W-:Y:S01]  /*391c0*/  STL [R1+0x2d3c], R26 ;  /* 0x002d3c1a01007387 */ /* 0x001fe20000100800 */
[----:B------:R-:W-:Y:S02]  /*391d0*/  STL.64 [R1+0x20], R12 ;  /* 0x0000200c01007387 */ /* 0x000fe40000100a00 */
[----:B------:R-:W-:Y:S02]  /*391e0*/  STL.64 [R1+0x28], R14 ;  /* 0x0000280e01007387 */ /* 0x000fe40000100a00 */
[----:B------:R-:W-:Y:S01]  /*391f0*/  STL [R1+0x2d38], R27 ;  /* 0x002d381b01007387 */ /* 0x000fe20000100800 */
[----:B------:R-:W2:Y:S01]  /*39200*/  LDL.LU.64 R16, [R1+0x3170] ;  /* 0x0031700001107983 */ /* 0x000ea20000300a00 */
[----:B------:R-:W-:Y:S02]  /*39210*/  STL.64 [R1+0x320], R20 ;  /* 0x0003201401007387 */ /* 0x000fe40000100a00 */
[----:B------:R-:W-:Y:S02]  /*39220*/  STL.64 [R1+0x328], R22 ;  /* 0x0003281601007387 */ /* 0x000fe40000100a00 */
[----:B------:R-:W-:Y:S01]  /*39230*/  LDSM.16.M88.4 R20, [R2+0x23080] ;  /* 0x023080000214783b */ /* 0x000fe20000000200 */
[----:B--2---:R-:W-:Y:S03]  /*39240*/  HMMA.16816.F32 R16, R4, R16, R8 ;  /* 0x000000100410723c */ /* 0x004fe60000001808 */
[----:B------:R-:W2:Y:S01]  /*39250*/  LDL.LU.64 R10, [R1+0x3168] ;  /* 0x00316800010a7983 */ /* 0x000ea20000300a00 */
[----:B------:R-:W2:Y:S11]  /*39260*/  LDL.LU.64 R8, [R1+0x3160] ;  /* 0x0031600001087983 */ /* 0x000eb60000300a00 */
[----:B------:R-:W-:Y:S08]  /*39270*/  @!UPT UIADD3 URZ, URZ, URZ, URZ ;  /* 0x0000003f3f3ff290 */ /* 0x000ff0000fffe03f */
[----:B------:R-:W-:Y:S01]  /*39280*/  STL.64 [R1+0x310], R16 ;  /* 0x0003101001007387 */ /* 0x000fe20000100a00 */
[----:B------:R-:W-:Y:S02]  /*39290*/  STL.64 [R1+0x318], R18 ;  /* 0x0003181201007387 */ /* 0x000fe40000100a00 */
[----:B------:R-:W0:Y:S02]  /*392a0*/  LDSM.16.M88.4 R16, [R2+0x23880] ;  /* 0x023880000210783b */ /* 0x000e240000000200 */
[----:B0-----:R0:W-:Y:S02]  /*392b0*/  STL.64 [R1+0x80], R16 ;  /* 0x0000801001007387 */ /* 0x0011e40000100a00 */
[----:B------:R-:W-:Y:S02]  /*392c0*/  IMAD.MOV.U32 R27, RZ, RZ, R16 ;  /* 0x000000ffff1b7224 */ /* 0x000fe400078e0010 */
[----:B------:R-:W-:Y:S02]  /*392d0*/  STL.64 [R1+0x88], R18 ;  /* 0x0000881201007387 */ /* 0x000fe40000100a00 */
[----:B------:R-:W-:-:S02]  /*392e0*/  IMAD.MOV.U32 R26, RZ, RZ, R17 ;  /* 0x000000ffff1a7224 */ /* 0x000fc400078e0011 */
[----:B0-----:R-:W2:Y:S02]  /*392f0*/  LDL.LU.64 R16, [R1+0x3158] ;  /* 0x0031580001107983 */ /* 0x001ea40000300a00 */
[C---:B--2---:R-:W-:Y:S01]  /*39300*/  HMMA.16816.F32 R8, R4.reuse, R16, R8 ;  /* 0x000000100408723c */ /* 0x044fe20000001808 */
[----:B------:R-:W-:Y:S11]  /*39310*/  IMAD.MOV.U32 R2, RZ, RZ, R17 ;  /* 0x000000ffff027224 */ /* 0x000ff600078e0011 */
[----:B------:R-:W-:Y:S11]  /*39320*/  @!UPT UIADD3 URZ, URZ, URZ, URZ ;  /* 0x0000003f3f3ff290 */ /* 0x000ff6000fffe03f */
[----:B------:R0:W-:Y:S01]  /*39330*/  STL.64 [R1+0x300], R8 ;  /* 0x0003000801007387 */ /* 0x0001e20000100a00 */
[----:B------:R1:W-:Y:S03]  /*39340*/  STL.64 [R1+0x308], R10 ;  /* 0x0003080a01007387 */ /* 0x0003e60000100a00 */
[----:B0-----:R-:W1:Y:S01]  /*39350*/  LDL.LU.64 R8, [R1+0x3150] ;  /* 0x0031500001087983 */ /* 0x001e620000300a00 */
[----:B------:R-:W1:Y:S02]  /*39360*/  LDL.LU.64 R18, [R1+0x3148] ;  /* 0x0031480001127983 */ /* 0x000e640000300a00 */
[----:B------:R-:W1:Y:S02]  /*39370*/  LDL.LU.64 R16, [R1+0x3140] ;  /* 0x0031400001107983 */ /* 0x000e640000300a00 */
[----:B------:R-:W-:Y:S01]  /*39380*/  STL.64 [R1+0x70], R20 ;  /* 0x0000701401007387 */ /* 0x000fe20000100a00 */
[----:B------:R-:W-:Y:S01]  /*39390*/  STL.64 [R1+0x78], R22 ;  /* 0x0000781601007387 */ /* 0x000fe20000100a00 */
[C---:B-1----:R-:W-:Y:S03]  /*393a0*/  HMMA.16816.F32 R8, R4.reuse, R8, R16 ;  /* 0x000000080408723c */ /* 0x042fe60000001810 */
[----:B------:R-:W2:Y:S01]  /*393b0*/  LDL.LU.64 R18, [R1+0x3138] ;  /* 0x0031380001127983 */ /* 0x000ea20000300a00 */
[----:B------:R-:W2:Y:S11]  /*393c0*/  LDL.LU.64 R16, [R1+0x3130] ;  /* 0x0031300001107983 */ /* 0x000eb60000300a00 */
[----:B------:R-:W-:Y:S08]  /*393d0*/  @!UPT UIADD3 URZ, URZ, URZ, URZ ;  /* 0x0000003f3f3ff290 */ /* 0x000ff0000fffe03f */
[----:B------:R-:W-:Y:S01]  /*393e0*/  STL.64 [R1+0x2f0], R8 ;  /* 0x0002f00801007387 */ /* 0x000fe20000100a00 */
[----:B------:R-:W-:Y:S02]  /*393f0*/  STL [R1+0x2fc], R11 ;  /* 0x0002fc0b01007387 */ /* 0x000fe40000100800 */
[----:B------:R-:W-:Y:S02]  /*39400*/  IMAD.MOV.U32 R3, RZ, RZ, R10 ;  /* 0x000000ffff037224 */ /* 0x000fe400078e000a */
[----:B------:R-:W0:Y:S04]  /*39410*/  LDSM.16.MT88.4 R8, [R0+0x10080] ;  /* 0x010080000008783b */ /* 0x000e280000004200 */
[----:B------:R-:W-:Y:S04]  /*39420*/  STL [R1+0x2e0c], R3 ;  /* 0x002e0c0301007387 */ /* 0x000fe80000100800 */
[----:B0-----:R-:W-:Y:S01]  /*39430*/  STL.64 [R1+0x3118], R10 ;  /* 0x0031180a01007387 */ /* 0x001fe20000100a00 */
[----:B------:R0:W-:Y:S03]  /*39440*/  STL.64 [R1+0x3110], R8 ;  /* 0x0031100801007387 */ /* 0x0001e60000100a00 */
[----:B0-----:R-:W3:Y:S01]  /*39450*/  LDL.LU R8, [R1+0x2c0] ;  /* 0x0002c00001087983 */ /* 0x001ee20000300800 */
[----:B------:R-:W3:Y:S02]  /*39460*/  LDL.LU R9, [R1+0x2c4] ;  /* 0x0002c40001097983 */ /* 0x000ee40000300800 */
[----:B------:R-:W3:Y:S02]  /*39470*/  LDL.LU R10, [R1+0x2c8] ;  /* 0x0002c800010a7983 */ /* 0x000ee40000300800 */
[----:B------:R-:W3:Y:S01]  /*39480*/  LDL.LU R11, [R1+0x2cc] ;  /* 0x0002cc00010b7983 */ /* 0x000ee20000300800 */
[C---:B--2---:R-:W-:Y:S01]  /*39490*/  HMMA.16816.F32 R12, R4.reuse, R12, R16 ;  /* 0x0000000c040c723c */ /* 0x044fe20000001810 */
[----:B------:R-:W2:Y:S01]  /*394a0*/  LDL.LU.64 R18, [R1+0x3128] ;  /* 0x0031280001127983 */ /* 0x000ea20000300a00 */
[----:B------:R-:W2:Y:S11]  /*394b0*/  LDL.LU.64 R16, [R1+0x3120] ;  /* 0x0031200001107983 */ /* 0x000eb60000300a00 */
[----:B------:R-:W-:Y:S10]  /*394c0*/  @!UPT UIADD3 URZ, URZ, URZ, URZ ;  /* 0x0000003f3f3ff290 */ /* 0x000ff4000fffe03f */
[----:B------:R-:W-:Y:S01]  /*394d0*/  STL.64 [R1+0x2e0], R12 ;  /* 0x0002e00c01007387 */ /* 0x000fe20000100a00 */
[----:B------:R-:W-:Y:S02]  /*394e0*/  STL.64 [R1+0x2e8], R14 ;  /* 0x0002e80e01007387 */ /* 0x000fe40000100a00 */
[----:B------:R-:W0:Y:S02]  /*394f0*/  LDSM.16.MT88.4 R12, [R0+0x10100] ;  /* 0x01010000000c783b */ /* 0x000e240000004200 */
[----:B0-----:R-:W-:Y:S02]  /*39500*/  STL.64 [R1+0x3098], R14 ;  /* 0x0030980e01007387 */ /* 0x001fe40000100a00 */
[----:B------:R-:W-:Y:S01]  /*39510*/  STL.64 [R1+0x3090], R12 ;  /* 0x0030900c01007387 */ /* 0x000fe20000100a00 */
[C---:B---3--:R-:W-:Y:S08]  /*39520*/  HMMA.16816.F32 R20, R4.reuse, R20, R8 ;  /* 0x000000140414723c */ /* 0x048ff00000001808 */
[----:B--2---:R-:W-:Y:S11]  /*39530*/  HMMA.16816.F32 R16, R4, R24, R16 ;  /* 0x000000180410723c */ /* 0x004ff60000001810 */
[----:B------:R-:W-:Y:S11]  /*39540*/  @!UPT UIADD3 URZ, URZ, URZ, URZ ;  /* 0x0000003f3f3ff290 */ /* 0x000ff6000fffe03f */
[----:B------:R-:W-:Y:S01]  /*39550*/  @!UPT UIADD3 URZ, URZ, URZ, URZ ;  /* 0x0000003f3f3ff290 */ /* 0x000fe2000fffe03f */
[----:B------:R-:W-:Y:S01]  /*39560*/  STL.64 [R1+0x2d0], R16 ;  /* 0x0002d01001007387 */ /* 0x000fe20000100a00 */
[----:B------:R-:W-:Y:S02]  /*39570*/  STL [R1+0x2d8], R18 ;  /* 0x0002d81201007387 */ /* 0x000fe40000100800 */
[----:B------:R-:W-:Y:S02]  /*39580*/  IMAD.MOV.U32 R3, RZ, RZ, R19 ;  /* 0x000000ffff037224 */ /* 0x000fe400078e0013 */
[----:B------:R-:W0:Y:S04]  /*39590*/  LDSM.16.MT88.4 R16, [R0+0x10180] ;  /* 0x010180000010783b */ /* 0x000e280000004200 */
[----:B------:R-:W-:Y:S04]  /*395a0*/  STL [R1+0x2ed0], R3 ;  /* 0x002ed00301007387 */ /* 0x000fe80000100800 */
[----:B0-----:R-:W-:Y:S01]  /*395b0*/  STL.64 [R1+0x3028], R18 ;  /* 0x0030281201007387 */ /* 0x001fe20000100a00 */
[----:B------:R0:W-:Y:S03]  /*395c0*/  STL.64 [R1+0x3020], R16 ;  /* 0x0030201001007387 */ /* 0x0001e60000100a00 */
[----:B0-----:R-:W2:Y:S01]  /*395d0*/  LDL.LU R16, [R1+0x210] ;  /* 0x0002100001107983 */ /* 0x001ea20000300800 */
[----:B------:R-:W2:Y:S02]  /*395e0*/  LDL.LU R17, [R1+0x214] ;  /* 0x0002140001117983 */ /* 0x000ea40000300800 */
[----:B------:R-:W3:Y:S02]  /*395f0*/  LDL.LU.64 R10, [R1+0x3118] ;  /* 0x00311800010a7983 */ /* 0x000ee40000300a00 */
[----:B------:R-:W3:Y:S01]  /*39600*/  LDL.LU.64 R8, [R1+0x3110] ;  /* 0x0031100001087983 */ /* 0x000ee20000300a00 */
[----:B------:R-:W-:Y:S01]  /*39610*/  STL.64 [R1+0x2c0], R20 ;  /* 0x0002c01401007387 */ /* 0x000fe20000100a00 */
[----:B------:R-:W-:Y:S02]  /*39620*/  STL.64 [R1+0x2c8], R22 ;  /* 0x0002c81601007387 */ /* 0x000fe40000100a00 */
[----:B------:R-:W0:Y:S02]  /*39630*/  LDSM.16.MT88.4 R20, [R0+0x10200] ;  /* 0x010200000014783b */ /* 0x000e240000004200 */
[----:B0-----:R-:W-:Y:S02]  /*39640*/  STL.64 [R1+0x2fb0], R22 ;  /* 0x002fb01601007387 */ /* 0x001fe40000100a00 */
[----:B------:R0:W-:Y:S02]  /*39650*/  STL.64 [R1+0x2fa8], R20 ;  /* 0x002fa81401007387 */ /* 0x0001e40000100a00 */
[----:B0-----:R-:W4:Y:S01]  /*39660*/  LDL.64 R20, [R1+0x70] ;  /* 0x0000700001147983 */ /* 0x001f220000100a00 */
[----:B------:R-:W-:-:S02]  /*39670*/  IMAD.MOV.U32 R12, RZ, RZ, R27 ;  /* 0x000000ffff0c7224 */ /* 0x000fc400078e001b */
[----:B------:R-:W-:Y:S02]  /*39680*/  IMAD.MOV.U32 R13, RZ, RZ, R26 ;  /* 0x000000ffff0d7224 */ /* 0x000fe400078e001a */
[----:B------:R-:W-:Y:S02]  /*39690*/  IMAD.MOV.U32 R18, RZ, RZ, R29 ;  /* 0x000000ffff127224 */ /* 0x000fe400078e001d */
[----:B------:R-:W-:-:S07]  /*396a0*/  IMAD.MOV.U32 R19, RZ, RZ, R28 ;  /* 0x000000ffff137224 */ /* 0x000fce00078e001c */
[----:B--2---:R-:W-:Y:S01]  /*396b0*/  HMMA.16816.F32 R12, R4, R12, R16 ;  /* 0x0000000c040c723c */ /* 0x004fe20000001810 */
[----:B------:R-:W0:Y:S11]  /*396c0*/  LDSM.16.MT88.4 R4, [R0+0x10280] ;  /* 0x010280000004783b */ /* 0x000e360000004200 */
[----:B------:R-:W-:Y:S11]  /*396d0*/  @!UPT UIADD3 URZ, URZ, URZ, URZ ;  /* 0x0000003f3f3ff290 */ /* 0x000ff6000fffe03f */
[----:B------:R-:W-:Y:S01]  /*396e0*/  @!UPT UIADD3 URZ, URZ, URZ, URZ ;  /* 0x0000003f3f3ff290 */ /* 0x000fe2000fffe03f */
[----:B------:R-:W-:Y:S02]  /*396f0*/  IMAD.MOV.U32 R26, RZ, RZ, R12 ;  /* 0x000000ffff1a7224 */ /* 0x000fe400078e000c */
[----:B------:R-:W-:Y:S01]  /*39700*/  IMAD.MOV.U32 R27, RZ, RZ, R13 ;  /* 0x000000ffff1b7224 */ /* 0x000fe200078e000d */
[----:B----4-:R-:W-:Y:S04]  /*39710*/  STL.64 [R1+0x30a8], R20 ;  /* 0x0030a81401007387 */ /* 0x010fe80000100a00 */
[----:B------:R-:W-:Y:S02]  /*39720*/  STL.64 [R1+0x30b8], R26 ;  /* 0x0030b81a01007387 */ /* 0x000fe40000100a00 */
[----:B------:R1:W-:Y:S02]  /*39730*/  STL.64 [R1+0x30b0], R24 ;  /* 0x0030b01801007387 */ /* 0x0003e40000100a00 */
[----:B-1----:R-:W2:Y:S01]  /*39740*/  LDL.LU R24, [R1+0x1c0] ;  /* 0x0001c00001187983 */ /* 0x002ea20000300800 */
[----:B------:R-:W2:Y:S02]  /*39750*/  LDL.LU R25, [R1+0x1c4] ;  /* 0x0001c40001197983 */ /* 0x000ea40000300800 */
[----:B------:R-:W4:Y:S02]  /*39760*/  LDL.LU R26, [R1+0x1c8] ;  /* 0x0001c800011a7983 */ /* 0x000f240000300800 */
[----:B------:R-:W4:Y:S02]  /*39770*/  LDL.LU R27, [R1+0x1cc] ;  /* 0x0001cc00011b7983 */ /* 0x000f240000300800 */
[----:B----4-:R-:W-:Y:S01]  /*39780*/  STL.64 [R1+0x30c8], R26 ;  /* 0x0030c81a01007387 */ /* 0x010fe20000100a00 */
[----:B--2---:R1:W-:Y:S03]  /*39790*/  STL.64 [R1+0x30c0], R24 ;  /* 0x0030c01801007387 */ /* 0x0043e60000100a00 */
[----:B-1----:R-:W2:Y:S04]  /*397a0*/  LDL R24, [R1] ;  /* 0x0000000001187983 */ /* 0x002ea80000100800 */
[----:B------:R-:W2:Y:S04]  /*397b0*/  LDL R25, [R1+0x4] ;  /* 0x0000040001197983 */ /* 0x000ea80000100800 */
[----:B--2---:R1:W-:Y:S01]  /*397c0*/  STL.64 [R1+0x30e0], R24 ;  /* 0x0030e01801007387 */ /* 0x0043e20000100a00 */
[----:B------:R-:W2:Y:S02]  /*397d0*/  LDL.LU R16, [R1+0x2b0] ;  /* 0x0002b00001107983 */ /* 0x000ea40000300800 */
[----:B------:R-:W2:Y:S02]  /*397e0*/  LDL.LU R17, [R1+0x2b4] ;  /* 0x0002b40001117983 */ /* 0x000ea40000300800 */
[----:B------:R-:W4:Y:S01]  /*397f0*/  LDL.LU R18, [R1+0x2b8] ;  /* 0x0002b80001127983 */ /* 0x000f220000300800 */
[----:B------:R-:W4:Y:S01]  /*39800*/  LDL.LU R19, [R1+0x2bc] ;  /* 0x0002bc0001137983 */ /* 0x000f220000300800 */
[----:B------:R-:W2:Y:S02]  /*39810*/  LDL R12, [R1+0x30] ;  /* 0x00003000010c7983 */ /* 0x000ea40000100800 */
[----:B------:R-:W2:Y:S02]  /*39820*/  LDL R13, [R1+0x34] ;  /* 0x00003400010d7983 */ /* 0x000ea40000100800 */
[----:B--2---:R-:W-:Y:S01]  /*39830*/  STL.64 [R1+0x30f8], R12 ;  /* 0x0030f80c01007387 */ /* 0x004fe20000100a00 */
[----:B-1----:R-:W2:Y:S02]  /*39840*/  LDL R24, [R1+0x10] ;  /* 0x0000100001187983 */ /* 0x002ea40000100800 */
[----:B------:R-:W-:-:S02]  /*39850*/  IMAD.MOV.U32 R25, RZ, RZ, R2 ;  /* 0x000000ffff197224 */ /* 0x000fc400078e0002 */
[----:B------:R-:W3:Y:S04]  /*39860*/  LDL.LU R2, [R1+0x3108] ;  /* 0x0031080001027983 */ /* 0x000ee80000300800 */
[----:B--2---:R1:W-:Y:S04]  /*39870*/  STL.64 [R1+0x3100], R24 ;  /* 0x0031001801007387 */ /* 0x0043e80000100a00 */
[----:B-1----:R-:W3:Y:S01]  /*39880*/  LDL.LU R24, [R1+0x200] ;  /* 0x0002000001187983 */ /* 0x002ee20000300800 */
[----:B------:R-:W3:Y:S02]  /*39890*/  LDL.LU R25, [R1+0x204] ;  /* 0x0002040001197983 */ /* 0x000ee40000300800 */
[----:B------:R-:W3:Y:S02]  /*398a0*/  LDL.LU R26, [R1+0x208] ;  /* 0x00020800011a7983 */ /* 0x000ee40000300800 */
[----:B------:R-:W3:Y:S01]  /*398b0*/  LDL.LU R27, [R1+0x20c] ;  /* 0x00020c00011b7983 */ /* 0x000ee20000300800 */
[----:B------:R-:W3:Y:S01]  /*398c0*/  LDL.64 R12, [R1+0x40] ;  /* 0x00004000010c7983 */ /* 0x000ee20000100a00 */
[----:B------:R-:W2:Y:S02]  /*398d0*/  LDL.LU R20, [R1+0x1b0] ;  /* 0x0001b00001147983 */ /* 0x000ea40000300800 */
[----:B------:R-:W2:Y:S02]  /*398e0*/  LDL.LU R21, [R1+0x1b4] ;  /* 0x0001b40001157983 */ /* 0x000ea40000300800 */
[----:B------:R-:W2:Y:S01]  /*398f0*/  LDL.LU R22, [R1+0x1b8] ;  /* 0x0001b80001167983 */ /* 0x000ea20000300800 */
[----:B------:R-:W2:Y:S04]  /*39900*/  LDL.LU R23, [R1+0x1bc] ;  /* 0x0001bc0001177983 */ /* 0x000ea80000300800 */
[----:B--2---:R-:W-:Y:S01]  /*39910*/  STL.64 [R1+0x30d8], R22 ;  /* 0x0030d81601007387 */ /* 0x004fe20000100a00 */
[----:B------:R1:W-:Y:S03]  /*39920*/  STL.64 [R1+0x30d0], R20 ;  /* 0x0030d01401007387 */ /* 0x0003e60000100a00 */
[----:B-1----:R-:W2:Y:S01]  /*39930*/  LDL.LU R20, [R1+0x1d0] ;  /* 0x0001d00001147983 */ /* 0x002ea20000300800 */
[----:B------:R-:W2:Y:S02]  /*39940*/  LDL.LU R21, [R1+0x1d4] ;  /* 0x0001d40001157983 */ /* 0x000ea40000300800 */
[----:B------:R-:W2:Y:S02]  /*39950*/  LDL.LU R22, [R1+0x1d8] ;  /* 0x0001d80001167983 */ /* 0x000ea40000300800 */
[----:B------:R-:W2:Y:S02]  /*39960*/  LDL.LU R23, [R1+0x1dc] ;  /* 0x0001dc0001177983 */ /* 0x000ea40000300800 */
[----:B------:R-:W-:-:S02]  /*39970*/  IMAD.MOV.U32 R28, RZ, RZ, R15 ;  /* 0x000000ffff1c7224 */ /* 0x000fc400078e000f */
[----:B------:R-:W-:Y:S01]  /*39980*/  IMAD.MOV.U32 R29, RZ, RZ, R14 ;  /* 0x000000ffff1d7224 */ /* 0x000fe200078e000e */
[----:B---3--:R-:W-:Y:S01]  /*39990*/  HMMA.16816.F32 R24, R8, R12, R24 ;  /* 0x0000000c0818723c */ /* 0x008fe20000001818 */
[----:B--2---:R-:W-:Y:S01]  /*399a0*/  STL.64 [R1+0x30f0], R22 ;  /* 0x0030f01601007387 */ /* 0x004fe20000100a00 */
[----:B------:R1:W-:Y:S03]  /*399b0*/  STL.64 [R1+0x30e8], R20 ;  /* 0x0030e81401007387 */ /* 0x0003e60000100a00 */
[----:B-1----:R-:W2:Y:S01]  /*399c0*/  LDL.LU R20, [R1+0x1e0] ;  /* 0x0001e00001147983 */ /* 0x002ea20000300800 */
[----:B------:R-:W2:Y:S02]  /*399d0*/  LDL.LU R21, [R1+0x1e4] ;  /* 0x0001e40001157983 */ /* 0x000ea40000300800 */
[----:B------:R-:W2:Y:S02]  /*399e0*/  LDL.LU R22, [R1+0x1e8] ;  /* 0x0001e80001167983 */ /* 0x000ea40000300800 */
[----:B------:R-:W2:Y:S01]  /*399f0*/  LDL.LU R23, [R1+0x1ec] ;  /* 0x0001ec0001177983 */ /* 0x000ea20000300800 */
[----:B----4-:R-:W-:Y:S01]  /*39a00*/  STL.64 [R1+0x3040], R18 ;  /* 0x0030401201007387 */ /* 0x010fe20000100a00 */
[----:B------:R1:W-:Y:S03]  /*39a10*/  STL.64 [R1+0x3038], R16 ;  /* 0x0030381001007387 */ /* 0x0003e60000100a00 */
[----:B-1----:R-:W3:Y:S01]  /*39a20*/  LDL.64 R16, [R1+0x20] ;  /* 0x0000200001107983 */ /* 0x002ee20000100a00 */
[----:B------:R-:W-:Y:S02]  /*39a30*/  STL [R1+0x2dfc], R28 ;  /* 0x002dfc1c01007387 */ /* 0x000fe40000100800 */
[----:B------:R-:W-:Y:S02]  /*39a40*/  STL [R1+0x2df8], R29 ;  /* 0x002df81d01007387 */ /* 0x000fe40000100800 */
[----:B0-----:R-:W-:Y:S01]  /*39a50*/  STL.64 [R1+0x2f28], R6 ;  /* 0x002f280601007387 */ /* 0x001fe20000100a00 */
[----:B------:R0:W-:Y:S04]  /*39a60*/  STL.64 [R1+0x2f20], R4 ;  /* 0x002f200401007387 */ /* 0x0001e80000100a00 */
[----:B0-----:R-:W4:Y:S01]  /*39a70*/  LDL.64 R4, [R1+0x80] ;  /* 0x0000800001047983 */ /* 0x001f220000100a00 */
[----:B------:R-:W-:-:S02]  /*39a80*/  IMAD.MOV.U32 R28, RZ, RZ, R12 ;  /* 0x000000ffff1c7224 */ /* 0x000fc400078e000c */
[----:B------:R-:W-:Y:S01]  /*39a90*/  IMAD.MOV.U32 R3, RZ, RZ, R13 ;  /* 0x000000ffff037224 */ /* 0x000fe200078e000d */
[----:B----4-:R0:W-:Y:S04]  /*39aa0*/  STL.64 [R1+0x30a0], R4 ;  /* 0x0030a00401007387 */ /* 0x0101e80000100a00 */
[----:B0-----:R-:W4:Y:S01]  /*39ab0*/  LDL.LU R4, [R1+0x1f0] ;  /* 0x0001f00001047983 */ /* 0x001f220000300800 */
[----:B------:R-:W4:Y:S02]  /*39ac0*/  LDL.LU R5, [R1+0x1f4] ;  /* 0x0001f40001057983 */ /* 0x000f240000300800 */
[----:B------:R-:W4:Y:S02]  /*39ad0*/  LDL.LU R6, [R1+0x1f8] ;  /* 0x0001f80001067983 */ /* 0x000f240000300800 */
[----:B------:R-:W4:Y:S01]  /*39ae0*/  LDL.LU R7, [R1+0x1fc] ;  /* 0x0001fc0001077983 */ /* 0x000f220000300800 */
[----:B------:R0:W-:Y:S01]  /*39af0*/  STL.64 [R1+0x200], R24 ;  /* 0x0002001801007387 */ /* 0x0001e20000100a00 */
[----:B------:R2:W-:Y:S03]  /*39b00*/  STL.64 [R1+0x208], R26 ;  /* 0x0002081a01007387 */ /* 0x0005e60000100a00 */
[----:B0-----:R-:W2:Y:S01]  /*39b10*/  LDL.LU.64 R24, [R1+0x3100] ;  /* 0x0031000001187983 */ /* 0x001ea20000300a00 */
[----:B------:R-:W4:Y:S02]  /*39b20*/  LDL.LU.64 R12, [R1+0x30f8] ;  /* 0x0030f800010c7983 */ /* 0x000f240000300a00 */
[C---:B----4-:R-:W-:Y:S08]  /*39b30*/  HMMA.16816.F32 R12, R8.reuse, R12, R4 ;  /* 0x0000000c080c723c */ /* 0x050ff00000001804 */
[C---:B--2---:R-:W-:Y:S01]  /*39b40*/  HMMA.16816.F32 R24, R8.reuse, R24, R20 ;  /* 0x000000180818723c */ /* 0x044fe20000001814 */
[----:B------:R-:W2:Y:S11]  /*39b50*/  LDL.LU R4, [R1+0x1a0] ;  /* 0x0001a00001047983 */ /* 0x000eb60000300800 */
[----:B------:R-:W-:Y:S03]  /*39b60*/  @!UPT UIADD3 URZ, URZ, URZ, URZ ;  /* 0x0000003f3f3ff290 */ /* 0x000fe6000fffe03f */
[----:B------:R0:W-:Y:S01]  /*39b70*/  STL.64 [R1+0x1f0], R12 ;  /* 0x0001f00c01007387 */ /* 0x0001e20000100a00 */
[----:B------:R1:W-:Y:S02]  /*39b80*/  STL.64 [R1+0x1f8], R14 ;  /* 0x0001f80e01007387 */ /* 0x0003e40000100a00 */
[----:B------:R-:W2:Y:S02]  /*39b90*/  LDL.LU R5, [R1+0x1a4] ;  /* 0x0001a40001057983 */ /* 0x000ea40000300800 */
[----:B------:R-:W2:Y:S01]  /*39ba0*/  LDL.LU R6, [R1+0x1a8] ;  /* 0x0001a80001067983 */ /* 0x000ea20000300800 */
[----:B------:R-:W2:Y:S04]  /*39bb0*/  LDL.LU R7, [R1+0x1ac] ;  /* 0x0001ac0001077983 */ /* 0x000ea80000300800 */
[----:B0-----:R-:W4:Y:S01]  /*39bc0*/  LDL.LU R12, [R1+0x100] ;  /* 0x00010000010c7983 */ /* 0x001f220000300800 */
[----:B------:R-:W4:Y:S02]  /*39bd0*/  LDL.LU R13, [R1+0x104] ;  /* 0x00010400010d7983 */ /* 0x000f240000300800 */
[----:B-1----:R-:W4:Y:S02]  /*39be0*/  LDL.LU R14, [R1+0x108] ;  /* 0x00010800010e7983 */ /* 0x002f240000300800 */
[----:B------:R-:W4:Y:S01]  /*39bf0*/  LDL.LU R15, [R1+0x10c] ;  /* 0x00010c00010f7983 */ /* 0x000f220000300800 */
[----:B------:R-:W2:Y:S01]  /*39c00*/  LDL.LU.64 R22, [R1+0x30f0] ;  /* 0x0030f00001167983 */ /* 0x000ea20000300a00 */
[----:B------:R-:W2:Y:S02]  /*39c10*/  LDL.LU.64 R20, [R1+0x30e8] ;  /* 0x0030e80001147983 */ /* 0x000ea40000300a00 */
[----:B------:R0:W-:Y:S02]  /*39c20*/  STL.64 [R1+0x1e0], R24 ;  /* 0x0001e01801007387 */ /* 0x0001e40000100a00 */
[----:B------:R2:W-:Y:S01]  /*39c30*/  STL.64 [R1+0x1e8], R26 ;  /* 0x0001e81a01007387 */ /* 0x0005e20000100a00 */
[----:B0-----:R-:W2:Y:S02]  /*39c40*/  LDL.LU.64 R24, [R1+0x30e0] ;  /* 0x0030e00001187983 */ /* 0x001ea40000300a00 */
[C---:B--2---:R-:W-:Y:S02]  /*39c50*/  HMMA.16816.F32 R24, R8.reuse, R24, R20 ;  /* 0x000000180818723c */ /* 0x044fe40000001814 */
[----:B------:R-:W2:Y:S01]  /*39c60*/  LDL.LU.64 R22, [R1+0x30d8] ;  /* 0x0030d80001167983 */ /* 0x000ea20000300a00 */
[----:B------:R-:W2:Y:S11]  /*39c70*/  LDL.LU.64 R20, [R1+0x30d0] ;  /* 0x0030d00001147983 */ /* 0x000eb60000300a00 */
[----:B------:R-:W-:Y:S09]  /*39c80*/  @!UPT UIADD3 URZ, URZ, URZ, URZ ;  /* 0x0000003f3f3ff290 */ /* 0x000ff2000fffe03f */
[----:B------:R-:W-:Y:S01]  /*39c90*/  STL.64 [R1+0x1d0], R24 ;  /* 0x0001d01801007387 */ /* 0x000fe20000100a00 */
[----:B------:R0:W-:Y:S03]  /*39ca0*/  STL.64 [R1+0x1d8], R26 ;  /* 0x0001d81a01007387 */ /* 0x0001e60000100a00 */
[----:B0-----:R-:W3:Y:S01]  /*39cb0*/  LDL.LU.64 R26, [R1+0x30c8] ;  /* 0x0030c800011a7983 */ /* 0x001ee20000300a00 */
[----:B------:R-:W3:Y:S02]  /*39cc0*/  LDL.LU.64 R24, [R1+0x30c0] ;  /* 0x0030c00001187983 */ /* 0x000ee40000300a00 */
[C---:B---3--:R-:W-:Y:S11]  /*39cd0*/  HMMA.16816.F32 R24, R8.reuse, R16, R24 ;  /* 0x000000100818723c */ /* 0x048ff60000001818 */
[----:B------:R-:W-:Y:S11]  /*39ce0*/  @!UPT UIADD3 URZ, URZ, URZ, URZ ;  /* 0x0000003f3f3ff290 */ /* 0x000ff6000fffe03f */
[----:B------:R-:W-:Y:S01]  /*39cf0*/  @!UPT UIADD3 URZ, URZ, URZ, URZ ;  /* 0x0000003f3f3ff290 */ /* 0x000fe2000fffe03f */
[----:B------:R-:W-:Y:S01]  /*39d00*/  STL.64 [R1+0x1c0], R24 ;  /* 0x0001c01801007387 */ /* 0x000fe20000100a00 */
[----:B------:R0:W-:Y:S03]  /*39d10*/  STL.64 [R1+0x1c8], R26 ;  /* 0x0001c81a01007387 */ /* 0x0001e60000100a00 */
[----:B0-----:R-:W3:Y:S01]  /*39d20*/  LDL.LU.64 R26, [R1+0x30b8] ;  /* 0x0030b800011a7983 */ /* 0x001ee20000300a00 */
[----:B------:R-:W2:Y:S02]  /*39d30*/  LDL.LU.64 R24, [R1+0x30b0] ;  /* 0x0030b00001187983 */ /* 0x000ea40000300a00 */
[----:B------:R0:W-:Y:S02]  /*39d40*/  STL.64 [R1+0x3048], R16 ;  /* 0x0030481001007387 */ /* 0x0001e40000100a00 */
[----:B0-----:R-:W2:Y:S01]  /*39d50*/  LDL.LU R16, [R1+0xc0] ;  /* 0x0000c00001107983 */ /* 0x001ea20000300800 */
[----:B------:R-:W2:Y:S02]  /*39d60*/  LDL.LU R17, [R1+0xc4] ;  /* 0x0000c40001117983 */ /* 0x000ea40000300800 */
[----:B------:R-:W2:Y:S02]  /*39d70*/  LDL.LU R18, [R1+0xc8] ;  /* 0x0000c80001127983 */ /* 0x000ea40000300800 */
[----:B------:R-:W2:Y:S02]  /*39d80*/  LDL.LU R19, [R1+0xcc] ;  /* 0x0000cc0001137983 */ /* 0x000ea40000300800 */
[----:B--2---:R-:W-:Y:S01]  /*39d90*/  STL.64 [R1+0x3058], R18 ;  /* 0x0030581201007387 */ /* 0x004fe20000100a00 */
[----:B------:R0:W-:Y:S03]  /*39da0*/  STL.64 [R1+0x3050], R16 ;  /* 0x0030501001007387 */ /* 0x0001e60000100a00 */
[----:B0-----:R-:W2:Y:S01]  /*39db0*/  LDL.64 R16, [R1+0x10] ;  /* 0x0000100001107983 */ /* 0x001ea20000100a00 */
[C---:B------:R-:W-:Y:S03]  /*39dc0*/  HMMA.16816.F32 R20, R8.reuse, R24, R20 ;  /* 0x000000180814723c */ /* 0x040fe60000001814 */
[----:B--2---:R0:W-:Y:S04]  /*39dd0*/  STL.64 [R1+0x3070], R16 ;  /* 0x0030701001007387 */ /* 0x0041e80000100a00 */
[----:B0-----:R-:W2:Y:S04]  /*39de0*/  LDL.64 R16, [R1+0x30] ;  /* 0x0000300001107983 */ /* 0x001ea80000100a00 */
[----:B--2---:R-:W-:Y:S11]  /*39df0*/  STL.64 [R1+0x3078], R16 ;  /* 0x0030781001007387 */ /* 0x004ff60000100a00 */
[----:B------:R-:W-:Y:S01]  /*39e00*/  @!UPT UIADD3 URZ, URZ, URZ, URZ ;  /* 0x0000003f3f3ff290 */ /* 0x000fe2000fffe03f */
[----:B------:R0:W-:Y:S02]  /*39e10*/  STL.64 [R1+0x1b0], R20 ;  /* 0x0001b01401007387 */ /* 0x0001e40000100a00 */
[----:B------:R-:W-:Y:S01]  /*39e20*/  STL.64 [R1+0x1b8], R22 ;  /* 0x0001b81601007387 */ /* 0x000fe20000100a00 */
[----:B0-----:R-:W2:Y:S01]  /*39e30*/  LDL.LU.64 R20, [R1+0x30a8] ;  /* 0x0030a80001147983 */ /* 0x001ea20000300a00 */
[----:B---3--:R-:W-:Y:S02]  /*39e40*/  STL.64 [R1+0x3068], R26 ;  /* 0x0030681a01007387 */ /* 0x008fe40000100a00 */
[----:B------:R0:W-:Y:S02]  /*39e50*/  STL.64 [R1+0x3060], R24 ;  /* 0x0030601801007387 */ /* 0x0001e40000100a00 */
[----:B0-----:R-:W3:Y:S01]  /*39e60*/  LDL.LU R24, [R1+0xd0] ;  /* 0x0000d00001187983 */ /* 0x001ee20000300800 */
[----:B------:R-:W3:Y:S02]  /*39e70*/  LDL.LU R25, [R1+0xd4] ;  /* 0x0000d40001197983 */ /* 0x000ee40000300800 */
[----:B------:R-:W3:Y:S02]  /*39e80*/  LDL.LU R26, [R1+0xd8] ;  /* 0x0000d800011a7983 */ /* 0x000ee40000300800 */
[----:B------:R-:W3:Y:S01]  /*39e90*/  LDL.LU R27, [R1+0xdc] ;  /* 0x0000dc00011b7983 */ /* 0x000ee20000300800 */
[C---:B--2---:R-:W-:Y:S01]  /*39ea0*/  HMMA.16816.F32 R4, R8.reuse, R20, R4 ;  /* 0x000000140804723c */ /* 0x044fe20000001804 */
[----:B---3--:R-:W-:Y:S01]  /*39eb0*/  STL.64 [R1+0x3088], R26 ;  /* 0x0030881a01007387 */ /* 0x008fe20000100a00 */
        /* <DEDUP_REMOVED lines=8> */
[----:B0-----:R-:W4:Y:S01]  /*39f40*/  LDL.LU.64 R4, [R1+0x30a0] ;  /* 0x0030a00001047983 */ /* 0x001f220000300a00 */
[----:B------:R-:W-:Y:S02]  /*39f50*/  IMAD.MOV.U32 R16, RZ, RZ, R28 ;  /* 0x000000ffff107224 */ /* 0x000fe400078e001c */
[----:B------:R-:W-:Y:S01]  /*39f60*/  IMAD.MOV.U32 R17, RZ, RZ, R3 ;  /* 0x000000ffff117224 */ /* 0x000fe200078e0003 */
[----:B----4-:R-:W-:Y:S01]  /*39f70*/  HMMA.16816.F32 R8, R8, R4, R12 ;  /* 0x000000040808723c */ /* 0x010fe2000000180c */
[----:B------:R-:W2:Y:S01]  /*39f80*/  LDL.LU.64 R14, [R1+0x3098] ;  /* 0x00309800010e7983 */ /* 0x000ea20000300a00 */
[----:B------:R-:W2:Y:S02]  /*39f90*/  LDL.LU.64 R12, [R1+0x3090] ;  /* 0x00309000010c7983 */ /* 0x000ea40000300a00 */
[----:B------:R0:W-:Y:S02]  /*39fa0*/  STL.64 [R1+0x3030], R4 ;  /* 0x0030300401007387 */ /* 0x0001e40000100a00 */
[----:B0-----:R-:W3:Y:S11]  /*39fb0*/  LDL.LU R4, [R1+0xe0] ;  /* 0x0000e00001047983 */ /* 0x001ef60000300800 */
[----:B------:R-:W-:Y:S06]  /*39fc0*/  @!UPT UIADD3 URZ, URZ, URZ, URZ ;  /* 0x0000003f3f3ff290 */ /* 0x000fec000fffe03f */
[----:B------:R0:W-:Y:S01]  /*39fd0*/  STL.64 [R1+0x100], R8 ;  /* 0x0001000801007387 */ /* 0x0001e20000100a00 */
[----:B------:R-:W-:Y:S02]  /*39fe0*/  STL.64 [R1+0x108], R10 ;  /* 0x0001080a01007387 */ /* 0x000fe40000100a00 */
[----:B------:R-:W3:Y:S02]  /*39ff0*/  LDL.LU R5, [R1+0xe4] ;  /* 0x0000e40001057983 */ /* 0x000ee40000300800 */
[----:B------:R-:W3:Y:S01]  /*3a000*/  LDL.LU R6, [R1+0xe8] ;  /* 0x0000e80001067983 */ /* 0x000ee20000300800 */
[----:B------:R-:W3:Y:S04]  /*3a010*/  LDL.LU R7, [R1+0xec] ;  /* 0x0000ec0001077983 */ /* 0x000ee80000300800 */
[----:B0-----:R-:W4:Y:S01]  /*3a020*/  LDL.64 R8, [R1] ;  /* 0x0000000001087983 */ /* 0x001f220000100a00 */
[C---:B--2---:R-:W-:Y:S03]  /*3a030*/  HMMA.16816.F32 R16, R12.reuse, R16, R24 ;  /* 0x000000100c10723c */ /* 0x044fe60000001818 */
[----:B------:R-:W2:Y:S01]  /*3a040*/  LDL.LU.64 R26, [R1+0x3088] ;  /* 0x00308800011a7983 */ /* 0x000ea20000300a00 */
[----:B------:R-:W2:Y:S11]  /*3a050*/  LDL.LU.64 R24, [R1+0x3080] ;  /* 0x0030800001187983 */ /* 0x000eb60000300a00 */
[----:B------:R-:W-:Y:S08]  /*3a060*/  @!UPT UIADD3 URZ, URZ, URZ, URZ ;  /* 0x0000003f3f3ff290 */ /* 0x000ff0000fffe03f */
[----:B------:R0:W-:Y:S01]  /*3a070*/  STL.64 [R1+0xf0], R16 ;  /* 0x0000f01001007387 */ /* 0x0001e20000100a00 */
[----:B------:R-:W-:Y:S03]  /*3a080*/  STL.64 [R1+0xf8], R18 ;  /* 0x0000f81201007387 */ /* 0x000fe60000100a00 */
[----:B0-----:R-:W3:Y:S02]  /*3a090*/  LDL.LU.64 R16, [R1+0x3078] ;  /* 0x0030780001107983 */ /* 0x001ee40000300a00 */
        /* <DEDUP_REMOVED lines=15> */
[----:B------:R-:W3:Y:S02]  /*3a190*/  LDL.LU.64 R24, [R1+0x3060] ;  /* 0x0030600001187983 */ /* 0x000ee40000300a00 */
[----:B------:R-:W4:Y:S02]  /*3a1a0*/  LDL.LU.64 R18, [R1+0x3058] ;  /* 0x0030580001127983 */ /* 0x000f240000300a00 */
[----:B------:R-:W4:Y:S02]  /*3a1b0*/  LDL.LU.64 R16, [R1+0x3050] ;  /* 0x0030500001107983 */ /* 0x000f240000300a00 */
[----:B----4-:R-:W-:Y:S11]  /*3a1c0*/  HMMA.16816.F32 R16, R12, R8, R16 ;  /* 0x000000080c10723c */ /* 0x010ff60000001810 */
[----:B------:R-:W-:Y:S11]  /*3a1d0*/  @!UPT UIADD3 URZ, URZ, URZ, URZ ;  /* 0x0000003f3f3ff290 */ /* 0x000ff6000fffe03f */
[----:B------:R-:W-:Y:S01]  /*3a1e0*/  @!UPT UIADD3 URZ, URZ, URZ, URZ ;  /* 0x0000003f3f3ff290 */ /* 0x000fe2000fffe03f */
[----:B------:R0:W-:Y:S01]  /*3a1f0*/  STL.64 [R1+0xc0], R16 ;  /* 0x0000c01001007387 */ /* 0x0001e20000100a00 */
[----:B------:R-:W-:Y:S03]  /*3a200*/  STL.64 [R1+0xc8], R18 ;  /* 0x0000c81201007387 */ /* 0x000fe60000100a00 */
[----:B0-----:R-:W4:Y:S01]  /*3a210*/  LDL.LU.64 R16, [R1+0x3048] ;  /* 0x0030480001107983 */ /* 0x001f220000300a00 */
[----:B------:R0:W-:Y:S02]  /*3a220*/  STL.64 [R1+0x2fd8], R8 ;  /* 0x002fd80801007387 */ /* 0x0001e40000100a00 */
[----:B0-----:R-:W-:Y:S02]  /*3a230*/  IMAD.MOV.U32 R8, RZ, RZ, R6 ;  /* 0x000000ffff087224 */ /* 0x001fe400078e0006 */
[----:B------:R-:W-:-:S05]  /*3a240*/  IMAD.MOV.U32 R9, RZ, RZ, R3 ;  /* 0x000000ffff097224 */ /* 0x000fca00078e0003 */
[----:B------:R0:W-:Y:S04]  /*3a250*/  STL.64 [R1+0x2ff0], R8 ;  /* 0x002ff00801007387 */ /* 0x0001e80000100a00 */
[----:B0-----:R-:W2:Y:S01]  /*3a260*/  LDL.LU R8, [R1+0x190] ;  /* 0x0001900001087983 */ /* 0x001ea20000300800 */
[----:B------:R-:W2:Y:S02]  /*3a270*/  LDL.LU R9, [R1+0x194] ;  /* 0x0001940001097983 */ /* 0x000ea40000300800 */
[----:B------:R-:W2:Y:S02]  /*3a280*/  LDL.LU R10, [R1+0x198] ;  /* 0x00019800010a7983 */ /* 0x000ea40000300800 */
[----:B------:R-:W2:Y:S02]  /*3a290*/  LDL.LU R11, [R1+0x19c] ;  /* 0x00019c00010b7983 */ /* 0x000ea40000300800 */
[----:B----4-:R-:W-:Y:S01]  /*3a2a0*/  IMAD.MOV.U32 R3, RZ, RZ, R17 ;  /* 0x000000ffff037224 */ /* 0x010fe200078e0011 */
[----:B--2---:R-:W-:Y:S11]  /*3a2b0*/  HMMA.16816.F32 R8, R12, R16, R8 ;  /* 0x000000100c08723c */ /* 0x004ff60000001808 */
[----:B------:R-:W-:Y:S11]  /*3a2c0*/  @!UPT UIADD3 URZ, URZ, URZ, URZ ;  /* 0x0000003f3f3ff290 */ /* 0x000ff6000fffe03f */
[----:B------:R-:W-:Y:S01]  /*3a2d0*/  @!UPT UIADD3 URZ, URZ, URZ, URZ ;  /* 0x0000003f3f3ff290 */ /* 0x000fe2000fffe03f */
[----:B------:R-:W-:Y:S01]  /*3a2e0*/  STL.64 [R1+0x190], R8 ;  /* 0x0001900801007387 */ /* 0x000fe20000100a00 */
[----:B------:R0:W-:Y:S02]  /*3a2f0*/  STL.64 [R1+0x198], R10 ;  /* 0x0001980a01007387 */ /* 0x0001e40000100a00 */
[----:B------:R-:W3:Y:S02]  /*3a300*/  LDL.LU.64 R18, [R1+0x3040] ;  /* 0x0030400001127983 */ /* 0x000ee40000300a00 */
[----:B0-----:R-:W-:Y:S02]  /*3a310*/  IMAD.MOV.U32 R10, RZ, RZ, R16 ;  /* 0x000000ffff0a7224 */ /* 0x001fe400078e0010 */
[----:B------:R-:W3:Y:S01]  /*3a320*/  LDL.LU.64 R16, [R1+0x3038] ;  /* 0x0030380001107983 */ /* 0x000ee20000300a00 */
[----:B------:R-:W-:Y:S02]  /*3a330*/  IMAD.MOV.U32 R8, RZ, RZ, R5 ;  /* 0x000000ffff087224 */ /* 0x000fe400078e0005 */
[----:B------:R-:W-:-:S02]  /*3a340*/  IMAD.MOV.U32 R9, RZ, RZ, R4 ;  /* 0x000000ffff097224 */ /* 0x000fc400078e0004 */
[----:B------:R-:W2:Y:S01]  /*3a350*/  LDL.LU R4, [R1+0x590] ;  /* 0x0005900001047983 */ /* 0x000ea20000300800 */
[----:B------:R-:W2:Y:S02]  /*3a360*/  LDL.LU R5, [R1+0x594] ;  /* 0x0005940001057983 */ /* 0x000ea40000300800 */
[----:B------:R-:W2:Y:S02]  /*3a370*/  LDL.LU R6, [R1+0x598] ;  /* 0x0005980001067983 */ /* 0x000ea40000300800 */
[----:B------:R-:W2:Y:S01]  /*3a380*/  LDL.LU R7, [R1+0x59c] ;  /* 0x00059c0001077983 */ /* 0x000ea20000300800 */
[----:B------:R-:W-:Y:S01]  /*3a390*/  STL.64 [R1+0x3008], R8 ;  /* 0x0030080801007387 */ /* 0x000fe20000100a00 */
[C---:B---3--:R-:W-:Y:S11]  /*3a3a0*/  HMMA.16816.F32 R16, R12.reuse, R24, R16 ;  /* 0x000000180c10723c */ /* 0x048ff60000001810 */
        /* <DEDUP_REMOVED lines=8> */
[----:B------:R-:W4:Y:S01]  /*3a430*/  LDL.64 R8, [R1+0x40] ;  /* 0x0000400001087983 */ /* 0x000f220000100a00 */
[----:B------:R-:W-:Y:S02]  /*3a440*/  STL.64 [R1+0x2fd0], R26 ;  /* 0x002fd01a01007387 */ /* 0x000fe40000100a00 */
[----:B------:R0:W-:Y:S02]  /*3a450*/  STL.64 [R1+0x2fc8], R24 ;  /* 0x002fc81801007387 */ /* 0x0001e40000100a00 */
        /* <DEDUP_REMOVED lines=23> */
[----:B------:R0:W-:Y:S01]  /*3a5d0*/  STL.64 [R1+0x3e0], R4 ;  /* 0x0003e00401007387 */ /* 0x0001e20000100a00 */
[----:B------:R-:W-:Y:S03]  /*3a5e0*/  STL.64 [R1+0x3e8], R6 ;  /* 0x0003e80601007387 */ /* 0x000fe60000100a00 */
[----:B0-----:R-:W3:Y:S01]  /*3a5f0*/  LDL.LU.64 R4, [R1+0x3030] ;  /* 0x0030300001047983 */ /* 0x001ee20000300a00 */
[----:B------:R0:W-:Y:S03]  /*3a600*/  STL.64 [R1+0x2fc0], R20 ;  /* 0x002fc01401007387 */ /* 0x0001e60000100a00 */
[----:B0-----:R-:W2:Y:S01]  /*3a610*/  LDL.LU R20, [R1+0x520] ;  /* 0x0005200001147983 */ /* 0x001ea20000300800 */
[----:B------:R-:W2:Y:S02]  /*3a620*/  LDL.LU R21, [R1+0x524] ;  /* 0x0005240001157983 */ /* 0x000ea40000300800 */
[----:B------:R-:W2:Y:S02]  /*3a630*/  LDL.LU R22, [R1+0x528] ;  /* 0x0005280001167983 */ /* 0x000ea40000300800 */
[----:B------:R-:W2:Y:S01]  /*3a640*/  LDL.LU R23, [R1+0x52c] ;  /* 0x00052c0001177983 */ /* 0x000ea20000300800 */
[----:B---3--:R-:W-:Y:S01]  /*3a650*/  HMMA.16816.F32 R12, R12, R4, R16 ;  /* 0x000000040c0c723c */ /* 0x008fe20000001810 */
[----:B------:R-:W2:Y:S01]  /*3a660*/  LDL.LU.64 R18, [R1+0x3028] ;  /* 0x0030280001127983 */ /* 0x000ea20000300a00 */
[----:B------:R-:W2:Y:S02]  /*3a670*/  LDL.LU.64 R16, [R1+0x3020] ;  /* 0x0030200001107983 */ /* 0x000ea40000300a00 */
[----:B------:R0:W-:Y:S02]  /*3a680*/  STL.64 [R1+0x2fb8], R4 ;  /* 0x002fb80401007387 */ /* 0x0001e40000100a00 */
[----:B0-----:R-:W3:Y:S11]  /*3a690*/  LDL.LU R4, [R1+0x540] ;  /* 0x0005400001047983 */ /* 0x001ef60000300800 */
[----:B------:R-:W-:Y:S06]  /*3a6a0*/  @!UPT UIADD3 URZ, URZ, URZ, URZ ;  /* 0x0000003f3f3ff290 */ /* 0x000fec000fffe03f */
[----:B------:R0:W-:Y:S01]  /*3a6b0*/  STL.64 [R1+0x3d0], R12 ;  /* 0x0003d00c01007387 */ /* 0x0001e20000100a00 */
[----:B------:R4:W-:Y:S02]  /*3a6c0*/  STL.64 [R1+0x3d8], R14 ;  /* 0x0003d80e01007387 */ /* 0x0009e40000100a00 */
[----:B------:R-:W3:Y:S02]  /*3a6d0*/  LDL.LU R5, [R1+0x544] ;  /* 0x0005440001057983 */ /* 0x000ee40000300800 */
[----:B------:R-:W3:Y:S01]  /*3a6e0*/  LDL.LU R6, [R1+0x548] ;  /* 0x0005480001067983 */ /* 0x000ee20000300800 */
[----:B------:R-:W3:Y:S01]  /*3a6f0*/  LDL.LU R7, [R1+0x54c] ;  /* 0x00054c0001077983 */ /* 0x000ee20000300800 */
[----:B0-----:R-:W-:Y:S02]  /*3a700*/  IMAD.MOV.U32 R13, RZ, RZ, R3 ;  /* 0x000000ffff0d7224 */ /* 0x001fe400078e0003 */
[----:B----4-:R-:W-:Y:S02]  /*3a710*/  IMAD.MOV.U32 R14, RZ, RZ, R8 ;  /* 0x000000ffff0e7224 */ /* 0x010fe400078e0008 */
[----:B------:R-:W-:Y:S01]  /*3a720*/  IMAD.MOV.U32 R3, RZ, RZ, R9 ;  /* 0x000000ffff037224 */ /* 0x000fe200078e0009 */
        /* <DEDUP_REMOVED lines=22> */
[----:B0-----:R-:W3:Y:S02]  /*3a890*/  LDL.LU.64 R8, [R1+0x2fd8] ;  /* 0x002fd80001087983 */ /* 0x001ee40000300a00 */
        /* <DEDUP_REMOVED lines=9> */
[----:B------:R0:W-:Y:S04]  /*3a930*/  STL.64 [R1+0x2f88], R8 ;  /* 0x002f880801007387 */ /* 0x0001e80000100a00 */
[----:B0-----:R-:W4:Y:S01]  /*3a940*/  LDL.LU R8, [R1+0x4e0] ;  /* 0x0004e00001087983 */ /* 0x001f220000300800 */
[----:B------:R-:W4:Y:S02]  /*3a950*/  LDL.LU R9, [R1+0x4e4] ;  /* 0x0004e40001097983 */ /* 0x000f240000300800 */
[----:B------:R-:W3:Y:S02]  /*3a960*/  LDL.LU R10, [R1+0x4e8] ;  /* 0x0004e800010a7983 */ /* 0x000ee40000300800 */
[----:B------:R-:W3:Y:S01]  /*3a970*/  LDL.LU R11, [R1+0x4ec] ;  /* 0x0004ec00010b7983 */ /* 0x000ee20000300800 */
[C---:B--2---:R-:W-:Y:S01]  /*3a980*/  HMMA.16816.F32 R24, R16.reuse, R12, R24 ;  /* 0x0000000c1018723c */ /* 0x044fe20000001818 */
[----:B---3--:R-:W-:Y:S01]  /*3a990*/  STL.64 [R1+0x2f98], R10 ;  /* 0x002f980a01007387 */ /* 0x008fe20000100a00 */
[----:B----4-:R-:W-:Y:S11]  /*3a9a0*/  STL.64 [R1+0x2f90], R8 ;  /* 0x002f900801007387 */ /* 0x010ff60000100a00 */
[----:B------:R-:W-:Y:S10]  /*3a9b0*/  @!UPT UIADD3 URZ, URZ, URZ, URZ ;  /* 0x0000003f3f3ff290 */ /* 0x000ff4000fffe03f */
[----:B------:R-:W-:Y:S02]  /*3a9c0*/  STL.64 [R1+0x410], R24 ;  /* 0x0004101801007387 */ /* 0x000fe40000100a00 */
[----:B------:R0:W-:Y:S02]  /*3a9d0*/  STL.64 [R1+0x418], R26 ;  /* 0x0004181a01007387 */ /* 0x0001e40000100a00 */
[----:B0-----:R-:W2:Y:S01]  /*3a9e0*/  LDL.LU.64 R26, [R1+0x2fd0] ;  /* 0x002fd000011a7983 */ /* 0x001ea20000300a00 */
[----:B------:R-:W3:Y:S02]  /*3a9f0*/  LDL.LU.64 R24, [R1+0x2fc8] ;  /* 0x002fc80001187983 */ /* 0x000ee40000300a00 */
[----:B------:R0:W-:Y:S02]  /*3aa00*/  STL.64 [R1+0x2f70], R12 ;  /* 0x002f700c01007387 */ /* 0x0001e40000100a00 */
[----:B------:R-:W-:Y:S01]  /*3aa10*/  IMAD.MOV.U32 R8, RZ, RZ, R14 ;  /* 0x000000ffff087224 */ /* 0x000fe200078e000e */
[----:B0-----:R-:W4:Y:S01]  /*3aa20*/  LDL.LU R12, [R1+0x500] ;  /* 0x00050000010c7983 */ /* 0x001f220000300800 */
[----:B------:R-:W4:Y:S02]  /*3aa30*/  LDL.LU R13, [R1+0x504] ;  /* 0x00050400010d7983 */ /* 0x000f240000300800 */
[----:B------:R-:W4:Y:S02]  /*3aa40*/  LDL.LU R14, [R1+0x508] ;  /* 0x00050800010e7983 */ /* 0x000f240000300800 */
[----:B------:R-:W4:Y:S01]  /*3aa50*/  LDL.LU R15, [R1+0x50c] ;  /* 0x00050c00010f7983 */ /* 0x000f220000300800 */
[C---:B---3--:R-:W-:Y:S11]  /*3aa60*/  HMMA.16816.F32 R20, R16.reuse, R24, R20 ;  /* 0x000000181014723c */ /* 0x048ff60000001814 */
[----:B------:R-:W-:Y:S11]  /*3aa70*/  @!UPT UIADD3 URZ, URZ, URZ, URZ ;  /* 0x0000003f3f3ff290 */ /* 0x000ff6000fffe03f */
[----:B------:R-:W-:Y:S01]  /*3aa80*/  @!UPT UIADD3 URZ, URZ, URZ, URZ ;  /* 0x0000003f3f3ff290 */ /* 0x000fe2000fffe03f */
[----:B------:R0:W-:Y:S01]  /*3aa90*/  STL.64 [R1+0x400], R20 ;  /* 0x0004001401007387 */ /* 0x0001e20000100a00 */
[----:B------:R-:W-:Y:S03]  /*3aaa0*/  STL.64 [R1+0x408], R22 ;  /* 0x0004081601007387 */ /* 0x000fe60000100a00 */
[----:B0-----:R-:W3:Y:S01]  /*3aab0*/  LDL.LU.64 R20, [R1+0x2fc0] ;  /* 0x002fc00001147983 */ /* 0x001ee20000300a00 */
[----:B--2---:R-:W-:Y:S02]  /*3aac0*/  STL.64 [R1+0x2f68], R26 ;  /* 0x002f681a01007387 */ /* 0x004fe40000100a00 */
        /* <DEDUP_REMOVED lines=8> */
[----:B---3--:R-:W-:Y:S03]  /*3ab50*/  HMMA.16816.F32 R4, R16, R20, R4 ;  /* 0x000000141004723c */ /* 0x008fe60000001804 */
[----:B--2---:R0:W-:Y:S04]  /*3ab60*/  STL.64 [R1+0x2fa0], R24 ;  /* 0x002fa01801007387 */ /* 0x0041e80000100a00 */
[----:B0-----:R-:W2:Y:S01]  /*3ab70*/  LDL.LU R24, [R1+0x4f0] ;  /* 0x0004f00001187983 */ /* 0x001ea20000300800 */
[----:B------:R-:W2:Y:S02]  /*3ab80*/  LDL.LU R25, [R1+0x4f4] ;  /* 0x0004f40001197983 */ /* 0x000ea40000300800 */
[----:B------:R-:W2:Y:S02]  /*3ab90*/  LDL.LU R26, [R1+0x4f8] ;  /* 0x0004f800011a7983 */ /* 0x000ea40000300800 */
[----:B------:R-:W2:Y:S11]  /*3aba0*/  LDL.LU R27, [R1+0x4fc] ;  /* 0x0004fc00011b7983 */ /* 0x000eb60000300800 */
[----:B------:R0:W-:Y:S01]  /*3abb0*/  STL.64 [R1+0x3f0], R4 ;  /* 0x0003f00401007387 */ /* 0x0001e20000100a00 */
[----:B------:R1:W-:Y:S03]  /*3abc0*/  STL.64 [R1+0x3f8], R6 ;  /* 0x0003f80601007387 */ /* 0x0003e60000100a00 */
[----:B0-----:R-:W4:Y:S01]  /*3abd0*/  LDL.LU.64 R4, [R1+0x2fb8] ;  /* 0x002fb80001047983 */ /* 0x001f220000300a00 */
[----:B-1----:R-:W-:-:S02]  /*3abe0*/  IMAD.MOV.U32 R7, RZ, RZ, R20 ;  /* 0x000000ffff077224 */ /* 0x002fc400078e0014 */
[----:B------:R-:W-:Y:S02]  /*3abf0*/  IMAD.MOV.U32 R6, RZ, RZ, R21 ;  /* 0x000000ffff067224 */ /* 0x000fe400078e0015 */
[----:B------:R-:W2:Y:S01]  /*3ac00*/  LDL.LU.64 R22, [R1+0x2fb0] ;  /* 0x002fb00001167983 */ /* 0x000ea20000300a00 */
[----:B------:R-:W2:Y:S01]  /*3ac10*/  LDL.LU.64 R20, [R1+0x2fa8] ;  /* 0x002fa80001147983 */ /* 0x000ea20000300a00 */
[----:B----4-:R-:W-:Y:S03]  /*3ac20*/  HMMA.16816.F32 R12, R16, R4, R12 ;  /* 0x00000004100c723c */ /* 0x010fe6000000180c */
[----:B------:R-:W-:Y:S01]  /*3ac30*/  STL.64 [R1+0x2f38], R4 ;  /* 0x002f380401007387 */ /* 0x000fe20000100a00 */
[----:B------:R-:W3:Y:S11]  /*3ac40*/  LDL.LU R16, [R1+0x260] ;  /* 0x0002600001107983 */ /* 0x000ef60000300800 */
[----:B------:R-:W-:Y:S08]  /*3ac50*/  @!UPT UIADD3 URZ, URZ, URZ, URZ ;  /* 0x0000003f3f3ff290 */ /* 0x000ff0000fffe03f */
[----:B------:R0:W-:Y:S01]  /*3ac60*/  STL.64 [R1+0x3c0], R12 ;  /* 0x0003c00c01007387 */ /* 0x0001e20000100a00 */
[----:B------:R1:W-:Y:S02]  /*3ac70*/  STL.64 [R1+0x3c8], R14 ;  /* 0x0003c80e01007387 */ /* 0x0003e40000100a00 */
[----:B------:R-:W3:Y:S02]  /*3ac80*/  LDL.LU R17, [R1+0x264] ;  /* 0x0002640001117983 */ /* 0x000ee40000300800 */
[----:B------:R-:W4:Y:S01]  /*3ac90*/  LDL.LU R18, [R1+0x268] ;  /* 0x0002680001127983 */ /* 0x000f220000300800 */
[----:B------:R-:W4:Y:S01]  /*3aca0*/  LDL.LU R19, [R1+0x26c] ;  /* 0x00026c0001137983 */ /* 0x000f220000300800 */
[----:B------:R-:W-:-:S07]  /*3acb0*/  IMAD.MOV.U32 R9, RZ, RZ, R3 ;  /* 0x000000ffff097224 */ /* 0x000fce00078e0003 */
[C---:B--2---:R-:W-:Y:S01]  /*3acc0*/  HMMA.16816.F32 R8, R20.reuse, R8, R24 ;  /* 0x000000081408723c */ /* 0x044fe20000001818 */
[----:B0-----:R-:W2:Y:S01]  /*3acd0*/  LDL.LU R12, [R1+0x4c0] ;  /* 0x0004c000010c7983 */ /* 0x001ea20000300800 */
[----:B------:R-:W2:Y:S02]  /*3ace0*/  LDL.LU R13, [R1+0x4c4] ;  /* 0x0004c400010d7983 */ /* 0x000ea40000300800 */
[----:B-1----:R-:W2:Y:S02]  /*3acf0*/  LDL.LU R14, [R1+0x4c8] ;  /* 0x0004c800010e7983 */ /* 0x002ea40000300800 */
[----:B------:R-:W2:Y:S01]  /*3ad00*/  LDL.LU R15, [R1+0x4cc] ;  /* 0x0004cc00010f7983 */ /* 0x000ea20000300800 */
[----:B----4-:R-:W-:Y:S01]  /*3ad10*/  STL.64 [R1+0x2ef0], R18 ;  /* 0x002ef01201007387 */ /* 0x010fe20000100a00 */
[----:B---3--:R0:W-:Y:S03]  /*3ad20*/  STL.64 [R1+0x2ee8], R16 ;  /* 0x002ee81001007387 */ /* 0x0081e60000100a00 */
[----:B0-----:R-:W3:Y:S01]  /*3ad30*/  LDL.64 R16, [R1+0x10] ;  /* 0x0000100001107983 */ /* 0x001ee20000100a00 */
[----:B------:R-:W4:Y:S11]  /*3ad40*/  LDL.LU.64 R24, [R1+0x2fa0] ;  /* 0x002fa00001187983 */ /* 0x000f360000300a00 */
[----:B------:R-:W-:Y:S02]  /*3ad50*/  STL.64 [R1+0x3b0], R8 ;  /* 0x0003b00801007387 */ /* 0x000fe40000100a00 */
[----:B------:R0:W-:Y:S02]  /*3ad60*/  STL.64 [R1+0x3b8], R10 ;  /* 0x0003b80a01007387 */ /* 0x0001e40000100a00 */
[----:B0-----:R-:W4:Y:S01]  /*3ad70*/  LDL.LU.64 R10, [R1+0x2f98] ;  /* 0x002f9800010a7983 */ /* 0x001f220000300a00 */
[----:B------:R-:W4:Y:S02]  /*3ad80*/  LDL.LU.64 R8, [R1+0x2f90] ;  /* 0x002f900001087983 */ /* 0x000f240000300a00 */
[----:B----4-:R-:W-:Y:S01]  /*3ad90*/  HMMA.16816.F32 R8, R20, R24, R8 ;  /* 0x000000181408723c */ /* 0x010fe20000001808 */
[----:B------:R-:W-:Y:S11]  /*3ada0*/  IMAD.MOV.U32 R3, RZ, RZ, R25 ;  /* 0x000000ffff037224 */ /* 0x000ff600078e0019 */
[----:B------:R-:W-:Y:S11]  /*3adb0*/  @!UPT UIADD3 URZ, URZ, URZ, URZ ;  /* 0x0000003f3f3ff290 */ /* 0x000ff6000fffe03f */
[----:B------:R0:W-:Y:S01]  /*3adc0*/  STL.64 [R1+0x3a0], R8 ;  /* 0x0003a00801007387 */ /* 0x0001e20000100a00 */
[----:B------:R1:W-:Y:S03]  /*3add0*/  STL.64 [R1+0x3a8], R10 ;  /* 0x0003a80a01007387 */ /* 0x0003e60000100a00 */
[----:B0-----:R-:W2:Y:S01]  /*3ade0*/  LDL.LU.64 R8, [R1+0x2f88] ;  /* 0x002f880001087983 */ /* 0x001ea20000300a00 */
[----:B-1----:R-:W-:Y:S02]  /*3adf0*/  IMAD.MOV.U32 R10, RZ, RZ, R24 ;  /* 0x000000ffff0a7224 */ /* 0x002fe400078e0018 */
[----:B------:R-:W3:Y:S02]  /*3ae00*/  LDL.LU.64 R26, [R1+0x2f80] ;  /* 0x002f8000011a7983 */ /* 0x000ee40000300a00 */
[----:B------:R-:W3:Y:S02]  /*3ae10*/  LDL.LU.64 R24, [R1+0x2f78] ;  /* 0x002f780001187983 */ /* 0x000ee40000300a00 */
[----:B------:R-:W-:-:S02]  /*3ae20*/  IMAD.MOV.U32 R4, RZ, RZ, R7 ;  /* 0x000000ffff047224 */ /* 0x000fc400078e0007 */
[----:B------:R-:W-:Y:S01]  /*3ae30*/  IMAD.MOV.U32 R5, RZ, RZ, R6 ;  /* 0x000000ffff057224 */ /* 0x000fe200078e0006 */
[----:B---3--:R-:W-:Y:S11]  /*3ae40*/  HMMA.16816.F32 R24, R20, R16, R24 ;  /* 0x000000101418723c */ /* 0x008ff60000001818 */
        /* <DEDUP_REMOVED lines=11> */
[----:B------:R-:W4:Y:S02]  /*3af00*/  LDL.LU R6, [R1+0x4a8] ;  /* 0x0004a80001067983 */ /* 0x000f240000300800 */
[----:B------:R-:W4:Y:S01]  /*3af10*/  LDL.LU R7, [R1+0x4ac] ;  /* 0x0004ac0001077983 */ /* 0x000f220000300800 */
[----:B------:R0:W-:Y:S02]  /*3af20*/  STL.64 [R1+0x2ef8], R16 ;  /* 0x002ef81001007387 */ /* 0x0001e40000100a00 */
[----:B0-----:R-:W-:-:S02]  /*3af30*/  IMAD.MOV.U32 R16, RZ, RZ, R10 ;  /* 0x000000ffff107224 */ /* 0x001fc400078e000a */
[----:B------:R-:W-:-:S05]  /*3af40*/  IMAD.MOV.U32 R17, RZ, RZ, R3 ;  /* 0x000000ffff117224 */ /* 0x000fca00078e0003 */
[----:B------:R0:W-:Y:S04]  /*3af50*/  STL.64 [R1+0x2f08], R16 ;  /* 0x002f081001007387 */ /* 0x0001e80000100a00 */
[----:B0-----:R-:W3:Y:S01]  /*3af60*/  LDL.LU.64 R16, [R1+0x40] ;  /* 0x0000400001107983 */ /* 0x001ee20000300a00 */
[C---:B--2---:R-:W-:Y:S03]  /*3af70*/  HMMA.16816.F32 R12, R20.reuse, R8, R12 ;  /* 0x00000008140c723c */ /* 0x044fe6000000180c */
[----:B---3--:R0:W-:Y:S04]  /*3af80*/  STL.64 [R1+0x2f30], R16 ;  /* 0x002f301001007387 */ /* 0x0081e80000100a00 */
        /* <DEDUP_REMOVED lines=29> */
[----:B------:R-:W4:Y:S02]  /*3b160*/  LDL.LU.64 R24, [R1+0x2f60] ;  /* 0x002f600001187983 */ /* 0x000f240000300a00 */
[----:B----4-:R-:W-:Y:S11]  /*3b170*/  HMMA.16816.F32 R4, R20, R24, R4 ;  /* 0x000000181404723c */ /* 0x010ff60000001804 */
[----:B------:R-:W-:Y:S11]  /*3b180*/  @!UPT UIADD3 URZ, URZ, URZ, URZ ;  /* 0x0000003f3f3ff290 */ /* 0x000ff6000fffe03f */
[----:B------:R-:W-:Y:S01]  /*3b190*/  @!UPT UIADD3 URZ, URZ, URZ, URZ ;  /* 0x0000003f3f3ff290 */ /* 0x000fe2000fffe03f */
[----:B------:R0:W-:Y:S01]  /*3b1a0*/  STL.64 [R1+0x360], R4 ;  /* 0x0003600401007387 */ /* 0x0001e20000100a00 */
[----:B------:R-:W-:Y:S03]  /*3b1b0*/  STL.64 [R1+0x368], R6 ;  /* 0x0003680601007387 */ /* 0x000fe60000100a00 */
[----:B0-----:R-:W4:Y:S01]  /*3b1c0*/  LDL.LU.64 R4, [R1+0x2f58] ;  /* 0x002f580001047983 */ /* 0x001f220000300a00 */
[----:B---3--:R-:W-:Y:S02]  /*3b1d0*/  STL.64 [R1+0x2ee0], R26 ;  /* 0x002ee01a01007387 */ /* 0x008fe40000100a00 */
[----:B------:R0:W-:Y:S02]  /*3b1e0*/  STL.64 [R1+0x2ed8], R24 ;  /* 0x002ed81801007387 */ /* 0x0001e40000100a00 */
[----:B0-----:R-:W3:Y:S01]  /*3b1f0*/  LDL.LU R24, [R1+0x250] ;  /* 0x0002500001187983 */ /* 0x001ee20000300800 */
[----:B------:R-:W3:Y:S02]  /*3b200*/  LDL.LU R25, [R1+0x254] ;  /* 0x0002540001197983 */ /* 0x000ee40000300800 */
[----:B------:R-:W3:Y:S02]  /*3b210*/  LDL.LU R26, [R1+0x258] ;  /* 0x00025800011a7983 */ /* 0x000ee40000300800 */
[----:B------:R-:W-:-:S02]  /*3b220*/  IMAD.MOV.U32 R27, RZ, RZ, R2 ;  /* 0x000000ffff1b7224 */ /* 0x000fc400078e0002 */
[----:B------:R-:W2:Y:S01]  /*3b230*/  LDL.LU R2, [R1+0x2f50] ;  /* 0x002f500001027983 */ /* 0x000ea20000300800 */
[C---:B----4-:R-:W-:Y:S03]  /*3b240*/  HMMA.16816.F32 R4, R20.reuse, R4, R16 ;  /* 0x000000041404723c */ /* 0x050fe60000001810 */
[----:B------:R-:W4:Y:S01]  /*3b250*/  LDL.LU.64 R18, [R1+0x2f48] ;  /* 0x002f480001127983 */ /* 0x000f220000300a00 */
[----:B------:R-:W4:Y:S11]  /*3b260*/  LDL.LU.64 R16, [R1+0x2f40] ;  /* 0x002f400001107983 */ /* 0x000f360000300a00 */
[----:B------:R-:W-:Y:S08]  /*3b270*/  @!UPT UIADD3 URZ, URZ, URZ, URZ ;  /* 0x0000003f3f3ff290 */ /* 0x000ff0000fffe03f */
[----:B------:R0:W-:Y:S01]  /*3b280*/  STL.64 [R1+0x350], R4 ;  /* 0x0003500401007387 */ /* 0x0001e20000100a00 */
[----:B------:R1:W-:Y:S03]  /*3b290*/  STL.64 [R1+0x358], R6 ;  /* 0x0003580601007387 */ /* 0x0003e60000100a00 */
[----:B0-----:R-:W4:Y:S02]  /*3b2a0*/  LDL.LU.64 R4, [R1+0x2f38] ;  /* 0x002f380001047983 */ /* 0x001f240000300a00 */
[----:B----4-:R-:W-:Y:S02]  /*3b2b0*/  HMMA.16816.F32 R20, R20, R4, R16 ;  /* 0x000000041414723c */ /* 0x010fe40000001810 */
[----:B------:R-:W4:Y:S01]  /*3b2c0*/  LDL.LU.64 R16, [R1+0x2f30] ;  /* 0x002f300001107983 */ /* 0x000f220000300a00 */
[----:B------:R-:W-:Y:S02]  /*3b2d0*/  IMAD.MOV.U32 R3, RZ, RZ, R4 ;  /* 0x000000ffff037224 */ /* 0x000fe400078e0004 */
[----:B------:R-:W-:Y:S11]  /*3b2e0*/  IMAD.MOV.U32 R29, RZ, RZ, R5 ;  /* 0x000000ffff1d7224 */ /* 0x000ff600078e0005 */
[----:B------:R-:W-:Y:S07]  /*3b2f0*/  @!UPT UIADD3 URZ, URZ, URZ, URZ ;  /* 0x0000003f3f3ff290 */ /* 0x000fee000fffe03f */
[----:B------:R0:W-:Y:S01]  /*3b300*/  STL.64 [R1+0x2a0], R20 ;  /* 0x0002a01401007387 */ /* 0x0001e20000100a00 */
[----:B------:R2:W-:Y:S02]  /*3b310*/  STL.64 [R1+0x2a8], R22 ;  /* 0x0002a81601007387 */ /* 0x0005e40000100a00 */
[----:B-1----:R-:W4:Y:S02]  /*3b320*/  LDL.LU.64 R6, [R1+0x2f28] ;  /* 0x002f280001067983 */ /* 0x002f240000300a00 */
[----:B------:R-:W4:Y:S01]  /*3b330*/  LDL.LU.64 R4, [R1+0x2f20] ;  /* 0x002f200001047983 */ /* 0x000f220000300a00 */
[----:B0-----:R-:W3:Y:S01]  /*3b340*/  LDL.LU R20, [R1+0x270] ;  /* 0x0002700001147983 */ /* 0x001ee20000300800 */
[----:B------:R-:W3:Y:S02]  /*3b350*/  LDL.LU R21, [R1+0x274] ;  /* 0x0002740001157983 */ /* 0x000ee40000300800 */
[----:B--2---:R-:W3:Y:S02]  /*3b360*/  LDL.LU R22, [R1+0x278] ;  /* 0x0002780001167983 */ /* 0x004ee40000300800 */
[----:B------:R-:W-:Y:S01]  /*3b370*/  IMAD.MOV.U32 R23, RZ, RZ, R2 ;  /* 0x000000ffff177224 */ /* 0x000fe200078e0002 */
[----:B----4-:R-:W-:Y:S01]  /*3b380*/  HMMA.16816.F32 R8, R4, R16, R8 ;  /* 0x000000100408723c */ /* 0x010fe20000001808 */
        /* <DEDUP_REMOVED lines=9> */
[----:B------:R-:W2:Y:S11]  /*3b420*/  LDL.LU.64 R8, [R1+0x2f00] ;  /* 0x002f000001087983 */ /* 0x000eb60000300a00 */
[----:B------:R-:W-:Y:S11]  /*3b430*/  @!UPT UIADD3 URZ, URZ, URZ, URZ ;  /* 0x0000003f3f3ff290 */ /* 0x000ff6000fffe03f */
[----:B------:R0:W-:Y:S01]  /*3b440*/  STL.64 [R1+0x280], R16 ;  /* 0x0002801001007387 */ /* 0x0001e20000100a00 */
[----:B------:R1:W-:Y:S03]  /*3b450*/  STL.64 [R1+0x288], R18 ;  /* 0x0002881201007387 */ /* 0x0003e60000100a00 */
[----:B0-----:R-:W3:Y:S02]  /*3b460*/  LDL.LU.64 R16, [R1+0x2ef8] ;  /* 0x002ef80001107983 */ /* 0x001ee40000300a00 */
[C---:B---3--:R-:W-:Y:S11]  /*3b470*/  HMMA.16816.F32 R20, R4.reuse, R16, R20 ;  /* 0x000000100414723c */ /* 0x048ff60000001814 */
[----:B------:R-:W-:Y:S11]  /*3b480*/  @!UPT UIADD3 URZ, URZ, URZ, URZ ;  /* 0x0000003f3f3ff290 */ /* 0x000ff6000fffe03f */
[----:B------:R-:W-:Y:S01]  /*3b490*/  @!UPT UIADD3 URZ, URZ, URZ, URZ ;  /* 0x0000003f3f3ff290 */ /* 0x000fe2000fffe03f */
[----:B------:R0:W-:Y:S01]  /*3b4a0*/  STL.64 [R1+0x270], R20 ;  /* 0x0002701401007387 */ /* 0x0001e20000100a00 */
[----:B------:R-:W-:Y:S02]  /*3b4b0*/  STL.64 [R1+0x278], R22 ;  /* 0x0002781601007387 */ /* 0x000fe40000100a00 */
[----:B-1----:R-:W2:Y:S02]  /*3b4c0*/  LDL.LU.64 R18, [R1+0x2ef0] ;  /* 0x002ef00001127983 */ /* 0x002ea40000300a00 */
[----:B0-----:R-:W-:Y:S02]  /*3b4d0*/  IMAD.MOV.U32 R21, RZ, RZ, R16 ;  /* 0x000000ffff157224 */ /* 0x001fe400078e0010 */
[----:B------:R-:W-:Y:S02]  /*3b4e0*/  IMAD.MOV.U32 R20, RZ, RZ, R17 ;  /* 0x000000ffff147224 */ /* 0x000fe400078e0011 */
[----:B------:R-:W2:Y:S01]  /*3b4f0*/  LDL.LU.64 R16, [R1+0x2ee8] ;  /* 0x002ee80001107983 */ /* 0x000ea20000300a00 */
[C---:B------:R-:W-:Y:S08]  /*3b500*/  HMMA.16816.F32 R12, R4.reuse, R12, R24 ;  /* 0x0000000c040c723c */ /* 0x040ff00000001818 */
[C---:B--2---:R-:W-:Y:S11]  /*3b510*/  HMMA.16816.F32 R16, R4.reuse, R8, R16 ;  /* 0x000000080410723c */ /* 0x044ff60000001810 */
[----:B------:R-:W-:Y:S11]  /*3b520*/  @!UPT UIADD3 URZ, URZ, URZ, URZ ;  /* 0x0000003f3f3ff290 */ /* 0x000ff6000fffe03f */
[----:B------:R-:W-:Y:S01]  /*3b530*/  @!UPT UIADD3 URZ, URZ, URZ, URZ ;  /* 0x0000003f3f3ff290 */ /* 0x000fe2000fffe03f */
[----:B------:R0:W-:Y:S02]  /*3b540*/  STL.64 [R1+0x260], R16 ;  /* 0x0002601001007387 */ /* 0x0001e40000100a00 */
[----:B0-----:R-:W-:Y:S02]  /*3b550*/  IMAD.MOV.U32 R17, RZ, RZ, R8 ;  /* 0x000000ffff117224 */ /* 0x001fe400078e0008 */
[----:B------:R-:W-:Y:S02]  /*3b560*/  IMAD.MOV.U32 R16, RZ, RZ, R9 ;  /* 0x000000ffff107224 */ /* 0x000fe400078e0009 */
[----:B------:R-:W0:Y:S04]  /*3b570*/  LDSM.16.MT88.4 R8, [R0+0x10300] ;  /* 0x010300000008783b */ /* 0x000e280000004200 */
[----:B------:R-:W-:Y:S04]  /*3b580*/  STL.64 [R1+0x268], R18 ;  /* 0x0002681201007387 */ /* 0x000fe80000100a00 */
[----:B0-----:R-:W-:Y:S01]  /*3b590*/  STL.64 [R1+0x2eb8], R10 ;  /* 0x002eb80a01007387 */ /* 0x001fe20000100a00 */
[----:B------:R0:W-:Y:S03]  /*3b5a0*/  STL.64 [R1+0x2eb0], R8 ;  /* 0x002eb00801007387 */ /* 0x0001e60000100a00 */
[----:B0-----:R-:W2:Y:S01]  /*3b5b0*/  LDL.LU R8, [R1+0x240] ;  /* 0x0002400001087983 */ /* 0x001ea20000300800 */
[----:B------:R-:W2:Y:S02]  /*3b5c0*/  LDL.LU R9, [R1+0x244] ;  /* 0x0002440001097983 */ /* 0x000ea40000300800 */
[----:B------:R-:W2:Y:S02]  /*3b5d0*/  LDL.LU R10, [R1+0x248] ;  /* 0x00024800010a7983 */ /* 0x000ea40000300800 */
[----:B------:R-:W2:Y:S01]  /*3b5e0*/  LDL.LU R11, [R1+0x24c] ;  /* 0x00024c00010b7983 */ /* 0x000ea20000300800 */
[----:B------:R-:W3:Y:S01]  /*3b5f0*/  LDL.LU.64 R26, [R1+0x2ee0] ;  /* 0x002ee000011a7983 */ /* 0x000ee20000300a00 */
[----:B------:R-:W2:Y:S02]  /*3b600*/  LDL.LU.64 R24, [R1+0x2ed8] ;  /* 0x002ed80001187983 */ /* 0x000ea40000300a00 */
[----:B------:R-:W-:Y:S02]  /*3b610*/  STL.64 [R1+0x250], R12 ;  /* 0x0002500c01007387 */ /* 0x000fe40000100a00 */
[----:B------:R-:W-:Y:S02]  /*3b620*/  STL.64 [R1+0x258], R14 ;  /* 0x0002580e01007387 */ /* 0x000fe40000100a00 */
[----:B------:R-:W0:Y:S04]  /*3b630*/  LDSM.16.MT88.4 R12, [R0+0x10380] ;  /* 0x01038000000c783b */ /* 0x000e280000004200 */
[----:B0-----:R-:W-:Y:S01]  /*3b640*/  STL.64 [R1+0x2e28], R14 ;  /* 0x002e280e01007387 */ /* 0x001fe20000100a00 */
[----:B------:R0:W-:Y:S03]  /*3b650*/  STL.64 [R1+0x2e20], R12 ;  /* 0x002e200c01007387 */ /* 0x0001e60000100a00 */
[----:B0-----:R-:W4:Y:S01]  /*3b660*/  LDL.LU.64 R12, [R1+0x70] ;  /* 0x00007000010c7983 */ /* 0x001f220000300a00 */
[----:B--2---:R-:W-:Y:S03]  /*3b670*/  HMMA.16816.F32 R8, R4, R24, R8 ;  /* 0x000000180408723c */ /* 0x004fe60000001808 */
[----:B---3--:R-:W-:Y:S01]  /*3b680*/  STL.64 [R1+0x2e48], R26 ;  /* 0x002e481a01007387 */ /* 0x008fe20000100a00 */
[----:B------:R0:W-:Y:S11]  /*3b690*/  STL.64 [R1+0x2e40], R24 ;  /* 0x002e401801007387 */ /* 0x0001f60000100a00 */
[----:B------:R-:W-:Y:S08]  /*3b6a0*/  @!UPT UIADD3 URZ, URZ, URZ, URZ ;  /* 0x0000003f3f3ff290 */ /* 0x000ff0000fffe03f */
[----:B------:R-:W-:Y:S01]  /*3b6b0*/  STL.64 [R1+0x240], R8 ;  /* 0x0002400801007387 */ /* 0x000fe20000100a00 */
[----:B------:R-:W-:Y:S02]  /*3b6c0*/  STL.64 [R1+0x248], R10 ;  /* 0x0002480a01007387 */ /* 0x000fe40000100a00 */
[----:B0-----:R-:W2:Y:S02]  /*3b6d0*/  LDL.LU.64 R24, [R1+0x20] ;  /* 0x0000200001187983 */ /* 0x001ea40000300a00 */
[----:B--2---:R0:W-:Y:S02]  /*3b6e0*/  STL.64 [R1+0x2e60], R24 ;  /* 0x002e601801007387 */ /* 0x0041e40000100a00 */
        /* <DEDUP_REMOVED lines=8> */
[----:B------:R-:W3:Y:S02]  /*3b770*/  LDL.LU R18, [R1+0x118] ;  /* 0x0001180001127983 */ /* 0x000ee40000300800 */
[----:B------:R-:W3:Y:S02]  /*3b780*/  LDL.LU R19, [R1+0x11c] ;  /* 0x00011c0001137983 */ /* 0x000ee40000300800 */
[----:B------:R-:W-:-:S02]  /*3b790*/  IMAD.MOV.U32 R24, RZ, RZ, R21 ;  /* 0x000000ffff187224 */ /* 0x000fc400078e0015 */
[----:B------:R-:W-:-:S05]  /*3b7a0*/  IMAD.MOV.U32 R25, RZ, RZ, R20 ;  /* 0x000000ffff197224 */ /* 0x000fca00078e0014 */
[----:B------:R-:W-:Y:S01]  /*3b7b0*/  STL.64 [R1+0x2e90], R24 ;  /* 0x002e901801007387 */ /* 0x000fe20000100a00 */
[----:B------:R-:W-:-:S03]  /*3b7c0*/  IMAD.MOV.U32 R8, RZ, RZ, R3 ;  /* 0x000000ffff087224 */ /* 0x000fc600078e0003 */
[----:B---3--:R-:W-:Y:S01]  /*3b7d0*/  STL.64 [R1+0x2e38], R18 ;  /* 0x002e381201007387 */ /* 0x008fe20000100a00 */
[----:B--2---:R0:W-:Y:S03]  /*3b7e0*/  STL.64 [R1+0x2e30], R16 ;  /* 0x002e301001007387 */ /* 0x0041e60000100a00 */
[----:B0-----:R-:W2:Y:S01]  /*3b7f0*/  LDL.LU R16, [R1+0x120] ;  /* 0x0001200001107983 */ /* 0x001ea20000300800 */
[----:B------:R-:W2:Y:S02]  /*3b800*/  LDL.LU R17, [R1+0x124] ;  /* 0x0001240001117983 */ /* 0x000ea40000300800 */
[----:B------:R-:W3:Y:S02]  /*3b810*/  LDL.LU R18, [R1+0x128] ;  /* 0x0001280001127983 */ /* 0x000ee40000300800 */
[----:B------:R-:W3:Y:S01]  /*3b820*/  LDL.LU R19, [R1+0x12c] ;  /* 0x00012c0001137983 */ /* 0x000ee20000300800 */
[----:B------:R-:W2:Y:S01]  /*3b830*/  LDL.LU R3, [R1+0x2ed0] ;  /* 0x002ed00001037983 */ /* 0x000ea20000300800 */
[----:B------:R-:W4:Y:S02]  /*3b840*/  LDL.LU R20, [R1+0x230] ;  /* 0x0002300001147983 */ /* 0x000f240000300800 */
[----:B------:R-:W4:Y:S02]  /*3b850*/  LDL.LU R21, [R1+0x234] ;  /* 0x0002340001157983 */ /* 0x000f240000300800 */
[----:B------:R-:W4:Y:S01]  /*3b860*/  LDL.LU R22, [R1+0x238] ;  /* 0x0002380001167983 */ /* 0x000f220000300800 */
[----:B------:R-:W4:Y:S01]  /*3b870*/  LDL.LU R23, [R1+0x23c] ;  /* 0x00023c0001177983 */ /* 0x000f220000300800 */
[----:B------:R-:W2:Y:S03]  /*3b880*/  LDL.LU.64 R24, [R1+0x30] ;  /* 0x0000300001187983 */ /* 0x000ea60000300a00 */
[----:B--2---:R-:W-:Y:S01]  /*3b890*/  STL.64 [R1+0x2ea8], R24 ;  /* 0x002ea81801007387 */ /* 0x004fe20000100a00 */
[----:B---3--:R-:W-:Y:S02]  /*3b8a0*/  STL.64 [R1+0x2e58], R18 ;  /* 0x002e581201007387 */ /* 0x008fe40000100a00 */
[----:B------:R0:W-:Y:S02]  /*3b8b0*/  STL.64 [R1+0x2e50], R16 ;  /* 0x002e501001007387 */ /* 0x0001e40000100a00 */
[----:B0-----:R-:W2:Y:S01]  /*3b8c0*/  LDL.LU R16, [R1+0x130] ;  /* 0x0001300001107983 */ /* 0x001ea20000300800 */
[----:B------:R-:W2:Y:S02]  /*3b8d0*/  LDL.LU R17, [R1+0x134] ;  /* 0x0001340001117983 */ /* 0x000ea40000300800 */
[----:B------:R-:W3:Y:S02]  /*3b8e0*/  LDL.LU R18, [R1+0x138] ;  /* 0x0001380001127983 */ /* 0x000ee40000300800 */
[----:B------:R-:W3:Y:S01]  /*3b8f0*/  LDL.LU R19, [R1+0x13c] ;  /* 0x00013c0001137983 */ /* 0x000ee20000300800 */
[----:B------:R-:W2:Y:S01]  /*3b900*/  LDL.LU R24, [R1+0x170] ;  /* 0x0001700001187983 */ /* 0x000ea20000300800 */
        /* <DEDUP_REMOVED lines=15> */
[----:B----4-:R-:W-:Y:S01]  /*3ba00*/  HMMA.16816.F32 R20, R4, R12, R20 ;  /* 0x0000000c0414723c */ /* 0x010fe20000001814 */
[----:B--2---:R-:W-:Y:S01]  /*3ba10*/  STL.64 [R1+0x2e88], R18 ;  /* 0x002e881201007387 */ /* 0x004fe20000100a00 */
[----:B---3--:R0:W-:Y:S03]  /*3ba20*/  STL.64 [R1+0x2e80], R16 ;  /* 0x002e801001007387 */ /* 0x0081e60000100a00 */
[----:B0-----:R-:W2:Y:S01]  /*3ba30*/  LDL.LU R16, [R1+0x150] ;  /* 0x0001500001107983 */ /* 0x001ea20000300800 */
[----:B------:R-:W2:Y:S02]  /*3ba40*/  LDL.LU R17, [R1+0x154] ;  /* 0x0001540001117983 */ /* 0x000ea40000300800 */
[----:B------:R-:W3:Y:S02]  /*3ba50*/  LDL.LU R18, [R1+0x158] ;  /* 0x0001580001127983 */ /* 0x000ee40000300800 */
[----:B------:R-:W3:Y:S02]  /*3ba60*/  LDL.LU R19, [R1+0x15c] ;  /* 0x00015c0001137983 */ /* 0x000ee40000300800 */
[----:B------:R-:W-:-:S07]  /*3ba70*/  IMAD.MOV.U32 R9, RZ, RZ, R29 ;  /* 0x000000ffff097224 */ /* 0x000fce00078e001d */
[----:B------:R-:W-:Y:S01]  /*3ba80*/  HMMA.16816.F32 R4, R4, R8, R24 ;  /* 0x000000080404723c */ /* 0x000fe20000001818 */
[----:B---3--:R-:W-:Y:S01]  /*3ba90*/  STL.64 [R1+0x2ea0], R18 ;  /* 0x002ea01201007387 */ /* 0x008fe20000100a00 */
[----:B--2---:R0:W-:Y:S03]  /*3baa0*/  STL.64 [R1+0x2e98], R16 ;  /* 0x002e981001007387 */ /* 0x0041e60000100a00 */
[----:B0-----:R-:W2:Y:S01]  /*3bab0*/  LDL.LU R16, [R1+0x160] ;  /* 0x0001600001107983 */ /* 0x001ea20000300800 */
[----:B------:R-:W2:Y:S02]  /*3bac0*/  LDL.LU R17, [R1+0x164] ;  /* 0x0001640001117983 */ /* 0x000ea40000300800 */
[----:B------:R-:W2:Y:S02]  /*3bad0*/  LDL.LU R18, [R1+0x168] ;  /* 0x0001680001127983 */ /* 0x000ea40000300800 */
[----:B------:R-:W2:Y:S01]  /*3bae0*/  LDL.LU R19, [R1+0x16c] ;  /* 0x00016c0001137983 */ /* 0x000ea20000300800 */
[----:B------:R-:W-:Y:S01]  /*3baf0*/  STL.64 [R1+0x230], R20 ;  /* 0x0002301401007387 */ /* 0x000fe20000100a00 */
[----:B------:R-:W-:Y:S02]  /*3bb00*/  STL.64 [R1+0x238], R22 ;  /* 0x0002381601007387 */ /* 0x000fe40000100a00 */
[----:B------:R-:W0:Y:S02]  /*3bb10*/  LDSM.16.MT88.4 R20, [R0+0x14080] ;  /* 0x014080000014783b */ /* 0x000e240000004200 */
[----:B0-----:R-:W-:Y:S02]  /*3bb20*/  STL.64 [R1+0x2d20], R22 ;  /* 0x002d201601007387 */ /* 0x001fe40000100a00 */
[----:B------:R0:W-:Y:S02]  /*3bb30*/  STL.64 [R1+0x2d18], R20 ;  /* 0x002d181401007387 */ /* 0x0001e40000100a00 */
[----:B------:R-:W3:Y:S02]  /*3bb40*/  LDL.LU.64 R26, [R1+0x2ec8] ;  /* 0x002ec800011a7983 */ /* 0x000ee40000300a00 */
[----:B------:R-:W3:Y:S01]  /*3bb50*/  LDL.LU.64 R24, [R1+0x2ec0] ;  /* 0x002ec00001187983 */ /* 0x000ee20000300a00 */
[----:B------:R-:W3:Y:S01]  /*3bb60*/  LDL.LU.64 R10, [R1+0x2eb8] ;  /* 0x002eb800010a7983 */ /* 0x000ee20000300a00 */
[----:B------:R-:W3:Y:S02]  /*3bb70*/  LDL.LU.64 R8, [R1+0x2eb0] ;  /* 0x002eb00001087983 */ /* 0x000ee40000300a00 */
[----:B------:R-:W-:Y:S02]  /*3bb80*/  STL.64 [R1+0x180], R4 ;  /* 0x0001800401007387 */ /* 0x000fe40000100a00 */
[----:B------:R-:W-:Y:S02]  /*3bb90*/  STL.64 [R1+0x188], R6 ;  /* 0x0001880601007387 */ /* 0x000fe40000100a00 */
[----:B------:R-:W1:Y:S01]  /*3bba0*/  LDSM.16.MT88.4 R4, [R0+0x14100] ;  /* 0x014100000004783b */ /* 0x000e620000004200 */
[----:B0-----:R-:W-:-:S02]  /*3bbb0*/  IMAD.MOV.U32 R20, RZ, RZ, R28 ;  /* 0x000000ffff147224 */ /* 0x001fc400078e001c */
[----:B------:R-:W-:Y:S01]  /*3bbc0*/  IMAD.MOV.U32 R21, RZ, RZ, R2 ;  /* 0x000000ffff157224 */ /* 0x000fe200078e0002 */
[----:B-1----:R-:W-:Y:S01]  /*3bbd0*/  STL.64 [R1+0x2ca8], R6 ;  /* 0x002ca80601007387 */ /* 0x002fe20000100a00 */
[----:B------:R0:W-:Y:S03]  /*3bbe0*/  STL.64 [R1+0x2ca0], R4 ;  /* 0x002ca00401007387 */ /* 0x0001e60000100a00 */
[----:B0-----:R-:W4:Y:S01]  /*3bbf0*/  LDL.LU.64 R4, [R1+0x80] ;  /* 0x0000800001047983 */ /* 0x001f220000300a00 */
[----:B------:R-:W2:Y:S01]  /*3bc00*/  LDL.64 R6, [R1+0x88] ;  /* 0x0000880001067983 */ /* 0x000ea20000100a00 */
[C---:B---3--:R-:W-:Y:S11]  /*3bc10*/  HMMA.16816.F32 R24, R8.reuse, R20, R24 ;  /* 0x000000140818723c */ /* 0x048ff60000001818 */
[----:B------:R-:W-:Y:S11]  /*3bc20*/  @!UPT UIADD3 URZ, URZ, URZ, URZ ;  /* 0x0000003f3f3ff290 */ /* 0x000ff6000fffe03f */
[----:B------:R-:W-:Y:S01]  /*3bc30*/  @!UPT UIADD3 URZ, URZ, URZ, URZ ;  /* 0x0000003f3f3ff290 */ /* 0x000fe2000fffe03f */
        /* <DEDUP_REMOVED lines=34> */
[----:B------:R-:W3:Y:S02]  /*3be60*/  LDL.LU.64 R26, [R1+0x2e48] ;  /* 0x002e4800011a7983 */ /* 0x000ee40000300a00 */
[----:B------:R-:W2:Y:S02]  /*3be70*/  LDL.LU.64 R24, [R1+0x2e40] ;  /* 0x002e400001187983 */ /* 0x000ea40000300a00 */
[C---:B--2---:R-:W-:Y:S11]  /*3be80*/  HMMA.16816.F32 R16, R8.reuse, R24, R16 ;  /* 0x000000180810723c */ /* 0x044ff60000001810 */
[----:B------:R-:W-:Y:S11]  /*3be90*/  @!UPT UIADD3 URZ, URZ, URZ, URZ ;  /* 0x0000003f3f3ff290 */ /* 0x000ff6000fffe03f */
[----:B------:R-:W-:Y:S01]  /*3bea0*/  @!UPT UIADD3 URZ, URZ, URZ, URZ ;  /* 0x0000003f3f3ff290 */ /* 0x000fe2000fffe03f */
[----:B------:R-:W-:Y:S01]  /*3beb0*/  STL.64 [R1+0x120], R16 ;  /* 0x0001201001007387 */ /* 0x000fe20000100a00 */
[----:B------:R0:W-:Y:S03]  /*3bec0*/  STL.64 [R1+0x128], R18 ;  /* 0x0001281201007387 */ /* 0x0001e60000100a00 */
[----:B0-----:R-:W2:Y:S01]  /*3bed0*/  LDL.LU.64 R18, [R1+0x2e38] ;  /* 0x002e380001127983 */ /* 0x001ea20000300a00 */
[----:B------:R-:W2:Y:S02]  /*3bee0*/  LDL.LU.64 R16, [R1+0x2e30] ;  /* 0x002e300001107983 */ /* 0x000ea40000300a00 */
[----:B---3--:R-:W-:Y:S02]  /*3bef0*/  STL.64 [R1+0x2dd8], R26 ;  /* 0x002dd81a01007387 */ /* 0x008fe40000100a00 */
[----:B------:R0:W-:Y:S02]  /*3bf00*/  STL.64 [R1+0x2dd0], R24 ;  /* 0x002dd01801007387 */ /* 0x0001e40000100a00 */
[----:B0-----:R-:W4:Y:S01]  /*3bf10*/  LDL.LU R24, [R1+0xb0] ;  /* 0x0000b00001187983 */ /* 0x001f220000300800 */
[----:B------:R-:W4:Y:S02]  /*3bf20*/  LDL.LU R25, [R1+0xb4] ;  /* 0x0000b40001197983 */ /* 0x000f240000300800 */
[----:B------:R-:W4:Y:S02]  /*3bf30*/  LDL.LU R26, [R1+0xb8] ;  /* 0x0000b800011a7983 */ /* 0x000f240000300800 */
[----:B------:R-:W4:Y:S01]  /*3bf40*/  LDL.LU R27, [R1+0xbc] ;  /* 0x0000bc00011b7983 */ /* 0x000f220000300800 */
[C---:B--2---:R-:W-:Y:S08]  /*3bf50*/  HMMA.16816.F32 R16, R8.reuse, R12, R16 ;  /* 0x0000000c0810723c */ /* 0x044ff00000001810 */
[----:B----4-:R-:W-:Y:S11]  /*3bf60*/  HMMA.16816.F32 R8, R8, R4, R24 ;  /* 0x000000040808723c */ /* 0x010ff60000001818 */
[----:B------:R-:W-:Y:S04]  /*3bf70*/  @!UPT UIADD3 URZ, URZ, URZ, URZ ;  /* 0x0000003f3f3ff290 */ /* 0x000fe8000fffe03f */
[----:B------:R0:W-:Y:S01]  /*3bf80*/  STL.64 [R1+0x110], R16 ;  /* 0x0001101001007387 */ /* 0x0001e20000100a00 */
[----:B------:R-:W-:Y:S02]  /*3bf90*/  STL.64 [R1+0x118], R18 ;  /* 0x0001181201007387 */ /* 0x000fe40000100a00 */
[----:B------:R-:W2:Y:S02]  /*3bfa0*/  LDL.LU.64 R14, [R1+0x2e28] ;  /* 0x002e2800010e7983 */ /* 0x000ea40000300a00 */
[----:B0-----:R-:W-:Y:S02]  /*3bfb0*/  IMAD.MOV.U32 R17, RZ, RZ, R12 ;  /* 0x000000ffff117224 */ /* 0x001fe400078e000c */
[----:B------:R-:W-:Y:S02]  /*3bfc0*/  IMAD.MOV.U32 R16, RZ, RZ, R13 ;  /* 0x000000ffff107224 */ /* 0x000fe400078e000d */
[----:B------:R-:W2:Y:S03]  /*3bfd0*/  LDL.LU.64 R12, [R1+0x2e20] ;  /* 0x002e2000010c7983 */ /* 0x000ea60000300a00 */
[----:B------:R-:W-:Y:S02]  /*3bfe0*/  STL.64 [R1+0x2e00], R16 ;  /* 0x002e001001007387 */ /* 0x000fe40000100a00 */
[----:B------:R-:W3:Y:S02]  /*3bff0*/  LDL.LU R24, [R1+0x480] ;  /* 0x0004800001187983 */ /* 0x000ee40000300800 */
[----:B------:R-:W-:Y:S01]  /*3c000*/  STL.64 [R1+0xb0], R8 ;  /* 0x0000b00801007387 */ /* 0x000fe20000100a00 */
[----:B------:R-:W-:Y:S01]  /*3c010*/  STL.64 [R1+0xb8], R10 ;  /* 0x0000b80a01007387 */ /* 0x000fe20000100a00 */
        /* <DEDUP_REMOVED lines=13> */
[----:B------:R-:W-:Y:S01]  /*3c0f0*/  STL.64 [R1+0x2db0], R6 ;  /* 0x002db00601007387 */ /* 0x000fe20000100a00 */
[----:B------:R0:W-:Y:S02]  /*3c100*/  STL.64 [R1+0x2da8], R4 ;  /* 0x002da80401007387 */ /* 0x0001e40000100a00 */
[----:B------:R-:W4:Y:S02]  /*3c110*/  LDL.LU.64 R8, [R1] ;  /* 0x0000000001087983 */ /* 0x000f240000300a00 */
[----:B------:R-:W3:Y:S02]  /*3c120*/  LDL.64 R10, [R1+0x8] ;  /* 0x00000800010a7983 */ /* 0x000ee40000100a00 */
[----:B0-----:R-:W-:Y:S01]  /*3c130*/  IMAD.MOV.U32 R4, RZ, RZ, R2 ;  /* 0x000000ffff047224 */ /* 0x001fe200078e0002 */
[----:B--2---:R-:W-:Y:S01]  /*3c140*/  HMMA.16816.F32 R20, R12, R20, R24 ;  /* 0x000000140c14723c */ /* 0x004fe20000001818 */
[----:B------:R-:W2:Y:S01]  /*3c150*/  LDL.LU.64 R26, [R1+0x2e18] ;  /* 0x002e1800011a7983 */ /* 0x000ea20000300a00 */
[----:B------:R-:W2:Y:S11]  /*3c160*/  LDL.LU.64 R24, [R1+0x2e10] ;  /* 0x002e100001187983 */ /* 0x000eb60000300a00 */
[----:B------:R-:W-:Y:S10]  /*3c170*/  @!UPT UIADD3 URZ, URZ, URZ, URZ ;  /* 0x0000003f3f3ff290 */ /* 0x000ff4000fffe03f */
[----:B------:R0:W-:Y:S01]  /*3c180*/  STL.64 [R1+0xa0], R20 ;  /* 0x0000a01401007387 */ /* 0x0001e20000100a00 */
[----:B------:R-:W-:-:S03]  /*3c190*/  IMAD.MOV.U32 R2, RZ, RZ, R22 ;  /* 0x000000ffff027224 */ /* 0x000fc600078e0016 */
[----:B0-----:R-:W2:Y:S01]  /*3c1a0*/  LDL.LU R20, [R1+0x2d0] ;  /* 0x0002d00001147983 */ /* 0x001ea20000300800 */
[----:B------:R-:W2:Y:S02]  /*3c1b0*/  LDL.LU R21, [R1+0x2d4] ;  /* 0x0002d40001157983 */ /* 0x000ea40000300800 */
[----:B------:R-:W2:Y:S02]  /*3c1c0*/  LDL.LU R22, [R1+0x2d8] ;  /* 0x0002d80001167983 */ /* 0x000ea40000300800 */
[----:B------:R-:W-:Y:S02]  /*3c1d0*/  IMAD.MOV.U32 R5, RZ, RZ, R0 ;  /* 0x000000ffff057224 */ /* 0x000fe400078e0000 */
[----:B------:R-:W-:Y:S02]  /*3c1e0*/  IMAD.MOV.U32 R0, RZ, RZ, R23 ;  /* 0x000000ffff007224 */ /* 0x000fe400078e0017 */
[----:B------:R-:W-:Y:S02]  /*3c1f0*/  IMAD.MOV.U32 R23, RZ, RZ, R3 ;  /* 0x000000ffff177224 */ /* 0x000fe400078e0003 */
[----:B------:R-:W3:Y:S04]  /*3c200*/  LDL.LU R3, [R1+0x2e0c] ;  /* 0x002e0c0001037983 */ /* 0x000ee80000300800 */
[----:B--2---:R-:W-:Y:S01]  /*3c210*/  STL.64 [R1+0x2d30], R22 ;  /* 0x002d301601007387 */ /* 0x004fe20000100a00 */
[----:B------:R0:W-:Y:S03]  /*3c220*/  STL.64 [R1+0x2d28], R20 ;  /* 0x002d281401007387 */ /* 0x0001e60000100a00 */
[----:B0-----:R-:W2:Y:S01]  /*3c230*/  LDL.LU R20, [R1+0x2e0] ;  /* 0x0002e00001147983 */ /* 0x001ea20000300800 */
[----:B------:R-:W2:Y:S02]  /*3c240*/  LDL.LU R21, [R1+0x2e4] ;  /* 0x0002e40001157983 */ /* 0x000ea40000300800 */
[----:B------:R-:W2:Y:S02]  /*3c250*/  LDL.LU R22, [R1+0x2e8] ;  /* 0x0002e80001167983 */ /* 0x000ea40000300800 */
[----:B------:R-:W2:Y:S02]  /*3c260*/  LDL.LU R23, [R1+0x2ec] ;  /* 0x0002ec0001177983 */ /* 0x000ea40000300800 */
[----:B--2---:R3:W-:Y:S01]  /*3c270*/  STL.64 [R1+0x2d48], R22 ;  /* 0x002d481601007387 */ /* 0x0047e20000100a00 */
[----:B------:R0:W-:Y:S02]  /*3c280*/  STL.64 [R1+0x2d40], R20 ;  /* 0x002d401401007387 */ /* 0x0001e40000100a00 */
[----:B---3--:R-:W-:Y:S01]  /*3c290*/  IMAD.MOV.U32 R22, RZ, RZ, R3 ;  /* 0x000000ffff167224 */ /* 0x008fe200078e0003 */
[----:B0-----:R-:W2:Y:S01]  /*3c2a0*/  LDL.LU R20, [R1+0x2f0] ;  /* 0x0002f00001147983 */ /* 0x001ea20000300800 */
[----:B------:R-:W2:Y:S02]  /*3c2b0*/  LDL.LU R21, [R1+0x2f4] ;  /* 0x0002f40001157983 */ /* 0x000ea40000300800 */
[----:B------:R-:W3:Y:S02]  /*3c2c0*/  LDL.LU R3, [R1+0x2e08] ;  /* 0x002e080001037983 */ /* 0x000ee40000300800 */
[----:B------:R-:W2:Y:S01]  /*3c2d0*/  LDL.LU R23, [R1+0x2fc] ;  /* 0x0002fc0001177983 */ /* 0x000ea20000300800 */
[C---:B------:R-:W-:Y:S01]  /*3c2e0*/  HMMA.16816.F32 R4, R12.reuse, R4, R16 ;  /* 0x000000040c04723c */ /* 0x040fe20000001810 */
[----:B--2---:R-:W-:Y:S01]  /*3c2f0*/  STL.64 [R1+0x2d58], R22 ;  /* 0x002d581601007387 */ /* 0x004fe20000100a00 */
[----:B------:R0:W-:Y:S03]  /*3c300*/  STL.64 [R1+0x2d50], R20 ;  /* 0x002d501401007387 */ /* 0x0001e60000100a00 */
[----:B0-----:R-:W2:Y:S01]  /*3c310*/  LDL.LU R20, [R1+0x10] ;  /* 0x0000100001147983 */ /* 0x001ea20000300800 */
[----:B------:R-:W2:Y:S02]  /*3c320*/  LDL.LU R21, [R1+0x14] ;  /* 0x0000140001157983 */ /* 0x000ea40000300800 */
[----:B------:R-:W4:Y:S02]  /*3c330*/  LDL R22, [R1+0x18] ;  /* 0x0000180001167983 */ /* 0x000f240000100800 */
[----:B------:R-:W-:Y:S01]  /*3c340*/  STL [R1+0x2a54], R0 ;  /* 0x002a540001007387 */ /* 0x000fe20000100800 */
[----:B------:R-:W-:Y:S01]  /*3c350*/  STL [R1+0x2a50], R2 ;  /* 0x002a500201007387 */ /* 0x000fe20000100800 */
[----:B------:R-:W4:Y:S11]  /*3c360*/  LDL.LU.64 R16, [R1+0x2e00] ;  /* 0x002e000001107983 */ /* 0x000f360000300a00 */
[----:B------:R-:W-:Y:S02]  /*3c370*/  STL.64 [R1+0x90], R4 ;  /* 0x0000900401007387 */ /* 0x000fe40000100a00 */
[----:B------:R2:W-:Y:S02]  /*3c380*/  STL.64 [R1+0x98], R6 ;  /* 0x0000980601007387 */ /* 0x0005e40000100a00 */
[----:B---3--:R-:W-:Y:S01]  /*3c390*/  IMAD.MOV.U32 R23, RZ, RZ, R3 ;  /* 0x000000ffff177224 */ /* 0x008fe200078e0003 */
[----:B--2---:R-:W-:Y:S11]  /*3c3a0*/  HMMA.16816.F32 R4, R12, R20, R24 ;  /* 0x000000140c04723c */ /* 0x004ff60000001818 */
[----:B------:R-:W-:Y:S11]  /*3c3b0*/  @!UPT UIADD3 URZ, URZ, URZ, URZ ;  /* 0x0000003f3f3ff290 */ /* 0x000ff6000fffe03f */
[----:B------:R-:W-:Y:S01]  /*3c3c0*/  @!UPT UIADD3 URZ, URZ, URZ, URZ ;  /* 0x0000003f3f3ff290 */ /* 0x000fe2000fffe03f */
[----:B------:R0:W-:Y:S01]  /*3c3d0*/  STL.64 [R1+0x60], R4 ;  /* 0x0000600401007387 */ /* 0x0001e20000100a00 */
[----:B------:R-:W-:Y:S02]  /*3c3e0*/  STL [R1+0x6c], R7 ;  /* 0x00006c0701007387 */ /* 0x000fe40000100800 */
[----:B----4-:R1:W-:Y:S02]  /*3c3f0*/  STL.64 [R1+0x2d68], R22 ;  /* 0x002d681601007387 */ /* 0x0103e40000100a00 */
[----:B0-----:R-:W-:Y:S02]  /*3c400*/  IMAD.MOV.U32 R4, RZ, RZ, R17 ;  /* 0x000000ffff047224 */ /* 0x001fe400078e0011 */
[----:B------:R-:W-:Y:S01]  /*3c410*/  IMAD.MOV.U32 R5, RZ, RZ, R16 ;  /* 0x000000ffff057224 */ /* 0x000fe200078e0010 */
[----:B-1----:R-:W2:Y:S04]  /*3c420*/  LDL R22, [R1+0x38] ;  /* 0x0000380001167983 */ /* 0x002ea80000100800 */
[----:B------:R-:W2:Y:S01]  /*3c430*/  LDL R23, [R1+0x3c] ;  /* 0x00003c0001177983 */ /* 0x000ea20000100800 */
[----:B------:R0:W-:Y:S02]  /*3c440*/  STL.64 [R1+0x2dc8], R4 ;  /* 0x002dc80401007387 */ /* 0x0001e40000100a00 */
[----:B------:R-:W3:Y:S02]  /*3c450*/  LDL.LU R16, [R1+0x330] ;  /* 0x0003300001107983 */ /* 0x000ee40000300800 */
[----:B------:R-:W3:Y:S01]  /*3c460*/  LDL.LU R17, [R1+0x334] ;  /* 0x0003340001117983 */ /* 0x000ee20000300800 */
[----:B------:R-:W4:Y:S01]  /*3c470*/  LDL.LU R18, [R1+0x338] ;  /* 0x0003380001127983 */ /* 0x000f220000300800 */
[----:B------:R-:W4:Y:S02]  /*3c480*/  LDL.LU R19, [R1+0x33c] ;  /* 0x00033c0001137983 */ /* 0x000f240000300800 */
[----:B------:R-:W-:Y:S01]  /*3c490*/  IMAD.MOV.U32 R3, RZ, RZ, R6 ;  /* 0x000000ffff037224 */ /* 0x000fe200078e0006 */
[----:B0-----:R-:W2:Y:S01]  /*3c4a0*/  LDL.LU R4, [R1+0x340] ;  /* 0x0003400001047983 */ /* 0x001ea20000300800 */
[----:B------:R-:W2:Y:S02]  /*3c4b0*/  LDL.LU R5, [R1+0x344] ;  /* 0x0003440001057983 */ /* 0x000ea40000300800 */
[----:B------:R-:W2:Y:S02]  /*3c4c0*/  LDL.LU R6, [R1+0x348] ;  /* 0x0003480001067983 */ /* 0x000ea40000300800 */
[----:B------:R-:W2:Y:S02]  /*3c4d0*/  LDL.LU R7, [R1+0x34c] ;  /* 0x00034c0001077983 */ /* 0x000ea40000300800 */
[----:B------:R-:W-:-:S02]  /*3c4e0*/  IMAD.MOV.U32 R24, RZ, RZ, R28 ;  /* 0x000000ffff187224 */ /* 0x000fc400078e001c */
[----:B------:R-:W-:Y:S01]  /*3c4f0*/  IMAD.MOV.U32 R25, RZ, RZ, R29 ;  /* 0x000000ffff197224 */ /* 0x000fe200078e001d */
[----:B--2---:R-:W-:Y:S01]  /*3c500*/  STL.64 [R1+0x2de8], R6 ;  /* 0x002de80601007387 */ /* 0x004fe20000100a00 */
[----:B------:R-:W-:Y:S02]  /*3c510*/  STL.64 [R1+0x2de0], R4 ;  /* 0x002de00401007387 */ /* 0x000fe40000100a00 */
[----:B------:R-:W2:Y:S02]  /*3c520*/  LDL.LU R28, [R1+0x2dfc] ;  /* 0x002dfc00011c7983 */ /* 0x000ea40000300800 */
[----:B------:R-:W2:Y:S01]  /*3c530*/  LDL.LU R29, [R1+0x2df8] ;  /* 0x002df800011d7983 */ /* 0x000ea20000300800 */
[----:B------:R0:W-:Y:S04]  /*3c540*/  STL.64 [R1+0x2df0], R24 ;  /* 0x002df01801007387 */ /* 0x0001e80000100a00 */
        /* <DEDUP_REMOVED lines=8> */
[----:B----4-:R-:W-:Y:S01]  /*3c5d0*/  STL.64 [R1+0x2dc0], R18 ;  /* 0x002dc01201007387 */ /* 0x010fe20000100a00 */
[----:B---3--:R0:W-:Y:S03]  /*3c5e0*/  STL.64 [R1+0x2db8], R16 ;  /* 0x002db81001007387 */ /* 0x0081e60000100a00 */
[----:B0-----:R-:W3:Y:S01]  /*3c5f0*/  LDL.LU R16, [R1+0x460] ;  /* 0x0004600001107983 */ /* 0x001ee20000300800 */
[----:B------:R-:W3:Y:S02]  /*3c600*/  LDL.LU R17, [R1+0x464] ;  /* 0x0004640001117983 */ /* 0x000ee40000300800 */
[----:B------:R-:W3:Y:S02]  /*3c610*/  LDL.LU R18, [R1+0x468] ;  /* 0x0004680001127983 */ /* 0x000ee40000300800 */
[----:B------:R-:W3:Y:S01]  /*3c620*/  LDL.LU R19, [R1+0x46c] ;  /* 0x00046c0001137983 */ /* 0x000ee20000300800 */
[----:B------:R0:W-:Y:S04]  /*3c630*/  STL.64 [R1+0x2d80], R22 ;  /* 0x002d801601007387 */ /* 0x0001e80000100a00 */
[----:B0-----:R-:W4:Y:S04]  /*3c640*/  LDL R22, [R1+0x48] ;  /* 0x0000480001167983 */ /* 0x001f280000100800 */
[----:B------:R-:W4:Y:S01]  /*3c650*/  LDL R23, [R1+0x4c] ;  /* 0x00004c0001177983 */ /* 0x000f220000100800 */
[----:B------:R-:W-:Y:S01]  /*3c660*/  STL [R1+0x2bc8], R3 ;  /* 0x002bc80301007387 */ /* 0x000fe20000100800 */
[----:B--2---:R-:W-:Y:S11]  /*3c670*/  HMMA.16816.F32 R24, R12, R8, R24 ;  /* 0x000000080c18723c */ /* 0x004ff60000001818 */
[----:B------:R-:W-:Y:S11]  /*3c680*/  @!UPT UIADD3 URZ, URZ, URZ, URZ ;  /* 0x0000003f3f3ff290 */ /* 0x000ff6000fffe03f */
[----:B------:R-:W-:Y:S01]  /*3c690*/  @!UPT UIADD3 URZ, URZ, URZ, URZ ;  /* 0x0000003f3f3ff290 */ /* 0x000fe2000fffe03f */
[----:B------:R0:W-:Y:S04]  /*3c6a0*/  STL.64 [R1+0x50], R24 ;  /* 0x0000501801007387 */ /* 0x0001e80000100a00 */
[----:B0-----:R-:W2:Y:S01]  /*3c6b0*/  LDL.LU.64 R24, [R1+0x2df0] ;  /* 0x002df00001187983 */ /* 0x001ea20000300a00 */
[----:B------:R0:W-:Y:S02]  /*3c6c0*/  STL.64 [R1+0x2d60], R10 ;  /* 0x002d600a01007387 */ /* 0x0001e40000100a00 */
[----:B------:R-:W2:Y:S02]  /*3c6d0*/  LDL.LU R8, [R1+0x300] ;  /* 0x0003000001087983 */ /* 0x000ea40000300800 */
[----:B------:R-:W2:Y:S01]  /*3c6e0*/  LDL.LU R9, [R1+0x304] ;  /* 0x0003040001097983 */ /* 0x000ea20000300800 */
[----:B0-----:R-:W2:Y:S01]  /*3c6f0*/  LDL.LU R10, [R1+0x308] ;  /* 0x00030800010a7983 */ /* 0x001ea20000300800 */
[----:B------:R-:W2:Y:S02]  /*3c700*/  LDL.LU R11, [R1+0x30c] ;  /* 0x00030c00010b7983 */ /* 0x000ea40000300800 */
[----:B------:R-:W-:-:S02]  /*3c710*/  IMAD.MOV.U32 R0, RZ, RZ, R26 ;  /* 0x000000ffff007224 */ /* 0x000fc400078e001a */
[----:B------:R-:W-:Y:S01]  /*3c720*/  IMAD.MOV.U32 R2, RZ, RZ, R27 ;  /* 0x000000ffff027224 */ /* 0x000fe200078e001b */
        /* <DEDUP_REMOVED lines=9> */
[----:B0-----:R-:W4:Y:S01]  /*3c7c0*/  LDL.LU R8, [R1+0x320] ;  /* 0x0003200001087983 */ /* 0x001f220000300800 */
[----:B------:R-:W4:Y:S02]  /*3c7d0*/  LDL.LU R9, [R1+0x324] ;  /* 0x0003240001097983 */ /* 0x000f240000300800 */
[----:B------:R-:W4:Y:S02]  /*3c7e0*/  LDL.LU R10, [R1+0x328] ;  /* 0x00032800010a7983 */ /* 0x000f240000300800 */
[----:B------:R-:W4:Y:S01]  /*3c7f0*/  LDL.LU R11, [R1+0x32c] ;  /* 0x00032c00010b7983 */ /* 0x000f220000300800 */
[----:B------:R-:W2:Y:S01]  /*3c800*/  LDL R3, [R1+0x510] ;  /* 0x0005100001037983 */ /* 0x000ea20000100800 */
[----:B------:R-:W-:Y:S02]  /*3c810*/  STL [R1+0x2bd0], R2 ;  /* 0x002bd00201007387 */ /* 0x000fe40000100800 */
[----:B------:R-:W-:Y:S02]  /*3c820*/  STL [R1+0x2bcc], R0 ;  /* 0x002bcc0001007387 */ /* 0x000fe40000100800 */
[----:B------:R-:W2:Y:S01]  /*3c830*/  LDL.LU.64 R6, [R1+0x2de8] ;  /* 0x002de80001067983 */ /* 0x000ea20000300a00 */
[----:B------:R-:W2:Y:S06]  /*3c840*/  LDL.LU.64 R4, [R1+0x2de0] ;  /* 0x002de00001047983 */ /* 0x000eac0000300a00 */
[----:B------:R-:W-:Y:S02]  /*3c850*/  STL.64 [R1+0x220], R24 ;  /* 0x0002201801007387 */ /* 0x000fe40000100a00 */
[----:B------:R0:W-:Y:S02]  /*3c860*/  STL.64 [R1+0x228], R26 ;  /* 0x0002281a01007387 */ /* 0x0001e40000100a00 */
[----:B0-----:R-:W2:Y:S01]  /*3c870*/  LDL.LU.64 R26, [R1+0x2dd8] ;  /* 0x002dd800011a7983 */ /* 0x001ea20000300a00 */
[----:B------:R-:W2:Y:S02]  /*3c880*/  LDL.LU.64 R24, [R1+0x2dd0] ;  /* 0x002dd00001187983 */ /* 0x000ea40000300a00 */
[C---:B--2---:R-:W-:Y:S11]  /*3c890*/  HMMA.16816.F32 R4, R12.reuse, R24, R4 ;  /* 0x000000180c04723c */ /* 0x044ff60000001804 */
[----:B------:R-:W-:Y:S11]  /*3c8a0*/  @!UPT UIADD3 URZ, URZ, URZ, URZ ;  /* 0x0000003f3f3ff290 */ /* 0x000ff6000fffe03f */
[----:B------:R-:W-:Y:S01]  /*3c8b0*/  @!UPT UIADD3 URZ, URZ, URZ, URZ ;  /* 0x0000003f3f3ff290 */ /* 0x000fe2000fffe03f */
[----:B------:R0:W-:Y:S01]  /*3c8c0*/  STL.64 [R1+0x340], R4 ;  /* 0x0003400401007387 */ /* 0x0001e20000100a00 */
[----:B------:R3:W-:Y:S03]  /*3c8d0*/  STL.64 [R1+0x348], R6 ;  /* 0x0003480601007387 */ /* 0x0007e60000100a00 */
[----:B0-----:R-:W3:Y:S02]  /*3c8e0*/  LDL.LU.64 R4, [R1+0x2dc8] ;  /* 0x002dc80001047983 */ /* 0x001ee40000300a00 */
[C---:B---3--:R-:W-:Y:S02]  /*3c8f0*/  HMMA.16816.F32 R4, R12.reuse, R4, R16 ;  /* 0x000000040c04723c */ /* 0x048fe40000001810 */
[----:B------:R-:W2:Y:S01]  /*3c900*/  LDL.LU.64 R18, [R1+0x2dc0] ;  /* 0x002dc00001127983 */ /* 0x000ea20000300a00 */
[----:B------:R-:W2:Y:S11]  /*3c910*/  LDL.LU.64 R16, [R1+0x2db8] ;  /* 0x002db80001107983 */ /* 0x000eb60000300a00 */
[----:B------:R-:W-:Y:S09]  /*3c920*/  @!UPT UIADD3 URZ, URZ, URZ, URZ ;  /* 0x0000003f3f3ff290 */ /* 0x000ff2000fffe03f */
[----:B------:R-:W-:Y:S01]  /*3c930*/  STL.64 [R1+0x460], R4 ;  /* 0x0004600401007387 */ /* 0x000fe20000100a00 */
[----:B------:R0:W-:Y:S03]  /*3c940*/  STL.64 [R1+0x468], R6 ;  /* 0x0004680601007387 */ /* 0x0001e60000100a00 */
[----:B0-----:R-:W3:Y:S01]  /*3c950*/  LDL.LU.64 R6, [R1+0x2db0] ;  /* 0x002db00001067983 */ /* 0x001ee20000300a00 */
[----:B------:R-:W2:Y:S02]  /*3c960*/  LDL.LU.64 R4, [R1+0x2da8] ;  /* 0x002da80001047983 */ /* 0x000ea40000300a00 */
[----:B--2---:R-:W-:Y:S01]  /*3c970*/  HMMA.16816.F32 R12, R12, R4, R16 ;  /* 0x000000040c0c723c */ /* 0x004fe20000001810 */
[----:B------:R-:W4:Y:S01]  /*3c980*/  LDL.LU.64 R18, [R1+0x2da0] ;  /* 0x002da00001127983 */ /* 0x000f220000300a00 */
[----:B------:R-:W4:Y:S11]  /*3c990*/  LDL.LU.64 R16, [R1+0x2d98] ;  /* 0x002d980001107983 */ /* 0x000f360000300a00 */
[----:B------:R-:W-:Y:S10]  /*3c9a0*/  @!UPT UIADD3 URZ, URZ, URZ, URZ ;  /* 0x0000003f3f3ff290 */ /* 0x000ff4000fffe03f */
[----:B------:R-:W-:Y:S01]  /*3c9b0*/  STL.64 [R1+0x330], R12 ;  /* 0x0003300c01007387 */ /* 0x000fe20000100a00 */
[----:B------:R0:W-:Y:S03]  /*3c9c0*/  STL.64 [R1+0x338], R14 ;  /* 0x0003380e01007387 */ /* 0x0001e60000100a00 */
[----:B0-----:R-:W2:Y:S04]  /*3c9d0*/  LDL R14, [R1+0x28] ;  /* 0x00002800010e7983 */ /* 0x001ea80000100800 */
[----:B------:R-:W2:Y:S01]  /*3c9e0*/  LDL R15, [R1+0x2c] ;  /* 0x00002c00010f7983 */ /* 0x000ea20000100800 */
[C---:B----4-:R-:W-:Y:S03]  /*3c9f0*/  HMMA.16816.F32 R20, R16.reuse, R22, R8 ;  /* 0x000000161014723c */ /* 0x050fe60000001808 */
[----:B------:R-:W4:Y:S01]  /*3ca00*/  LDL.LU.64 R10, [R1+0x2d90] ;  /* 0x002d9000010a7983 */ /* 0x000f220000300a00 */
[----:B------:R-:W4:Y:S11]  /*3ca10*/  LDL.LU.64 R8, [R1+0x2d88] ;  /* 0x002d880001087983 */ /* 0x000f360000300a00 */
[----:B------:R-:W-:Y:S08]  /*3ca20*/  @!UPT UIADD3 URZ, URZ, URZ, URZ ;  /* 0x0000003f3f3ff290 */ /* 0x000ff0000fffe03f */
        /* <DEDUP_REMOVED lines=10> */
[C---:B----4-:R-:W-:Y:S02]  /*3cad0*/  HMMA.16816.F32 R20, R16.reuse, R22, R8 ;  /* 0x000000161014723c */ /* 0x050fe40000001808 */
[----:B------:R-:W4:Y:S11]  /*3cae0*/  LDL.LU.64 R10, [R1+0x2d60] ;  /* 0x002d6000010a7983 */ /* 0x000f360000300a00 */
[----:B------:R-:W-:Y:S10]  /*3caf0*/  @!UPT UIADD3 URZ, URZ, URZ, URZ ;  /* 0x0000003f3f3ff290 */ /* 0x000ff4000fffe03f */
[----:B------:R-:W-:Y:S01]  /*3cb00*/  STL.64 [R1+0x300], R20 ;  /* 0x0003001401007387 */ /* 0x000fe20000100a00 */
[----:B------:R0:W-:Y:S03]  /*3cb10*/  STL.64 [R1+0x308], R22 ;  /* 0x0003081601007387 */ /* 0x0001e60000100a00 */
[----:B0-----:R-:W4:Y:S01]  /*3cb20*/  LDL.LU.64 R22, [R1+0x2d58] ;  /* 0x002d580001167983 */ /* 0x001f220000300a00 */
[----:B------:R-:W4:Y:S02]  /*3cb30*/  LDL.LU.64 R20, [R1+0x2d50] ;  /* 0x002d500001147983 */ /* 0x000f240000300a00 */
[C---:B----4-:R-:W-:Y:S11]  /*3cb40*/  HMMA.16816.F32 R20, R16.reuse, R10, R20 ;  /* 0x0000000a1014723c */ /* 0x050ff60000001814 */
[----:B------:R-:W-:Y:S11]  /*3cb50*/  @!UPT UIADD3 URZ, URZ, URZ, URZ ;  /* 0x0000003f3f3ff290 */ /* 0x000ff6000fffe03f */
[----:B------:R-:W-:Y:S01]  /*3cb60*/  @!UPT UIADD3 URZ, URZ, URZ, URZ ;  /* 0x0000003f3f3ff290 */ /* 0x000fe2000fffe03f */
[----:B------:R-:W-:Y:S01]  /*3cb70*/  STL.64 [R1+0x2f0], R20 ;  /* 0x0002f01401007387 */ /* 0x000fe20000100a00 */
[----:B------:R0:W-:Y:S03]  /*3cb80*/  STL.64 [R1+0x2f8], R22 ;  /* 0x0002f81601007387 */ /* 0x0001e60000100a00 */
[----:B0-----:R-:W2:Y:S01]  /*3cb90*/  LDL.LU.64 R22, [R1+0x2d48] ;  /* 0x002d480001167983 */ /* 0x001ea20000300a00 */
[----:B------:R-:W2:Y:S02]  /*3cba0*/  LDL.LU.64 R20, [R1+0x2d40] ;  /* 0x002d400001147983 */ /* 0x000ea40000300a00 */
[----:B------:R-:W-:Y:S02]  /*3cbb0*/  STL.64 [R1+0x2cf0], R10 ;  /* 0x002cf00a01007387 */ /* 0x000fe40000100a00 */
[----:B------:R-:W-:Y:S02]  /*3cbc0*/  IMAD.MOV.U32 R8, RZ, RZ, R26 ;  /* 0x000000ffff087224 */ /* 0x000fe400078e001a */
[----:B------:R-:W-:Y:S01]  /*3cbd0*/  IMAD.MOV.U32 R9, RZ, RZ, R27 ;  /* 0x000000ffff097224 */ /* 0x000fe200078e001b */
[----:B------:R-:W4:Y:S01]  /*3cbe0*/  LDL.LU R26, [R1+0x2d3c] ;  /* 0x002d3c00011a7983 */ /* 0x000f220000300800 */
[----:B------:R-:W4:Y:S01]  /*3cbf0*/  LDL.LU R27, [R1+0x2d38] ;  /* 0x002d3800011b7983 */ /* 0x000f220000300800 */
[----:B--2---:R-:W-:Y:S11]  /*3cc00*/  HMMA.16816.F32 R20, R16, R14, R20 ;  /* 0x0000000e1014723c */ /* 0x004ff60000001814 */
[----:B------:R-:W-:Y:S11]  /*3cc10*/  @!UPT UIADD3 URZ, URZ, URZ, URZ ;  /* 0x0000003f3f3ff290 */ /* 0x000ff6000fffe03f */
[----:B------:R-:W-:Y:S01]  /*3cc20*/  @!UPT UIADD3 URZ, URZ, URZ, URZ ;  /* 0x0000003f3f3ff290 */ /* 0x000fe2000fffe03f */
[----:B------:R-:W-:Y:S01]  /*3cc30*/  STL.64 [R1+0x2e0], R20 ;  /* 0x0002e01401007387 */ /* 0x000fe20000100a00 */
[----:B------:R0:W-:Y:S02]  /*3cc40*/  STL [R1+0x2e8], R22 ;  /* 0x0002e81601007387 */ /* 0x0001e40000100800 */
[----:B------:R-:W-:Y:S02]  /*3cc50*/  IMAD.MOV.U32 R24, RZ, RZ, R23 ;  /* 0x000000ffff187224 */ /* 0x000fe400078e0017 */
[----:B0-----:R-:W4:Y:S01]  /*3cc60*/  LDL.LU.64 R22, [R1+0x2d30] ;  /* 0x002d300001167983 */ /* 0x001f220000300a00 */
[----:B------:R-:W4:Y:S02]  /*3cc70*/  LDL.LU.64 R20, [R1+0x2d28] ;  /* 0x002d280001147983 */ /* 0x000f240000300a00 */
[----:B------:R0:W-:Y:S02]  /*3cc80*/  STL.64 [R1+0x2ce8], R14 ;  /* 0x002ce80e01007387 */ /* 0x0001e40000100a00 */
[----:B------:R-:W-:-:S02]  /*3cc90*/  IMAD.MOV.U32 R10, RZ, RZ, R29 ;  /* 0x000000ffff0a7224 */ /* 0x000fc400078e001d */
[----:B------:R-:W-:Y:S01]  /*3cca0*/  IMAD.MOV.U32 R11, RZ, RZ, R28 ;  /* 0x000000ffff0b7224 */ /* 0x000fe200078e001c */
[----:B0-----:R-:W2:Y:S01]  /*3ccb0*/  LDL.64 R14, [R1+0x78] ;  /* 0x00007800010e7983 */ /* 0x001ea20000100a00 */
[C---:B----4-:R-:W-:Y:S11]  /*3ccc0*/  HMMA.16816.F32 R20, R16.reuse, R26, R20 ;  /* 0x0000001a1014723c */ /* 0x050ff60000001814 */
[----:B------:R-:W-:Y:S11]  /*3ccd0*/  @!UPT UIADD3 URZ, URZ, URZ, URZ ;  /* 0x0000003f3f3ff290 */ /* 0x000ff6000fffe03f */
[----:B------:R-:W-:Y:S01]  /*3cce0*/  @!UPT UIADD3 URZ, URZ, URZ, URZ ;  /* 0x0000003f3f3ff290 */ /* 0x000fe2000fffe03f */
[----:B------:R0:W-:Y:S01]  /*3ccf0*/  STL.64 [R1+0x4a0], R20 ;  /* 0x0004a01401007387 */ /* 0x0001e20000100a00 */
[----:B------:R-:W-:Y:S02]  /*3cd00*/  IMAD.MOV.U32 R29, RZ, RZ, R22 ;  /* 0x000000ffff1d7224 */ /* 0x000fe400078e0016 */
[----:B------:R-:W-:Y:S02]  /*3cd10*/  IMAD.MOV.U32 R28, RZ, RZ, R23 ;  /* 0x000000ffff1c7224 */ /* 0x000fe400078e0017 */
[----:B------:R-:W4:Y:S04]  /*3cd20*/  LDL.LU.64 R22, [R1+0x2d20] ;  /* 0x002d200001167983 */ /* 0x000f280000300a00 */
[----:B0-----:R-:W4:Y:S01]  /*3cd30*/  LDL.LU.64 R20, [R1+0x2d18] ;  /* 0x002d180001147983 */ /* 0x001f220000300a00 */
[----:B------:R-:W-:Y:S02]  /*3cd40*/  STL.64 [R1+0x2ce0], R26 ;  /* 0x002ce01a01007387 */ /* 0x000fe40000100a00 */
[----:B------:R0:W-:Y:S02]  /*3cd50*/  STL [R1+0x2cd8], R24 ;  /* 0x002cd81801007387 */ /* 0x0001e40000100800 */
[----:B0-----:R-:W2:Y:S01]  /*3cd60*/  LDL.LU R24, [R1+0x2c0] ;  /* 0x0002c00001187983 */ /* 0x001ea20000300800 */
[----:B------:R-:W2:Y:S02]  /*3cd70*/  LDL.LU R25, [R1+0x2c4] ;  /* 0x0002c40001197983 */ /* 0x000ea40000300800 */
[----:B------:R-:W2:Y:S02]  /*3cd80*/  LDL.LU R26, [R1+0x2c8] ;  /* 0x0002c800011a7983 */ /* 0x000ea40000300800 */
[----:B------:R-:W2:Y:S01]  /*3cd90*/  LDL.LU R27, [R1+0x2cc] ;  /* 0x0002cc00011b7983 */ /* 0x000ea20000300800 */
[C---:B---3--:R-:W-:Y:S01]  /*3cda0*/  HMMA.16816.F32 R8, R16.reuse, R6, R8 ;  /* 0x000000061008723c */ /* 0x048fe20000001808 */
[----:B------:R-:W-:Y:S07]  /*3cdb0*/  STL [R1+0x2c40], R29 ;  /* 0x002c401d01007387 */ /* 0x000fee0000100800 */
[----:B--2---:R-:W-:Y:S11]  /*3cdc0*/  HMMA.16816.F32 R24, R16, R14, R24 ;  /* 0x0000000e1018723c */ /* 0x004ff60000001818 */
[----:B------:R-:W-:Y:S11]  /*3cdd0*/  @!UPT UIADD3 URZ, URZ, URZ, URZ ;  /* 0x0000003f3f3ff290 */ /* 0x000ff6000fffe03f */
[----:B------:R-:W-:Y:S01]  /*3cde0*/  @!UPT UIADD3 URZ, URZ, URZ, URZ ;  /* 0x0000003f3f3ff290 */ /* 0x000fe2000fffe03f */
[----:B------:R0:W-:Y:S01]  /*3cdf0*/  STL.64 [R1+0x540], R24 ;  /* 0x0005401801007387 */ /* 0x0001e20000100a00 */
[----:B------:R1:W-:Y:S03]  /*3ce00*/  STL.64 [R1+0x548], R26 ;  /* 0x0005481a01007387 */ /* 0x0003e60000100a00 */
[----:B0-----:R-:W2:Y:S01]  /*3ce10*/  LDL.LU R24, [R1+0x1e0] ;  /* 0x0001e00001187983 */ /* 0x001ea20000300800 */
[----:B------:R-:W-:Y:S02]  /*3ce20*/  STL.64 [R1+0x210], R8 ;  /* 0x0002100801007387 */ /* 0x000fe40000100a00 */
[----:B------:R-:W-:Y:S02]  /*3ce30*/  STL.64 [R1+0x218], R10 ;  /* 0x0002180a01007387 */ /* 0x000fe40000100a00 */
[----:B------:R-:W2:Y:S01]  /*3ce40*/  LDL.LU R25, [R1+0x1e4] ;  /* 0x0001e40001197983 */ /* 0x000ea20000300800 */
[----:B-1----:R-:W3:Y:S01]  /*3ce50*/  LDL.LU R26, [R1+0x1e8] ;  /* 0x0001e800011a7983 */ /* 0x002ee20000300800 */
[----:B------:R-:W3:Y:S03]  /*3ce60*/  LDL.LU R27, [R1+0x1ec] ;  /* 0x0001ec00011b7983 */ /* 0x000ee60000300800 */
[----:B---3--:R0:W-:Y:S01]  /*3ce70*/  STL.64 [R1+0x2d00], R26 ;  /* 0x002d001a01007387 */ /* 0x0081e20000100a00 */
[----:B--2---:R-:W-:Y:S03]  /*3ce80*/  STL.64 [R1+0x2cf8], R24 ;  /* 0x002cf81801007387 */ /* 0x004fe60000100a00 */
[----:B0-----:R-:W4:Y:S01]  /*3ce90*/  LDL.64 R26, [R1+0x48] ;  /* 0x00004800011a7983 */ /* 0x001f220000100a00 */
[----:B------:R-:W2:Y:S02]  /*3cea0*/  LDL.LU R8, [R1+0x1f0] ;  /* 0x0001f00001087983 */ /* 0x000ea40000300800 */
[----:B------:R-:W2:Y:S02]  /*3ceb0*/  LDL.LU R9, [R1+0x1f4] ;  /* 0x0001f40001097983 */ /* 0x000ea40000300800 */
[----:B------:R-:W3:Y:S01]  /*3cec0*/  LDL.LU R10, [R1+0x1f8] ;  /* 0x0001f800010a7983 */ /* 0x000ee20000300800 */
[----:B------:R-:W3:Y:S04]  /*3ced0*/  LDL.LU R11, [R1+0x1fc] ;  /* 0x0001fc00010b7983 */ /* 0x000ee80000300800 */
[----:B---3--:R-:W-:Y:S01]  /*3cee0*/  STL.64 [R1+0x2d10], R10 ;  /* 0x002d100a01007387 */ /* 0x008fe20000100a00 */
[----:B--2---:R0:W-:Y:S03]  /*3cef0*/  STL.64 [R1+0x2d08], R8 ;  /* 0x002d080801007387 */ /* 0x0041e60000100a00 */
[----:B0-----:R-:W4:Y:S01]  /*3cf00*/  LDL.LU R8, [R1+0x200] ;  /* 0x0002000001087983 */ /* 0x001f220000300800 */
[----:B------:R-:W4:Y:S02]  /*3cf10*/  LDL.LU R9, [R1+0x204] ;  /* 0x0002040001097983 */ /* 0x000f240000300800 */
[----:B------:R-:W4:Y:S02]  /*3cf20*/  LDL.LU R10, [R1+0x208] ;  /* 0x00020800010a7983 */ /* 0x000f240000300800 */
[----:B------:R-:W4:Y:S01]  /*3cf30*/  LDL.LU R11, [R1+0x20c] ;  /* 0x00020c00010b7983 */ /* 0x000f220000300800 */
[----:B------:R-:W-:Y:S01]  /*3cf40*/  STL.64 [R1+0x2cb8], R6 ;  /* 0x002cb80601007387 */ /* 0x000fe20000100a00 */
[----:B------:R-:W2:Y:S02]  /*3cf50*/  LDL.LU R16, [R1+0x2b0] ;  /* 0x0002b00001107983 */ /* 0x000ea40000300800 */
[----:B------:R-:W2:Y:S02]  /*3cf60*/  LDL.LU R17, [R1+0x2b4] ;  /* 0x0002b40001117983 */ /* 0x000ea40000300800 */
[----:B------:R-:W3:Y:S01]  /*3cf70*/  LDL.LU R18, [R1+0x2b8] ;  /* 0x0002b80001127983 */ /* 0x000ee20000300800 */
[----:B------:R-:W3:Y:S04]  /*3cf80*/  LDL.LU R19, [R1+0x2bc] ;  /* 0x0002bc0001137983 */ /* 0x000ee80000300800 */
[----:B---3--:R-:W-:Y:S01]  /*3cf90*/  STL.64 [R1+0x2c50], R18 ;  /* 0x002c501201007387 */ /* 0x008fe20000100a00 */
[----:B--2---:R0:W-:Y:S03]  /*3cfa0*/  STL.64 [R1+0x2c48], R16 ;  /* 0x002c481001007387 */ /* 0x0041e60000100a00 */
[----:B0-----:R-:W2:Y:S01]  /*3cfb0*/  LDL.LU R16, [R1+0x190] ;  /* 0x0001900001107983 */ /* 0x001ea20000300800 */
[----:B------:R-:W2:Y:S02]  /*3cfc0*/  LDL.LU R17, [R1+0x194] ;  /* 0x0001940001117983 */ /* 0x000ea40000300800 */
[----:B------:R-:W3:Y:S02]  /*3cfd0*/  LDL.LU R18, [R1+0x198] ;  /* 0x0001980001127983 */ /* 0x000ee40000300800 */
[----:B------:R-:W3:Y:S01]  /*3cfe0*/  LDL.LU R19, [R1+0x19c] ;  /* 0x00019c0001137983 */ /* 0x000ee20000300800 */
[----:B----4-:R-:W-:Y:S01]  /*3cff0*/  HMMA.16816.F32 R8, R20, R26, R8 ;  /* 0x0000001a1408723c */ /* 0x010fe20000001808 */
[----:B------:R-:W-:-:S02]  /*3d000*/  IMAD.MOV.U32 R2, RZ, RZ, R14 ;  /* 0x000000ffff027224 */ /* 0x000fc400078e000e */
[----:B------:R-:W-:Y:S01]  /*3d010*/  IMAD.MOV.U32 R0, RZ, RZ, R15 ;  /* 0x000000ffff007224 */ /* 0x000fe200078e000f */
[----:B---3--:R-:W-:Y:S01]  /*3d020*/  STL.64 [R1+0x2c60], R18 ;  /* 0x002c601201007387 */ /* 0x008fe20000100a00 */
[----:B--2---:R0:W-:Y:S03]  /*3d030*/  STL.64 [R1+0x2c58], R16 ;  /* 0x002c581001007387 */ /* 0x0041e60000100a00 */
[----:B0-----:R-:W2:Y:S01]  /*3d040*/  LDL.LU R16, [R1+0xc0] ;  /* 0x0000c00001107983 */ /* 0x001ea20000300800 */
[----:B------:R-:W2:Y:S02]  /*3d050*/  LDL.LU R17, [R1+0xc4] ;  /* 0x0000c40001117983 */ /* 0x000ea40000300800 */
[----:B------:R-:W3:Y:S02]  /*3d060*/  LDL.LU R18, [R1+0xc8] ;  /* 0x0000c80001127983 */ /* 0x000ee40000300800 */
[----:B------:R-:W3:Y:S02]  /*3d070*/  LDL.LU R19, [R1+0xcc] ;  /* 0x0000cc0001137983 */ /* 0x000ee40000300800 */
[----:B------:R-:W-:-:S02]  /*3d080*/  IMAD.MOV.U32 R6, RZ, RZ, R2 ;  /* 0x000000ffff067224 */ /* 0x000fc400078e0002 */
[----:B------:R-:W-:Y:S01]  /*3d090*/  IMAD.MOV.U32 R7, RZ, RZ, R0 ;  /* 0x000000ffff077224 */ /* 0x000fe200078e0000 */
[----:B------:R-:W4:Y:S01]  /*3d0a0*/  LDL.LU R12, [R1+0x1d0] ;  /* 0x0001d000010c7983 */ /* 0x000f220000300800 */
[----:B------:R-:W4:Y:S02]  /*3d0b0*/  LDL.LU R13, [R1+0x1d4] ;  /* 0x0001d400010d7983 */ /* 0x000f240000300800 */
[----:B------:R-:W4:Y:S02]  /*3d0c0*/  LDL.LU R14, [R1+0x1d8] ;  /* 0x0001d800010e7983 */ /* 0x000f240000300800 */
[----:B------:R-:W4:Y:S01]  /*3d0d0*/  LDL.LU R15, [R1+0x1dc] ;  /* 0x0001dc00010f7983 */ /* 0x000f220000300800 */
[----:B------:R0:W-:Y:S04]  /*3d0e0*/  STL.64 [R1+0x2cd0], R6 ;  /* 0x002cd00601007387 */ /* 0x0001e80000100a00 */
[----:B0-----:R-:W4:Y:S01]  /*3d0f0*/  LDL.64 R6, [R1+0x38] ;  /* 0x0000380001067983 */ /* 0x001f220000100a00 */
[----:B------:R-:W-:-:S02]  /*3d100*/  IMAD.MOV.U32 R2, RZ, RZ, R26 ;  /* 0x000000ffff027224 */ /* 0x000fc400078e001a */
[----:B------:R-:W-:Y:S01]  /*3d110*/  IMAD.MOV.U32 R0, RZ, RZ, R27 ;  /* 0x000000ffff007224 */ /* 0x000fe200078e001b */
[----:B---3--:R0:W-:Y:S01]  /*3d120*/  STL.64 [R1+0x2c70], R18 ;  /* 0x002c701201007387 */ /* 0x0081e20000100a00 */
[----:B--2---:R-:W-:Y:S03]  /*3d130*/  STL.64 [R1+0x2c68], R16 ;  /* 0x002c681001007387 */ /* 0x004fe60000100a00 */
[----:B0-----:R-:W2:Y:S01]  /*3d140*/  LDL.64 R18, [R1+0x18] ;  /* 0x0000180001127983 */ /* 0x001ea20000100a00 */
[----:B------:R-:W-:Y:S02]  /*3d150*/  STL.64 [R1+0x5c0], R8 ;  /* 0x0005c00801007387 */ /* 0x000fe40000100a00 */
[----:B------:R0:W-:Y:S02]  /*3d160*/  STL.64 [R1+0x5c8], R10 ;  /* 0x0005c80a01007387 */ /* 0x0001e40000100a00 */
[----:B0-----:R-:W4:Y:S01]  /*3d170*/  LDL.LU.64 R10, [R1+0x2d10] ;  /* 0x002d1000010a7983 */ /* 0x001f220000300a00 */
[----:B------:R-:W4:Y:S02]  /*3d180*/  LDL.LU.64 R8, [R1+0x2d08] ;  /* 0x002d080001087983 */ /* 0x000f240000300a00 */
[----:B------:R-:W2:Y:S02]  /*3d190*/  LDL.LU.64 R26, [R1+0x2d00] ;  /* 0x002d0000011a7983 */ /* 0x000ea40000300a00 */
[----:B------:R-:W2:Y:S01]  /*3d1a0*/  LDL.LU.64 R24, [R1+0x2cf8] ;  /* 0x002cf80001187983 */ /* 0x000ea20000300a00 */
[C---:B----4-:R-:W-:Y:S11]  /*3d1b0*/  HMMA.16816.F32 R8, R20.reuse, R6, R8 ;  /* 0x000000061408723c */ /* 0x050ff60000001808 */
[----:B------:R-:W-:Y:S11]  /*3d1c0*/  @!UPT UIADD3 URZ, URZ, URZ, URZ ;  /* 0x0000003f3f3ff290 */ /* 0x000ff6000fffe03f */
[----:B------:R-:W-:Y:S01]  /*3d1d0*/  @!UPT UIADD3 URZ, URZ, URZ, URZ ;  /* 0x0000003f3f3ff290 */ /* 0x000fe2000fffe03f */
[----:B------:R0:W-:Y:S02]  /*3d1e0*/  STL.64 [R1+0x5b0], R8 ;  /* 0x0005b00801007387 */ /* 0x0001e40000100a00 */
[----:B0-----:R-:W-:Y:S02]  /*3d1f0*/  IMAD.MOV.U32 R9, RZ, RZ, R6 ;  /* 0x000000ffff097224 */ /* 0x001fe400078e0006 */
[----:B------:R-:W-:Y:S02]  /*3d200*/  IMAD.MOV.U32 R8, RZ, RZ, R7 ;  /* 0x000000ffff087224 */ /* 0x000fe400078e0007 */
[----:B--2---:R-:W-:Y:S01]  /*3d210*/  HMMA.16816.F32 R4, R20, R18, R24 ;  /* 0x000000121404723c */ /* 0x004fe20000001818 */
[----:B------:R0:W-:Y:S04]  /*3d220*/  STL.64 [R1+0x5b8], R10 ;  /* 0x0005b80a01007387 */ /* 0x0001e80000100a00 */
[----:B0-----:R-:W2:Y:S01]  /*3d230*/  LDL.LU.64 R10, [R1+0x2cf0] ;  /* 0x002cf000010a7983 */ /* 0x001ea20000300a00 */
[----:B------:R-:W3:Y:S11]  /*3d240*/  LDL.LU R24, [R1+0x1c0] ;  /* 0x0001c00001187983 */ /* 0x000ef60000300800 */
[----:B------:R-:W-:Y:S06]  /*3d250*/  @!UPT UIADD3 URZ, URZ, URZ, URZ ;  /* 0x0000003f3f3ff290 */ /* 0x000fec000fffe03f */
[----:B------:R0:W-:Y:S01]  /*3d260*/  STL.64 [R1+0x5a0], R4 ;  /* 0x0005a00401007387 */ /* 0x0001e20000100a00 */
[----:B------:R1:W-:Y:S02]  /*3d270*/  STL.64 [R1+0x5a8], R6 ;  /* 0x0005a80601007387 */ /* 0x0003e40000100a00 */
[----:B------:R-:W3:Y:S02]  /*3d280*/  LDL.LU R25, [R1+0x1c4] ;  /* 0x0001c40001197983 */ /* 0x000ee40000300800 */
[----:B------:R-:W3:Y:S01]  /*3d290*/  LDL.LU R26, [R1+0x1c8] ;  /* 0x0001c800011a7983 */ /* 0x000ee20000300800 */
[----:B------:R-:W3:Y:S04]  /*3d2a0*/  LDL.LU R27, [R1+0x1cc] ;  /* 0x0001cc00011b7983 */ /* 0x000ee80000300800 */
[----:B0-----:R-:W4:Y:S01]  /*3d2b0*/  LDL.LU R4, [R1+0x1b0] ;  /* 0x0001b00001047983 */ /* 0x001f220000300800 */
[----:B------:R-:W4:Y:S02]  /*3d2c0*/  LDL.LU R5, [R1+0x1b4] ;  /* 0x0001b40001057983 */ /* 0x000f240000300800 */
[----:B-1----:R-:W4:Y:S02]  /*3d2d0*/  LDL.LU R6, [R1+0x1b8] ;  /* 0x0001b80001067983 */ /* 0x002f240000300800 */
[----:B------:R-:W4:Y:S01]  /*3d2e0*/  LDL.LU R7, [R1+0x1bc] ;  /* 0x0001bc0001077983 */ /* 0x000f220000300800 */
[----:B------:R0:W-:Y:S02]  /*3d2f0*/  STL.64 [R1+0x2c78], R18 ;  /* 0x002c781201007387 */ /* 0x0001e40000100a00 */
[----:B0-----:R-:W-:-:S02]  /*3d300*/  IMAD.MOV.U32 R18, RZ, RZ, R9 ;  /* 0x000000ffff127224 */ /* 0x001fc400078e0009 */
[----:B------:R-:W-:-:S05]  /*3d310*/  IMAD.MOV.U32 R19, RZ, RZ, R8 ;  /* 0x000000ffff137224 */ /* 0x000fca00078e0008 */
[----:B------:R0:W-:Y:S02]  /*3d320*/  STL.64 [R1+0x2c88], R18 ;  /* 0x002c881201007387 */ /* 0x0001e40000100a00 */
[----:B0-----:R-:W-:Y:S02]  /*3d330*/  IMAD.MOV.U32 R18, RZ, RZ, R2 ;  /* 0x000000ffff127224 */ /* 0x001fe400078e0002 */
[----:B------:R-:W-:-:S05]  /*3d340*/  IMAD.MOV.U32 R19, RZ, RZ, R0 ;  /* 0x000000ffff137224 */ /* 0x000fca00078e0000 */
[----:B------:R0:W-:Y:S01]  /*3d350*/  STL.64 [R1+0x2cb0], R18 ;  /* 0x002cb01201007387 */ /* 0x0001e20000100a00 */
[----:B------:R-:W3:Y:S02]  /*3d360*/  LDL.LU R16, [R1+0x100] ;  /* 0x0001000001107983 */ /* 0x000ee40000300800 */
[----:B------:R-:W3:Y:S01]  /*3d370*/  LDL.LU R17, [R1+0x104] ;  /* 0x0001040001117983 */ /* 0x000ee20000300800 */
[----:B0-----:R-:W3:Y:S01]  /*3d380*/  LDL.LU R18, [R1+0x108] ;  /* 0x0001080001127983 */ /* 0x001ee20000300800 */
[----:B------:R-:W3:Y:S01]  /*3d390*/  LDL.LU R19, [R1+0x10c] ;  /* 0x00010c0001137983 */ /* 0x000ee20000300800 */
[C---:B--2---:R-:W-:Y:S02]  /*3d3a0*/  HMMA.16816.F32 R12, R20.reuse, R10, R12 ;  /* 0x0000000a140c723c */ /* 0x044fe4000000180c */
[----:B---3--:R-:W-:Y:S01]  /*3d3b0*/  STL.64 [R1+0x2cc8], R18 ;  /* 0x002cc81201007387 */ /* 0x008fe20000100a00 */
[----:B------:R0:W-:Y:S03]  /*3d3c0*/  STL.64 [R1+0x2cc0], R16 ;  /* 0x002cc01001007387 */ /* 0x0001e60000100a00 */
[----:B0-----:R-:W2:Y:S01]  /*3d3d0*/  LDL.LU R16, [R1+0x1a0] ;  /* 0x0001a00001107983 */ /* 0x001ea20000300800 */
[----:B------:R-:W2:Y:S02]  /*3d3e0*/  LDL.LU R17, [R1+0x1a4] ;  /* 0x0001a40001117983 */ /* 0x000ea40000300800 */
[----:B------:R-:W2:Y:S02]  /*3d3f0*/  LDL.LU R18, [R1+0x1a8] ;  /* 0x0001a80001127983 */ /* 0x000ea40000300800 */
[----:B------:R-:W2:Y:S11]  /*3d400*/  LDL.LU R19, [R1+0x1ac] ;  /* 0x0001ac0001137983 */ /* 0x000eb60000300800 */
        /* <DEDUP_REMOVED lines=10> */
[----:B--2---:R-:W-:Y:S01]  /*3d4b0*/  STL.64 [R1+0x2c98], R10 ;  /* 0x002c980a01007387 */ /* 0x004fe20000100a00 */
        /* <DEDUP_REMOVED lines=8> */
[----:B0-----:R-:W4:Y:S01]  /*3d540*/  LDL.LU.64 R26, [R1+0x2ce0] ;  /* 0x002ce000011a7983 */ /* 0x001f220000300a00 */
[----:B------:R-:W3:Y:S01]  /*3d550*/  LDL.LU R24, [R1+0x2cd8] ;  /* 0x002cd80001187983 */ /* 0x000ee20000300800 */
[C---:B----4-:R-:W-:Y:S11]  /*3d560*/  HMMA.16816.F32 R4, R20.reuse, R26, R4 ;  /* 0x0000001a1404723c */ /* 0x050ff60000001804 */
[----:B------:R-:W-:Y:S11]  /*3d570*/  @!UPT UIADD3 URZ, URZ, URZ, URZ ;  /* 0x0000003f3f3ff290 */ /* 0x000ff6000fffe03f */
[----:B------:R-:W-:Y:S01]  /*3d580*/  @!UPT UIADD3 URZ, URZ, URZ, URZ ;  /* 0x0000003f3f3ff290 */ /* 0x000fe2000fffe03f */
        /* <DEDUP_REMOVED lines=10> */
[----:B----4-:R-:W-:Y:S02]  /*3d630*/  HMMA.16816.F32 R20, R20, R6, R16 ;  /* 0x000000061414723c */ /* 0x010fe40000001810 */
[----:B------:R-:W2:Y:S01]  /*3d640*/  LDL.LU.64 R18, [R1+0x2cb0] ;  /* 0x002cb00001127983 */ /* 0x000ea20000300a00 */
[----:B------:R-:W-:Y:S02]  /*3d650*/  IMAD.MOV.U32 R29, RZ, RZ, R6 ;  /* 0x000000ffff1d7224 */ /* 0x000fe400078e0006 */
[----:B------:R-:W-:Y:S11]  /*3d660*/  IMAD.MOV.U32 R25, RZ, RZ, R7 ;  /* 0x000000ffff197224 */ /* 0x000ff600078e0007 */
[----:B------:R-:W-:Y:S07]  /*3d670*/  @!UPT UIADD3 URZ, URZ, URZ, URZ ;  /* 0x0000003f3f3ff290 */ /* 0x000fee000fffe03f */
[----:B------:R0:W-:Y:S01]  /*3d680*/  STL.64 [R1+0x530], R20 ;  /* 0x0005301401007387 */ /* 0x0001e20000100a00 */
[----:B------:R1:W-:Y:S02]  /*3d690*/  STL.64 [R1+0x538], R22 ;  /* 0x0005381601007387 */ /* 0x0003e40000100a00 */
[----:B------:R-:W2:Y:S02]  /*3d6a0*/  LDL.LU.64 R6, [R1+0x2ca8] ;  /* 0x002ca80001067983 */ /* 0x000ea40000300a00 */
[----:B------:R-:W2:Y:S01]  /*3d6b0*/  LDL.LU.64 R4, [R1+0x2ca0] ;  /* 0x002ca00001047983 */ /* 0x000ea20000300a00 */
        /* <DEDUP_REMOVED lines=12> */
[----:B------:R-:W2:Y:S11]  /*3d780*/  LDL.LU.64 R10, [R1+0x2c80] ;  /* 0x002c8000010a7983 */ /* 0x000eb60000300a00 */
[----:B------:R-:W-:Y:S10]  /*3d790*/  @!UPT UIADD3 URZ, URZ, URZ, URZ ;  /* 0x0000003f3f3ff290 */ /* 0x000ff4000fffe03f */
[----:B------:R-:W-:Y:S01]  /*3d7a0*/  STL.64 [R1+0x500], R16 ;  /* 0x0005001001007387 */ /* 0x000fe20000100a00 */
[----:B------:R0:W-:Y:S03]  /*3d7b0*/  STL.64 [R1+0x508], R18 ;  /* 0x0005081201007387 */ /* 0x0001e60000100a00 */
[----:B0-----:R-:W4:Y:S02]  /*3d7c0*/  LDL.LU.64 R18, [R1+0x2c78] ;  /* 0x002c780001127983 */ /* 0x001f240000300a00 */
[----:B----4-:R-:W-:Y:S11]  /*3d7d0*/  HMMA.16816.F32 R20, R4, R18, R20 ;  /* 0x000000120414723c */ /* 0x010ff60000001814 */
[----:B------:R-:W-:Y:S11]  /*3d7e0*/  @!UPT UIADD3 URZ, URZ, URZ, URZ ;  /* 0x0000003f3f3ff290 */ /* 0x000ff6000fffe03f */
[----:B------:R-:W-:Y:S01]  /*3d7f0*/  @!UPT UIADD3 URZ, URZ, URZ, URZ ;  /* 0x0000003f3f3ff290 */ /* 0x000fe2000fffe03f */
[----:B------:R0:W-:Y:S01]  /*3d800*/  STL.64 [R1+0x4f0], R20 ;  /* 0x0004f01401007387 */ /* 0x0001e20000100a00 */
[----:B------:R-:W-:Y:S02]  /*3d810*/  STL.64 [R1+0x4f8], R22 ;  /* 0x0004f81601007387 */ /* 0x000fe40000100a00 */
[----:B0-----:R-:W-:Y:S02]  /*3d820*/  IMAD.MOV.U32 R21, RZ, RZ, R18 ;  /* 0x000000ffff157224 */ /* 0x001fe400078e0012 */
[----:B------:R-:W-:Y:S02]  /*3d830*/  IMAD.MOV.U32 R20, RZ, RZ, R19 ;  /* 0x000000ffff147224 */ /* 0x000fe400078e0013 */
[----:B------:R-:W4:Y:S01]  /*3d840*/  LDL.LU.64 R18, [R1+0x2c70] ;  /* 0x002c700001127983 */ /* 0x000f220000300a00 */
[----:B------:R-:W4:Y:S02]  /*3d850*/  LDL.LU.64 R16, [R1+0x2c68] ;  /* 0x002c680001107983 */ /* 0x000f240000300a00 */
[----:B--2---:R-:W-:-:S02]  /*3d860*/  IMAD.MOV.U32 R2, RZ, RZ, R10 ;  /* 0x000000ffff027224 */ /* 0x004fc400078e000a */
[----:B------:R-:W-:Y:S01]  /*3d870*/  IMAD.MOV.U32 R0, RZ, RZ, R11 ;  /* 0x000000ffff007224 */ /* 0x000fe200078e000b */
[C---:B----4-:R-:W-:Y:S01]  /*3d880*/  HMMA.16816.F32 R16, R4.reuse, R10, R16 ;  /* 0x0000000a0410723c */ /* 0x050fe20000001810 */
[----:B------:R-:W0:Y:S11]  /*3d890*/  LDSM.16.MT88.4 R8, [R3+0x14180] ;  /* 0x014180000308783b */ /* 0x000e360000004200 */
[----:B------:R-:W-:Y:S11]  /*3d8a0*/  @!UPT UIADD3 URZ, URZ, URZ, URZ ;  /* 0x0000003f3f3ff290 */ /* 0x000ff6000fffe03f */
[----:B------:R-:W-:Y:S01]  /*3d8b0*/  STL.64 [R1+0x100], R16 ;  /* 0x0001001001007387 */ /* 0x000fe20000100a00 */
[----:B------:R1:W-:Y:S03]  /*3d8c0*/  STL.64 [R1+0x108], R18 ;  /* 0x0001081201007387 */ /* 0x0003e60000100a00 */
[----:B-1----:R-:W2:Y:S01]  /*3d8d0*/  LDL.LU.64 R18, [R1+0x2c60] ;  /* 0x002c600001127983 */ /* 0x002ea20000300a00 */
[----:B------:R-:W2:Y:S03]  /*3d8e0*/  LDL.LU.64 R16, [R1+0x2c58] ;  /* 0x002c580001107983 */ /* 0x000ea60000300a00 */
[----:B0-----:R-:W-:Y:S01]  /*3d8f0*/  STL.64 [R1+0x2c38], R10 ;  /* 0x002c380a01007387 */ /* 0x001fe20000100a00 */
[----:B------:R0:W-:Y:S03]  /*3d900*/  STL.64 [R1+0x2c30], R8 ;  /* 0x002c300801007387 */ /* 0x0001e60000100a00 */
[----:B0-----:R-:W4:Y:S01]  /*3d910*/  LDL.LU R8, [R1+0x3e0] ;  /* 0x0003e00001087983 */ /* 0x001f220000300800 */
[----:B------:R-:W4:Y:S02]  /*3d920*/  LDL.LU R9, [R1+0x3e4] ;  /* 0x0003e40001097983 */ /* 0x000f240000300800 */
[----:B------:R-:W4:Y:S02]  /*3d930*/  LDL.LU R10, [R1+0x3e8] ;  /* 0x0003e800010a7983 */ /* 0x000f240000300800 */
[----:B------:R-:W4:Y:S01]  /*3d940*/  LDL.LU R11, [R1+0x3ec] ;  /* 0x0003ec00010b7983 */ /* 0x000f220000300800 */
        /* <DEDUP_REMOVED lines=9> */
[----:B------:R-:W-:Y:S02]  /*3d9e0*/  STL.64 [R1+0x2c20], R26 ;  /* 0x002c201a01007387 */ /* 0x000fe40000100a00 */
[----:B---3--:R-:W-:Y:S01]  /*3d9f0*/  STL [R1+0x2c18], R24 ;  /* 0x002c181801007387 */ /* 0x008fe20000100800 */
[C---:B--2---:R-:W-:Y:S01]  /*3da00*/  HMMA.16816.F32 R12, R4.reuse, R26, R16 ;  /* 0x0000001a040c723c */ /* 0x044fe20000001810 */
[----:B------:R-:W0:Y:S11]  /*3da10*/  LDSM.16.MT88.4 R16, [R3+0x14280] ;  /* 0x014280000310783b */ /* 0x000e360000004200 */
[----:B------:R-:W-:Y:S11]  /*3da20*/  @!UPT UIADD3 URZ, URZ, URZ, URZ ;  /* 0x0000003f3f3ff290 */ /* 0x000ff6000fffe03f */
[----:B------:R-:W-:Y:S01]  /*3da30*/  STL.64 [R1+0x4e0], R12 ;  /* 0x0004e00c01007387 */ /* 0x000fe20000100a00 */
[----:B------:R-:W-:Y:S03]  /*3da40*/  STL.64 [R1+0x4e8], R14 ;  /* 0x0004e80e01007387 */ /* 0x000fe60000100a00 */
[----:B0-----:R0:W-:Y:S01]  /*3da50*/  STL.64 [R1+0x2b18], R18 ;  /* 0x002b181201007387 */ /* 0x0011e20000100a00 */
[----:B------:R-:W-:Y:S03]  /*3da60*/  STL.64 [R1+0x2b10], R16 ;  /* 0x002b101001007387 */ /* 0x000fe60000100a00 */
[----:B0-----:R-:W4:Y:S01]  /*3da70*/  LDL.64 R18, [R1+0x78] ;  /* 0x0000780001127983 */ /* 0x001f220000100a00 */
[----:B------:R-:W2:Y:S01]  /*3da80*/  LDL.LU R12, [R1+0x410] ;  /* 0x00041000010c7983 */ /* 0x000ea20000300800 */
[----:B----4-:R-:W-:Y:S11]  /*3da90*/  HMMA.16816.F32 R8, R4, R18, R8 ;  /* 0x000000120408723c */ /* 0x010ff60000001808 */
[----:B------:R-:W-:Y:S11]  /*3daa0*/  @!UPT UIADD3 URZ, URZ, URZ, URZ ;  /* 0x0000003f3f3ff290 */ /* 0x000ff6000fffe03f */
[----:B------:R-:W-:Y:S01]  /*3dab0*/  @!UPT UIADD3 URZ, URZ, URZ, URZ ;  /* 0x0000003f3f3ff290 */ /* 0x000fe2000fffe03f */
[----:B------:R-:W-:Y:S01]  /*3dac0*/  STL.64 [R1+0x4d0], R8 ;  /* 0x0004d00801007387 */ /* 0x000fe20000100a00 */
[----:B------:R-:W-:Y:S02]  /*3dad0*/  STL.64 [R1+0x4d8], R10 ;  /* 0x0004d80a01007387 */ /* 0x000fe40000100a00 */
        /* <DEDUP_REMOVED lines=8> */
[----:B------:R-:W3:Y:S02]  /*3db60*/  LDL.LU R15, [R1+0x42c] ;  /* 0x00042c00010f7983 */ /* 0x000ee40000300800 */
[----:B---3--:R0:W-:Y:S01]  /*3db70*/  STL.64 [R1+0x2bf0], R14 ;  /* 0x002bf00e01007387 */ /* 0x0081e20000100a00 */
[----:B--2---:R-:W-:Y:S02]  /*3db80*/  STL.64 [R1+0x2be8], R12 ;  /* 0x002be80c01007387 */ /* 0x004fe40000100a00 */
[----:B0-----:R-:W-:-:S02]  /*3db90*/  IMAD.MOV.U32 R14, RZ, RZ, R21 ;  /* 0x000000ffff0e7224 */ /* 0x001fc400078e0015 */
[----:B------:R-:W-:Y:S02]  /*3dba0*/  IMAD.MOV.U32 R15, RZ, RZ, R20 ;  /* 0x000000ffff0f7224 */ /* 0x000fe400078e0014 */
[----:B------:R-:W0:Y:S04]  /*3dbb0*/  LDSM.16.MT88.4 R20, [R3+0x14300] ;  /* 0x014300000314783b */ /* 0x000e280000004200 */
[----:B------:R1:W-:Y:S04]  /*3dbc0*/  STL.64 [R1+0x2c00], R14 ;  /* 0x002c000e01007387 */ /* 0x0003e80000100a00 */
[----:B-1----:R-:W2:Y:S04]  /*3dbd0*/  LDL.64 R14, [R1+0x38] ;  /* 0x00003800010e7983 */ /* 0x002ea80000100a00 */
[----:B--2---:R-:W-:Y:S01]  /*3dbe0*/  STL.64 [R1+0x2c28], R14 ;  /* 0x002c280e01007387 */ /* 0x004fe20000100a00 */
[----:B------:R1:W-:Y:S02]  /*3dbf0*/  STL.64 [R1+0x2bc0], R18 ;  /* 0x002bc01201007387 */ /* 0x0003e40000100a00 */
[----:B-1----:R-:W-:-:S02]  /*3dc00*/  IMAD.MOV.U32 R18, RZ, RZ, R29 ;  /* 0x000000ffff127224 */ /* 0x002fc400078e001d */
[----:B------:R-:W2:Y:S01]  /*3dc10*/  LDL.LU R29, [R1+0x2c40] ;  /* 0x002c4000011d7983 */ /* 0x000ea20000300800 */
[----:B------:R-:W3:Y:S02]  /*3dc20*/  LDL.LU R8, [R1+0x3d0] ;  /* 0x0003d00001087983 */ /* 0x000ee40000300800 */
[----:B------:R-:W3:Y:S02]  /*3dc30*/  LDL.LU R9, [R1+0x3d4] ;  /* 0x0003d40001097983 */ /* 0x000ee40000300800 */
[----:B------:R-:W3:Y:S01]  /*3dc40*/  LDL.LU R10, [R1+0x3d8] ;  /* 0x0003d800010a7983 */ /* 0x000ee20000300800 */
[----:B------:R-:W3:Y:S01]  /*3dc50*/  LDL.LU R11, [R1+0x3dc] ;  /* 0x0003dc00010b7983 */ /* 0x000ee20000300800 */
[----:B0-----:R-:W-:Y:S02]  /*3dc60*/  STL.64 [R1+0x2a80], R22 ;  /* 0x002a801601007387 */ /* 0x001fe40000100a00 */
[----:B------:R0:W-:Y:S02]  /*3dc70*/  STL.64 [R1+0x2a78], R20 ;  /* 0x002a781401007387 */ /* 0x0001e40000100a00 */
[----:B0-----:R-:W4:Y:S01]  /*3dc80*/  LDL.LU R20, [R1+0x2a0] ;  /* 0x0002a00001147983 */ /* 0x001f220000300800 */
[----:B------:R-:W4:Y:S02]  /*3dc90*/  LDL.LU R21, [R1+0x2a4] ;  /* 0x0002a40001157983 */ /* 0x000f240000300800 */
[----:B------:R-:W2:Y:S02]  /*3dca0*/  LDL.LU R22, [R1+0x2a8] ;  /* 0x0002a80001167983 */ /* 0x000ea40000300800 */
[----:B------:R-:W2:Y:S01]  /*3dcb0*/  LDL.LU R23, [R1+0x2ac] ;  /* 0x0002ac0001177983 */ /* 0x000ea20000300800 */
[----:B------:R-:W3:Y:S01]  /*3dcc0*/  LDL.LU R12, [R1+0x450] ;  /* 0x00045000010c7983 */ /* 0x000ee20000300800 */
[----:B------:R-:W3:Y:S02]  /*3dcd0*/  LDL.LU R13, [R1+0x454] ;  /* 0x00045400010d7983 */ /* 0x000ee40000300800 */
[----:B------:R-:W3:Y:S02]  /*3dce0*/  LDL.LU R14, [R1+0x458] ;  /* 0x00045800010e7983 */ /* 0x000ee40000300800 */
[----:B------:R-:W3:Y:S01]  /*3dcf0*/  LDL.LU R15, [R1+0x45c] ;  /* 0x00045c00010f7983 */ /* 0x000ee20000300800 */
[----:B------:R-:W3:Y:S04]  /*3dd00*/  LDL.64 R26, [R1+0x48] ;  /* 0x00004800011a7983 */ /* 0x000ee80000100a00 */
[----:B--2---:R-:W-:Y:S01]  /*3dd10*/  STL.64 [R1+0x2b28], R22 ;  /* 0x002b281601007387 */ /* 0x004fe20000100a00 */
[----:B----4-:R0:W-:Y:S03]  /*3dd20*/  STL.64 [R1+0x2b20], R20 ;  /* 0x002b201401007387 */ /* 0x0101e60000100a00 */
[----:B0-----:R-:W2:Y:S01]  /*3dd30*/  LDL.LU R20, [R1+0x360] ;  /* 0x0003600001147983 */ /* 0x001ea20000300800 */
[----:B------:R-:W2:Y:S02]  /*3dd40*/  LDL.LU R21, [R1+0x364] ;  /* 0x0003640001157983 */ /* 0x000ea40000300800 */
[----:B------:R-:W4:Y:S02]  /*3dd50*/  LDL.LU R22, [R1+0x368] ;  /* 0x0003680001167983 */ /* 0x000f240000300800 */
[----:B------:R-:W4:Y:S02]  /*3dd60*/  LDL.LU R23, [R1+0x36c] ;  /* 0x00036c0001177983 */ /* 0x000f240000300800 */
[----:B----4-:R0:W-:Y:S01]  /*3dd70*/  STL.64 [R1+0x2b38], R22 ;  /* 0x002b381601007387 */ /* 0x0101e20000100a00 */
[----:B--2---:R1:W-:Y:S03]  /*3dd80*/  STL.64 [R1+0x2b30], R20 ;  /* 0x002b301401007387 */ /* 0x0043e60000100a00 */
[----:B0-----:R-:W2:Y:S01]  /*3dd90*/  LDL.64 R22, [R1+0x28] ;  /* 0x0000280001167983 */ /* 0x001ea20000100a00 */
[----:B------:R-:W-:-:S07]  /*3dda0*/  IMAD.MOV.U32 R19, RZ, RZ, R25 ;  /* 0x000000ffff137224 */ /* 0x000fce00078e0019 */
[----:B---3--:R-:W-:Y:S01]  /*3ddb0*/  HMMA.16816.F32 R16, R4, R18, R8 ;  /* 0x000000120410723c */ /* 0x008fe20000001808 */
[----:B------:R-:W0:Y:S04]  /*3ddc0*/  LDSM.16.MT88.4 R4, [R3+0x14380] ;  /* 0x014380000304783b */ /* 0x000e280000004200 */
[----:B--2---:R2:W-:Y:S01]  /*3ddd0*/  STL.64 [R1+0x2bf8], R22 ;  /* 0x002bf81601007387 */ /* 0x0045e20000100a00 */
[----:B-1----:R-:W3:Y:S02]  /*3dde0*/  LDL.LU R20, [R1+0x430] ;  /* 0x0004300001147983 */ /* 0x002ee40000300800 */
[----:B------:R-:W3:Y:S01]  /*3ddf0*/  LDL.LU R21, [R1+0x434] ;  /* 0x0004340001157983 */ /* 0x000ee20000300800 */
[----:B--2---:R-:W2:Y:S01]  /*3de00*/  LDL.LU R22, [R1+0x438] ;  /* 0x0004380001167983 */ /* 0x004ea20000300800 */
[----:B------:R-:W2:Y:S03]  /*3de10*/  LDL.LU R23, [R1+0x43c] ;  /* 0x00043c0001177983 */ /* 0x000ea60000300800 */
[----:B--2---:R-:W-:Y:S01]  /*3de20*/  STL.64 [R1+0x2c10], R22 ;  /* 0x002c101601007387 */ /* 0x004fe20000100a00 */
[----:B---3--:R1:W-:Y:S03]  /*3de30*/  STL.64 [R1+0x2c08], R20 ;  /* 0x002c081401007387 */ /* 0x0083e60000100a00 */
[----:B-1----:R-:W2:Y:S01]  /*3de40*/  LDL.LU R20, [R1+0x440] ;  /* 0x0004400001147983 */ /* 0x002ea20000300800 */
[----:B------:R-:W2:Y:S02]  /*3de50*/  LDL.LU R21, [R1+0x444] ;  /* 0x0004440001157983 */ /* 0x000ea40000300800 */
[----:B------:R-:W2:Y:S02]  /*3de60*/  LDL.LU R22, [R1+0x448] ;  /* 0x0004480001167983 */ /* 0x000ea40000300800 */
[----:B------:R-:W2:Y:S01]  /*3de70*/  LDL.LU R23, [R1+0x44c] ;  /* 0x00044c0001177983 */ /* 0x000ea20000300800 */
[----:B------:R-:W3:Y:S01]  /*3de80*/  LDL.LU.64 R10, [R1+0x2c38] ;  /* 0x002c3800010a7983 */ /* 0x000ee20000300a00 */
[----:B------:R-:W3:Y:S02]  /*3de90*/  LDL.LU.64 R8, [R1+0x2c30] ;  /* 0x002c300001087983 */ /* 0x000ee40000300a00 */
[----:B------:R1:W-:Y:S02]  /*3dea0*/  STL.64 [R1+0x470], R16 ;  /* 0x0004701001007387 */ /* 0x0003e40000100a00 */
[----:B------:R4:W-:Y:S01]  /*3deb0*/  STL.64 [R1+0x478], R18 ;  /* 0x0004781201007387 */ /* 0x0009e20000100a00 */
[----:B-1----:R-:W2:Y:S01]  /*3dec0*/  LDL.LU R16, [R1+0x400] ;  /* 0x0004000001107983 */ /* 0x002ea20000300800 */
[----:B------:R-:W2:Y:S02]  /*3ded0*/  LDL.LU R17, [R1+0x404] ;  /* 0x0004040001117983 */ /* 0x000ea40000300800 */
[----:B----4-:R-:W4:Y:S02]  /*3dee0*/  LDL.LU R18, [R1+0x408] ;  /* 0x0004080001127983 */ /* 0x010f240000300800 */
[----:B------:R-:W4:Y:S01]  /*3def0*/  LDL.LU R19, [R1+0x40c] ;  /* 0x00040c0001137983 */ /* 0x000f220000300800 */
[----:B0-----:R0:W-:Y:S01]  /*3df00*/  STL.64 [R1+0x29f8], R6 ;  /* 0x0029f80601007387 */ /* 0x0011e20000100a00 */
[----:B------:R-:W-:Y:S03]  /*3df10*/  STL.64 [R1+0x29f0], R4 ;  /* 0x0029f00401007387 */ /* 0x000fe60000100a00 */
[----:B0-----:R-:W2:Y:S01]  /*3df20*/  LDL.LU.64 R6, [R1+0x88] ;  /* 0x0000880001067983 */ /* 0x001ea20000300a00 */
[----:B---3--:R-:W-:Y:S03]  /*3df30*/  HMMA.16816.F32 R12, R8, R26, R12 ;  /* 0x0000001a080c723c */ /* 0x008fe6000000180c */
[----:B--2---:R-:W-:Y:S11]  /*3df40*/  STL.64 [R1+0x2bb8], R6 ;  /* 0x002bb80601007387 */ /* 0x004ff60000100a00 */
[----:B------:R-:W-:Y:S09]  /*3df50*/  @!UPT UIADD3 URZ, URZ, URZ, URZ ;  /* 0x0000003f3f3ff290 */ /* 0x000ff2000fffe03f */
[----:B------:R-:W-:Y:S02]  /*3df60*/  STL.64 [R1+0x450], R12 ;  /* 0x0004500c01007387 */ /* 0x000fe40000100a00 */
[----:B------:R0:W-:Y:S02]  /*3df70*/  STL.64 [R1+0x458], R14 ;  /* 0x0004580e01007387 */ /* 0x0001e40000100a00 */
[----:B0-----:R-:W2:Y:S01]  /*3df80*/  LDL.LU.64 R14, [R1+0x2c28] ;  /* 0x002c2800010e7983 */ /* 0x001ea20000300a00 */
[----:B------:R-:W-:Y:S02]  /*3df90*/  IMAD.MOV.U32 R3, RZ, RZ, R26 ;  /* 0x000000ffff037224 */ /* 0x000fe400078e001a */
[----:B------:R-:W-:Y:S02]  /*3dfa0*/  IMAD.MOV.U32 R25, RZ, RZ, R27 ;  /* 0x000000ffff197224 */ /* 0x000fe400078e001b */
[----:B------:R-:W4:Y:S01]  /*3dfb0*/  LDL.LU.64 R26, [R1+0x2c20] ;  /* 0x002c2000011a7983 */ /* 0x000f220000300a00 */
[----:B------:R-:W3:Y:S02]  /*3dfc0*/  LDL.LU R24, [R1+0x2c18] ;  /* 0x002c180001187983 */ /* 0x000ee40000300800 */
[----:B------:R-:W-:-:S02]  /*3dfd0*/  IMAD.MOV.U32 R6, RZ, RZ, R2 ;  /* 0x000000ffff067224 */ /* 0x000fc400078e0002 */
[----:B------:R-:W-:Y:S01]  /*3dfe0*/  IMAD.MOV.U32 R7, RZ, RZ, R0 ;  /* 0x000000ffff077224 */ /* 0x000fe200078e0000 */
        /* <DEDUP_REMOVED lines=21> */
[----:B------:R2:W-:Y:S02]  /*3e140*/  STL.64 [R1+0x428], R6 ;  /* 0x0004280601007387 */ /* 0x0005e40000100a00 */
[----:B------:R0:W-:Y:S02]  /*3e150*/  STL.64 [R1+0x2b50], R22 ;  /* 0x002b501601007387 */ /* 0x0001e40000100a00 */
[----:B------:R-:W3:Y:S01]  /*3e160*/  LDL.LU R20, [R1+0x380] ;  /* 0x0003800001147983 */ /* 0x000ee20000300800 */
[C---:B--2---:R-:W-:Y:S11]  /*3e170*/  HMMA.16816.F32 R4, R8.reuse, R22, R12 ;  /* 0x000000160804723c */ /* 0x044ff6000000180c */
[----:B------:R-:W-:Y:S11]  /*3e180*/  @!UPT UIADD3 URZ, URZ, URZ, URZ ;  /* 0x0000003f3f3ff290 */ /* 0x000ff6000fffe03f */
[----:B------:R-:W-:Y:S01]  /*3e190*/  @!UPT UIADD3 URZ, URZ, URZ, URZ ;  /* 0x0000003f3f3ff290 */ /* 0x000fe2000fffe03f */
[----:B------:R1:W-:Y:S01]  /*3e1a0*/  STL.64 [R1+0x410], R4 ;  /* 0x0004100401007387 */ /* 0x0003e20000100a00 */
[----:B------:R2:W-:Y:S02]  /*3e1b0*/  STL.64 [R1+0x418], R6 ;  /* 0x0004180601007387 */ /* 0x0005e40000100a00 */
[----:B------:R-:W3:Y:S02]  /*3e1c0*/  LDL.LU R21, [R1+0x384] ;  /* 0x0003840001157983 */ /* 0x000ee40000300800 */
[----:B0-----:R-:W3:Y:S01]  /*3e1d0*/  LDL.LU R22, [R1+0x388] ;  /* 0x0003880001167983 */ /* 0x001ee20000300800 */
[----:B------:R-:W3:Y:S01]  /*3e1e0*/  LDL.LU R23, [R1+0x38c] ;  /* 0x00038c0001177983 */ /* 0x000ee20000300800 */
[----:B------:R-:W3:Y:S02]  /*3e1f0*/  LDL.LU R12, [R1+0x3c0] ;  /* 0x0003c000010c7983 */ /* 0x000ee40000300800 */
[----:B------:R-:W3:Y:S02]  /*3e200*/  LDL.LU R13, [R1+0x3c4] ;  /* 0x0003c400010d7983 */ /* 0x000ee40000300800 */
[----:B------:R-:W3:Y:S01]  /*3e210*/  LDL.LU R14, [R1+0x3c8] ;  /* 0x0003c800010e7983 */ /* 0x000ee20000300800 */
[----:B------:R-:W3:Y:S04]  /*3e220*/  LDL.LU R15, [R1+0x3cc] ;  /* 0x0003cc00010f7983 */ /* 0x000ee80000300800 */
[----:B-1----:R-:W3:Y:S01]  /*3e230*/  LDL.LU R4, [R1+0x3f0] ;  /* 0x0003f00001047983 */ /* 0x002ee20000300800 */
[----:B------:R-:W3:Y:S02]  /*3e240*/  LDL.LU R5, [R1+0x3f4] ;  /* 0x0003f40001057983 */ /* 0x000ee40000300800 */
[----:B--2---:R-:W2:Y:S02]  /*3e250*/  LDL.LU R6, [R1+0x3f8] ;  /* 0x0003f80001067983 */ /* 0x004ea40000300800 */
[----:B------:R-:W2:Y:S01]  /*3e260*/  LDL.LU R7, [R1+0x3fc] ;  /* 0x0003fc0001077983 */ /* 0x000ea20000300800 */
[----:B----4-:R-:W-:Y:S01]  /*3e270*/  HMMA.16816.F32 R16, R8, R26, R16 ;  /* 0x0000001a0810723c */ /* 0x010fe20000001810 */
[----:B---3--:R0:W-:Y:S01]  /*3e280*/  STL.64 [R1+0x2b60], R22 ;  /* 0x002b601601007387 */ /* 0x0081e20000100a00 */
[----:B------:R-:W-:Y:S03]  /*3e290*/  STL.64 [R1+0x2b58], R20 ;  /* 0x002b581401007387 */ /* 0x000fe60000100a00 */
[----:B0-----:R-:W3:Y:S04]  /*3e2a0*/  LDL.64 R22, [R1+0x18] ;  /* 0x0000180001167983 */ /* 0x001ee80000100a00 */
[----:B---3--:R0:W-:Y:S02]  /*3e2b0*/  STL.64 [R1+0x2b78], R22 ;  /* 0x002b781601007387 */ /* 0x0081e40000100a00 */
[----:B0-----:R-:W-:-:S02]  /*3e2c0*/  IMAD.MOV.U32 R22, RZ, RZ, R2 ;  /* 0x000000ffff167224 */ /* 0x001fc400078e0002 */
[----:B------:R-:W-:Y:S01]  /*3e2d0*/  IMAD.MOV.U32 R23, RZ, RZ, R0 ;  /* 0x000000ffff177224 */ /* 0x000fe200078e0000 */
[----:B------:R-:W3:Y:S01]  /*3e2e0*/  LDL.LU R2, [R1+0x2bd0] ;  /* 0x002bd00001027983 */ /* 0x000ee20000300800 */
[----:B------:R-:W4:Y:S03]  /*3e2f0*/  LDL.LU R0, [R1+0x2bcc] ;  /* 0x002bcc0001007983 */ /* 0x000f260000300800 */
[----:B------:R0:W-:Y:S02]  /*3e300*/  STL.64 [R1+0x2b90], R22 ;  /* 0x002b901601007387 */ /* 0x0001e40000100a00 */
[----:B0-----:R-:W-:Y:S02]  /*3e310*/  IMAD.MOV.U32 R22, RZ, RZ, R3 ;  /* 0x000000ffff167224 */ /* 0x001fe400078e0003 */
[----:B------:R-:W2:Y:S01]  /*3e320*/  LDL.LU R3, [R1+0x2bc8] ;  /* 0x002bc80001037983 */ /* 0x000ea20000300800 */
[----:B------:R-:W-:Y:S02]  /*3e330*/  STL.64 [R1+0x3e0], R16 ;  /* 0x0003e01001007387 */ /* 0x000fe40000100a00 */
[----:B------:R0:W-:Y:S02]  /*3e340*/  STL.64 [R1+0x3e8], R18 ;  /* 0x0003e81201007387 */ /* 0x0001e40000100a00 */
[----:B------:R-:W-:Y:S01]  /*3e350*/  IMAD.MOV.U32 R23, RZ, RZ, R25 ;  /* 0x000000ffff177224 */ /* 0x000fe200078e0019 */
[----:B0-----:R-:W2:Y:S01]  /*3e360*/  LDL.LU.64 R18, [R1+0x2bc0] ;  /* 0x002bc00001127983 */ /* 0x001ea20000300a00 */
[----:B------:R-:W-:Y:S02]  /*3e370*/  STL.64 [R1+0x2b48], R26 ;  /* 0x002b481a01007387 */ /* 0x000fe40000100a00 */
[----:B------:R0:W-:Y:S02]  /*3e380*/  STL [R1+0x2b40], R24 ;  /* 0x002b401801007387 */ /* 0x0001e40000100800 */
        /* <DEDUP_REMOVED lines=32> */
[----:B0-----:R-:W3:Y:S01]  /*3e590*/  LDL.LU.64 R10, [R1+0x8] ;  /* 0x00000800010a7983 */ /* 0x001ee20000300a00 */
[C---:B--2---:R-:W-:Y:S03]  /*3e5a0*/  HMMA.16816.F32 R20, R12.reuse, R22, R24 ;  /* 0x000000160c14723c */ /* 0x044fe60000001818 */
[----:B------:R-:W2:Y:S01]  /*3e5b0*/  LDL.LU.64 R26, [R1+0x2ba0] ;  /* 0x002ba000011a7983 */ /* 0x000ea20000300a00 */
[----:B------:R-:W2:Y:S11]  /*3e5c0*/  LDL.LU.64 R24, [R1+0x2b98] ;  /* 0x002b980001187983 */ /* 0x000eb60000300a00 */
[----:B------:R-:W-:Y:S08]  /*3e5d0*/  @!UPT UIADD3 URZ, URZ, URZ, URZ ;  /* 0x0000003f3f3ff290 */ /* 0x000ff0000fffe03f */
        /* <DEDUP_REMOVED lines=19> */
[----:B------:R-:W3:Y:S02]  /*3e710*/  LDL.LU.64 R20, [R1+0x2b58] ;  /* 0x002b580001147983 */ /* 0x000ee40000300a00 */
[C---:B---3--:R-:W-:Y:S11]  /*3e720*/  HMMA.16816.F32 R20, R12.reuse, R10, R20 ;  /* 0x0000000a0c14723c */ /* 0x048ff60000001814 */
[----:B------:R-:W-:Y:S11]  /*3e730*/  @!UPT UIADD3 URZ, URZ, URZ, URZ ;  /* 0x0000003f3f3ff290 */ /* 0x000ff6000fffe03f */
[----:B------:R-:W-:Y:S01]  /*3e740*/  @!UPT UIADD3 URZ, URZ, URZ, URZ ;  /* 0x0000003f3f3ff290 */ /* 0x000fe2000fffe03f */
[----:B------:R-:W-:Y:S01]  /*3e750*/  STL.64 [R1+0x2d0], R20 ;  /* 0x0002d01401007387 */ /* 0x000fe20000100a00 */
[----:B------:R0:W-:Y:S03]  /*3e760*/  STL.64 [R1+0x2d8], R22 ;  /* 0x0002d81601007387 */ /* 0x0001e60000100a00 */
[----:B0-----:R-:W2:Y:S01]  /*3e770*/  LDL.LU.64 R22, [R1+0x2b50] ;  /* 0x002b500001167983 */ /* 0x001ea20000300a00 */
[----:B------:R0:W-:Y:S01]  /*3e780*/  STL.64 [R1+0x2af8], R10 ;  /* 0x002af80a01007387 */ /* 0x0001e20000100a00 */
[C---:B--2---:R-:W-:Y:S01]  /*3e790*/  HMMA.16816.F32 R24, R12.reuse, R22, R24 ;  /* 0x000000160c18723c */ /* 0x044fe20000001818 */
[----:B0-----:R-:W-:Y:S02]  /*3e7a0*/  IMAD.MOV.U32 R11, RZ, RZ, R22 ;  /* 0x000000ffff0b7224 */ /* 0x001fe400078e0016 */
[----:B------:R-:W-:Y:S11]  /*3e7b0*/  IMAD.MOV.U32 R10, RZ, RZ, R23 ;  /* 0x000000ffff0a7224 */ /* 0x000ff600078e0017 */
[----:B------:R-:W-:Y:S09]  /*3e7c0*/  @!UPT UIADD3 URZ, URZ, URZ, URZ ;  /* 0x0000003f3f3ff290 */ /* 0x000ff2000fffe03f */
[----:B------:R-:W-:Y:S01]  /*3e7d0*/  STL.64 [R1+0x2c0], R24 ;  /* 0x0002c01801007387 */ /* 0x000fe20000100a00 */
[----:B------:R0:W-:Y:S03]  /*3e7e0*/  STL.64 [R1+0x2c8], R26 ;  /* 0x0002c81a01007387 */ /* 0x0001e60000100a00 */
[----:B0-----:R-:W2:Y:S01]  /*3e7f0*/  LDL.LU.64 R26, [R1+0x2b48] ;  /* 0x002b4800011a7983 */ /* 0x001ea20000300a00 */
[----:B------:R-:W3:Y:S02]  /*3e800*/  LDL.LU R24, [R1+0x2b40] ;  /* 0x002b400001187983 */ /* 0x000ee40000300800 */
[----:B------:R-:W2:Y:S02]  /*3e810*/  LDL.LU.64 R22, [R1+0x2b38] ;  /* 0x002b380001167983 */ /* 0x000ea40000300a00 */
        /* <DEDUP_REMOVED lines=8> */
[----:B------:R-:W-:Y:S02]  /*3e8a0*/  STL.64 [R1+0x2ab0], R26 ;  /* 0x002ab01a01007387 */ /* 0x000fe40000100a00 */
[----:B---3--:R0:W-:Y:S02]  /*3e8b0*/  STL [R1+0x2aa8], R24 ;  /* 0x002aa81801007387 */ /* 0x0081e40000100800 */
[----:B0-----:R-:W3:Y:S01]  /*3e8c0*/  LDL.LU R24, [R1+0x350] ;  /* 0x0003500001187983 */ /* 0x001ee20000300800 */
[----:B------:R-:W3:Y:S02]  /*3e8d0*/  LDL.LU R25, [R1+0x354] ;  /* 0x0003540001197983 */ /* 0x000ee40000300800 */
[----:B------:R-:W3:Y:S02]  /*3e8e0*/  LDL.LU R26, [R1+0x358] ;  /* 0x00035800011a7983 */ /* 0x000ee40000300800 */
[----:B------:R-:W3:Y:S02]  /*3e8f0*/  LDL.LU R27, [R1+0x35c] ;  /* 0x00035c00011b7983 */ /* 0x000ee40000300800 */
[----:B------:R-:W-:-:S02]  /*3e900*/  IMAD.MOV.U32 R5, RZ, RZ, R18 ;  /* 0x000000ffff057224 */ /* 0x000fc400078e0012 */
[----:B------:R-:W-:Y:S01]  /*3e910*/  IMAD.MOV.U32 R4, RZ, RZ, R19 ;  /* 0x000000ffff047224 */ /* 0x000fe200078e0013 */
[C---:B---3--:R-:W-:Y:S08]  /*3e920*/  HMMA.16816.F32 R24, R12.reuse, R18, R24 ;  /* 0x000000120c18723c */ /* 0x048ff00000001818 */
[----:B--2---:R-:W-:Y:S11]  /*3e930*/  HMMA.16816.F32 R12, R12, R6, R20 ;  /* 0x000000060c0c723c */ /* 0x004ff60000001814 */
[----:B------:R-:W-:Y:S04]  /*3e940*/  @!UPT UIADD3 URZ, URZ, URZ, URZ ;  /* 0x0000003f3f3ff290 */ /* 0x000fe8000fffe03f */
[----:B------:R-:W-:Y:S01]  /*3e950*/  STL.64 [R1+0x1c0], R24 ;  /* 0x0001c01801007387 */ /* 0x000fe20000100a00 */
[----:B------:R-:W-:Y:S02]  /*3e960*/  STL.64 [R1+0x1c8], R26 ;  /* 0x0001c81a01007387 */ /* 0x000fe40000100a00 */
[----:B------:R-:W2:Y:S02]  /*3e970*/  LDL.LU.64 R18, [R1+0x2b18] ;  /* 0x002b180001127983 */ /* 0x000ea40000300a00 */
[----:B------:R-:W2:Y:S01]  /*3e980*/  LDL.LU.64 R16, [R1+0x2b10] ;  /* 0x002b100001107983 */ /* 0x000ea20000300a00 */
[----:B------:R0:W-:Y:S02]  /*3e990*/  STL.64 [R1+0x2a88], R6 ;  /* 0x002a880601007387 */ /* 0x0001e40000100a00 */
[----:B------:R-:W-:Y:S02]  /*3e9a0*/  STL.64 [R1+0x1a0], R12 ;  /* 0x0001a00c01007387 */ /* 0x000fe40000100a00 */
[----:B------:R-:W-:Y:S02]  /*3e9b0*/  STL.64 [R1+0x1a8], R14 ;  /* 0x0001a80e01007387 */ /* 0x000fe40000100a00 */
[----:B0-----:R-:W-:-:S02]  /*3e9c0*/  IMAD.MOV.U32 R6, RZ, RZ, R5 ;  /* 0x000000ffff067224 */ /* 0x001fc400078e0005 */
[----:B------:R-:W-:-:S05]  /*3e9d0*/  IMAD.MOV.U32 R7, RZ, RZ, R4 ;  /* 0x000000ffff077224 */ /* 0x000fca00078e0004 */
[----:B------:R0:W-:Y:S01]  /*3e9e0*/  STL.64 [R1+0x2aa0], R6 ;  /* 0x002aa00601007387 */ /* 0x0001e20000100a00 */
[----:B------:R-:W3:Y:S02]  /*3e9f0*/  LDL.LU R4, [R1+0x240] ;  /* 0x0002400001047983 */ /* 0x000ee40000300800 */
[----:B------:R-:W3:Y:S01]  /*3ea00*/  LDL.LU R5, [R1+0x244] ;  /* 0x0002440001057983 */ /* 0x000ee20000300800 */
[----:B0-----:R-:W2:Y:S01]  /*3ea10*/  LDL.LU R6, [R1+0x248] ;  /* 0x0002480001067983 */ /* 0x001ea20000300800 */
[----:B------:R-:W2:Y:S02]  /*3ea20*/  LDL.LU R7, [R1+0x24c] ;  /* 0x00024c0001077983 */ /* 0x000ea40000300800 */
[----:B------:R-:W-:Y:S02]  /*3ea30*/  IMAD.MOV.U32 R26, RZ, RZ, R11 ;  /* 0x000000ffff1a7224 */ /* 0x000fe400078e000b */
[----:B------:R-:W-:Y:S01]  /*3ea40*/  IMAD.MOV.U32 R27, RZ, RZ, R10 ;  /* 0x000000ffff1b7224 */ /* 0x000fe200078e000a */
[----:B--2---:R-:W-:Y:S01]  /*3ea50*/  STL.64 [R1+0x2ac0], R6 ;  /* 0x002ac00601007387 */ /* 0x004fe20000100a00 */
[----:B---3--:R0:W-:Y:S03]  /*3ea60*/  STL.64 [R1+0x2ab8], R4 ;  /* 0x002ab80401007387 */ /* 0x0081e60000100a00 */
[----:B------:R-:W-:Y:S01]  /*3ea70*/  STL.64 [R1+0x2ac8], R26 ;  /* 0x002ac81a01007387 */ /* 0x000fe20000100a00 */
[----:B0-----:R-:W2:Y:S01]  /*3ea80*/  LDL.LU R4, [R1+0x250] ;  /* 0x0002500001047983 */ /* 0x001ea20000300800 */
[----:B------:R-:W2:Y:S02]  /*3ea90*/  LDL.LU R5, [R1+0x254] ;  /* 0x0002540001057983 */ /* 0x000ea40000300800 */
[----:B------:R-:W3:Y:S02]  /*3eaa0*/  LDL.LU R6, [R1+0x258] ;  /* 0x0002580001067983 */ /* 0x000ee40000300800 */
[----:B------:R-:W3:Y:S02]  /*3eab0*/  LDL.LU R7, [R1+0x25c] ;  /* 0x00025c0001077983 */ /* 0x000ee40000300800 */
[----:B---3--:R0:W-:Y:S01]  /*3eac0*/  STL.64 [R1+0x2ad8], R6 ;  /* 0x002ad80601007387 */ /* 0x0081e20000100a00 */
[----:B--2---:R-:W-:Y:S02]  /*3ead0*/  STL.64 [R1+0x2ad0], R4 ;  /* 0x002ad00401007387 */ /* 0x004fe40000100a00 */
[----:B0-----:R-:W-:-:S02]  /*3eae0*/  IMAD.MOV.U32 R6, RZ, RZ, R9 ;  /* 0x000000ffff067224 */ /* 0x001fc400078e0009 */
[----:B------:R-:W-:-:S05]  /*3eaf0*/  IMAD.MOV.U32 R7, RZ, RZ, R8 ;  /* 0x000000ffff077224 */ /* 0x000fca00078e0008 */
[----:B------:R-:W-:Y:S01]  /*3eb00*/  STL.64 [R1+0x2af0], R6 ;  /* 0x002af00601007387 */ /* 0x000fe20000100a00 */
[----:B------:R-:W2:Y:S02]  /*3eb10*/  LDL.LU R24, [R1+0x260] ;  /* 0x0002600001187983 */ /* 0x000ea40000300800 */
[----:B------:R-:W2:Y:S02]  /*3eb20*/  LDL.LU R25, [R1+0x264] ;  /* 0x0002640001197983 */ /* 0x000ea40000300800 */
[----:B------:R-:W3:Y:S01]  /*3eb30*/  LDL.LU R26, [R1+0x268] ;  /* 0x00026800011a7983 */ /* 0x000ee20000300800 */
[----:B------:R-:W3:Y:S01]  /*3eb40*/  LDL.LU R27, [R1+0x26c] ;  /* 0x00026c00011b7983 */ /* 0x000ee20000300800 */
        /* <DEDUP_REMOVED lines=9> */
[----:B------:R-:W2:Y:S01]  /*3ebe0*/  LDL.LU R11, [R1+0x29c] ;  /* 0x00029c00010b7983 */ /* 0x000ea20000300800 */
[----:B------:R-:W2:Y:S01]  /*3ebf0*/  LDL.LU.64 R6, [R1+0x38] ;  /* 0x0000380001067983 */ /* 0x000ea20000300a00 */
[----:B---3--:R-:W-:Y:S02]  /*3ec00*/  STL.64 [R1+0x2ae8], R26 ;  /* 0x002ae81a01007387 */ /* 0x008fe40000100a00 */
[----:B------:R0:W-:Y:S02]  /*3ec10*/  STL.64 [R1+0x2ae0], R24 ;  /* 0x002ae01801007387 */ /* 0x0001e40000100a00 */
[----:B0-----:R-:W3:Y:S01]  /*3ec20*/  LDL.LU R24, [R1+0x270] ;  /* 0x0002700001187983 */ /* 0x001ee20000300800 */
[----:B------:R-:W3:Y:S02]  /*3ec30*/  LDL.LU R25, [R1+0x274] ;  /* 0x0002740001197983 */ /* 0x000ee40000300800 */
        /* <DEDUP_REMOVED lines=12> */
[----:B------:R-:W2:Y:S04]  /*3ed00*/  LDL R15, [R1+0x510] ;  /* 0x00051000010f7983 */ /* 0x000ea80000100800 */
[----:B--2---:R0:W-:Y:S01]  /*3ed10*/  STL [R1+0x29a8], R15 ;  /* 0x0029a80f01007387 */ /* 0x0041e20000100800 */
[----:B------:R-:W2:Y:S02]  /*3ed20*/  LDL.LU R12, [R1+0x140] ;  /* 0x00014000010c7983 */ /* 0x000ea40000300800 */
[----:B------:R-:W2:Y:S02]  /*3ed30*/  LDL.LU R13, [R1+0x144] ;  /* 0x00014400010d7983 */ /* 0x000ea40000300800 */
[----:B------:R-:W2:Y:S01]  /*3ed40*/  LDL.LU R14, [R1+0x148] ;  /* 0x00014800010e7983 */ /* 0x000ea20000300800 */
[----:B0-----:R-:W2:Y:S04]  /*3ed50*/  LDL.LU R15, [R1+0x14c] ;  /* 0x00014c00010f7983 */ /* 0x001ea80000300800 */
[----:B--2---:R-:W-:Y:S01]  /*3ed60*/  STL.64 [R1+0x2a60], R14 ;  /* 0x002a600e01007387 */ /* 0x004fe20000100a00 */
[----:B------:R0:W-:Y:S03]  /*3ed70*/  STL.64 [R1+0x2a58], R12 ;  /* 0x002a580c01007387 */ /* 0x0001e60000100a00 */
[----:B0-----:R-:W2:Y:S01]  /*3ed80*/  LDL.LU R12, [R1+0x160] ;  /* 0x00016000010c7983 */ /* 0x001ea20000300800 */
[----:B------:R-:W2:Y:S02]  /*3ed90*/  LDL.LU R13, [R1+0x164] ;  /* 0x00016400010d7983 */ /* 0x000ea40000300800 */
[----:B------:R-:W2:Y:S02]  /*3eda0*/  LDL.LU R14, [R1+0x168] ;  /* 0x00016800010e7983 */ /* 0x000ea40000300800 */
[----:B------:R-:W2:Y:S02]  /*3edb0*/  LDL.LU R15, [R1+0x16c] ;  /* 0x00016c00010f7983 */ /* 0x000ea40000300800 */
[----:B--2---:R0:W-:Y:S01]  /*3edc0*/  STL.64 [R1+0x2a70], R14 ;  /* 0x002a700e01007387 */ /* 0x0041e20000100a00 */
[----:B------:R-:W-:Y:S03]  /*3edd0*/  STL.64 [R1+0x2a68], R12 ;  /* 0x002a680c01007387 */ /* 0x000fe60000100a00 */
[----:B0-----:R-:W2:Y:S02]  /*3ede0*/  LDL.LU.64 R14, [R1+0x48] ;  /* 0x00004800010e7983 */ /* 0x001ea40000300a00 */
[C---:B--2---:R-:W-:Y:S11]  /*3edf0*/  HMMA.16816.F32 R8, R16.reuse, R14, R8 ;  /* 0x0000000e1008723c */ /* 0x044ff60000001808 */
[----:B------:R-:W-:Y:S11]  /*3ee00*/  @!UPT UIADD3 URZ, URZ, URZ, URZ ;  /* 0x0000003f3f3ff290 */ /* 0x000ff6000fffe03f */
[----:B------:R-:W-:Y:S01]  /*3ee10*/  @!UPT UIADD3 URZ, URZ, URZ, URZ ;  /* 0x0000003f3f3ff290 */ /* 0x000fe2000fffe03f */
[----:B------:R-:W-:Y:S01]  /*3ee20*/  STL.64 [R1+0x190], R8 ;  /* 0x0001900801007387 */ /* 0x000fe20000100a00 */
[----:B------:R0:W-:Y:S03]  /*3ee30*/  STL.64 [R1+0x198], R10 ;  /* 0x0001980a01007387 */ /* 0x0001e60000100a00 */
[----:B0-----:R-:W2:Y:S01]  /*3ee40*/  LDL.LU.64 R10, [R1+0x2b08] ;  /* 0x002b0800010a7983 */ /* 0x001ea20000300a00 */
[----:B------:R-:W2:Y:S02]  /*3ee50*/  LDL.LU.64 R8, [R1+0x2b00] ;  /* 0x002b000001087983 */ /* 0x000ea40000300a00 */
        /* <DEDUP_REMOVED lines=9> */
[C---:B---3--:R-:W-:Y:S01]  /*3eef0*/  HMMA.16816.F32 R4, R16.reuse, R6, R24 ;  /* 0x000000061004723c */ /* 0x048fe20000001818 */
[----:B------:R-:W2:Y:S01]  /*3ef00*/  LDL.LU.64 R26, [R1+0x2ae8] ;  /* 0x002ae800011a7983 */ /* 0x000ea20000300a00 */
[----:B------:R-:W2:Y:S11]  /*3ef10*/  LDL.LU.64 R24, [R1+0x2ae0] ;  /* 0x002ae00001187983 */ /* 0x000eb60000300a00 */
[----:B------:R-:W-:Y:S10]  /*3ef20*/  @!UPT UIADD3 URZ, URZ, URZ, URZ ;  /* 0x0000003f3f3ff290 */ /* 0x000ff4000fffe03f */
[----:B------:R-:W-:Y:S01]  /*3ef30*/  STL.64 [R1+0xe0], R4 ;  /* 0x0000e00401007387 */ /* 0x000fe20000100a00 */
[----:B------:R0:W-:Y:S03]  /*3ef40*/  STL.64 [R1+0xe8], R6 ;  /* 0x0000e80601007387 */ /* 0x0001e60000100a00 */
[----:B0-----:R-:W3:Y:S01]  /*3ef50*/  LDL.LU.64 R6, [R1+0x2ad8] ;  /* 0x002ad80001067983 */ /* 0x001ee20000300a00 */
[----:B------:R-:W3:Y:S01]  /*3ef60*/  LDL.LU.64 R4, [R1+0x2ad0] ;  /* 0x002ad00001047983 */ /* 0x000ee20000300a00 */
[C---:B--2---:R-:W-:Y:S11]  /*3ef70*/  HMMA.16816.F32 R24, R16.reuse, R10, R24 ;  /* 0x0000000a1018723c */ /* 0x044ff60000001818 */
[----:B------:R-:W-:Y:S11]  /*3ef80*/  @!UPT UIADD3 URZ, URZ, URZ, URZ ;  /* 0x0000003f3f3ff290 */ /* 0x000ff6000fffe03f */
[----:B------:R-:W-:Y:S01]  /*3ef90*/  @!UPT UIADD3 URZ, URZ, URZ, URZ ;  /* 0x0000003f3f3ff290 */ /* 0x000fe2000fffe03f */
[----:B------:R-:W-:Y:S01]  /*3efa0*/  STL.64 [R1+0xd0], R24 ;  /* 0x0000d01801007387 */ /* 0x000fe20000100a00 */
        /* <DEDUP_REMOVED lines=8> */
[----:B0-----:R-:W2:Y:S01]  /*3f030*/  LDL.LU.64 R26, [R1+0x2ab0] ;  /* 0x002ab000011a7983 */ /* 0x001ea20000300a00 */
[----:B------:R-:W3:Y:S01]  /*3f040*/  LDL.LU R24, [R1+0x2aa8] ;  /* 0x002aa80001187983 */ /* 0x000ee20000300800 */
[C---:B--2---:R-:W-:Y:S11]  /*3f050*/  HMMA.16816.F32 R4, R16.reuse, R26, R4 ;  /* 0x0000001a1004723c */ /* 0x044ff60000001804 */
[----:B------:R-:W-:Y:S11]  /*3f060*/  @!UPT UIADD3 URZ, URZ, URZ, URZ ;  /* 0x0000003f3f3ff290 */ /* 0x000ff6000fffe03f */
[----:B------:R-:W-:Y:S01]  /*3f070*/  @!UPT UIADD3 URZ, URZ, URZ, URZ ;  /* 0x0000003f3f3ff290 */ /* 0x000fe2000fffe03f */
[----:B------:R-:W-:Y:S01]  /*3f080*/  STL.64 [R1+0x260], R4 ;  /* 0x0002600401007387 */ /* 0x000fe20000100a00 */
[----:B------:R0:W-:Y:S03]  /*3f090*/  STL.64 [R1+0x268], R6 ;  /* 0x0002680601007387 */ /* 0x0001e60000100a00 */
[----:B0-----:R-:W2:Y:S01]  /*3f0a0*/  LDL.LU.64 R6, [R1+0x2aa0] ;  /* 0x002aa00001067983 */ /* 0x001ea20000300a00 */
[----:B------:R-:W-:Y:S02]  /*3f0b0*/  STL.64 [R1+0x2a38], R26 ;  /* 0x002a381a01007387 */ /* 0x000fe40000100a00 */
[----:B---3--:R0:W-:Y:S02]  /*3f0c0*/  STL [R1+0x2a30], R24 ;  /* 0x002a301801007387 */ /* 0x0081e40000100800 */
        /* <DEDUP_REMOVED lines=9> */
[----:B------:R0:W-:Y:S03]  /*3f160*/  STL.64 [R1+0x4c8], R6 ;  /* 0x0004c80601007387 */ /* 0x0001e60000100a00 */
[----:B0-----:R-:W2:Y:S02]  /*3f170*/  LDL.LU.64 R6, [R1+0x2a88] ;  /* 0x002a880001067983 */ /* 0x001ea40000300a00 */
[----:B--2---:R-:W-:Y:S02]  /*3f180*/  HMMA.16816.F32 R16, R16, R6, R20 ;  /* 0x000000061010723c */ /* 0x004fe40000001814 */
[----:B------:R-:W2:Y:S01]  /*3f190*/  LDL.LU.64 R22, [R1+0x2a80] ;  /* 0x002a800001167983 */ /* 0x000ea20000300a00 */
[----:B------:R-:W2:Y:S02]  /*3f1a0*/  LDL.LU.64 R20, [R1+0x2a78] ;  /* 0x002a780001147983 */ /* 0x000ea40000300a00 */
[----:B------:R0:W-:Y:S02]  /*3f1b0*/  STL.64 [R1+0x2a10], R6 ;  /* 0x002a100601007387 */ /* 0x0001e40000100a00 */
[----:B------:R-:W2:Y:S11]  /*3f1c0*/  LDL.LU R4, [R1+0x170] ;  /* 0x0001700001047983 */ /* 0x000eb60000300800 */
[----:B------:R-:W-:Y:S05]  /*3f1d0*/  @!UPT UIADD3 URZ, URZ, URZ, URZ ;  /* 0x0000003f3f3ff290 */ /* 0x000fea000fffe03f */
[----:B------:R-:W-:Y:S01]  /*3f1e0*/  STL.64 [R1+0x180], R16 ;  /* 0x0001801001007387 */ /* 0x000fe20000100a00 */
[----:B------:R-:W-:Y:S02]  /*3f1f0*/  STL.64 [R1+0x188], R18 ;  /* 0x0001881201007387 */ /* 0x000fe40000100a00 */
[----:B------:R-:W2:Y:S02]  /*3f200*/  LDL.LU R5, [R1+0x174] ;  /* 0x0001740001057983 */ /* 0x000ea40000300800 */
[----:B0-----:R-:W2:Y:S01]  /*3f210*/  LDL.LU R6, [R1+0x178] ;  /* 0x0001780001067983 */ /* 0x001ea20000300800 */
[----:B------:R-:W2:Y:S02]  /*3f220*/  LDL.LU R7, [R1+0x17c] ;  /* 0x00017c0001077983 */ /* 0x000ea40000300800 */
[----:B--2---:R-:W-:Y:S11]  /*3f230*/  HMMA.16816.F32 R4, R20, R14, R4 ;  /* 0x0000000e1404723c */ /* 0x004ff60000001804 */
[----:B------:R-:W-:Y:S11]  /*3f240*/  @!UPT UIADD3 URZ, URZ, URZ, URZ ;  /* 0x0000003f3f3ff290 */ /* 0x000ff6000fffe03f */
[----:B------:R-:W-:Y:S01]  /*3f250*/  @!UPT UIADD3 URZ, URZ, URZ, URZ ;  /* 0x0000003f3f3ff290 */ /* 0x000fe2000fffe03f */
[----:B------:R0:W-:Y:S01]  /*3f260*/  STL.64 [R1+0x580], R4 ;  /* 0x0005800401007387 */ /* 0x0001e20000100a00 */
[----:B------:R-:W-:Y:S02]  /*3f270*/  STL.64 [R1+0x588], R6 ;  /* 0x0005880601007387 */ /* 0x000fe40000100a00 */
[----:B0-----:R-:W-:Y:S02]  /*3f280*/  IMAD.MOV.U32 R5, RZ, RZ, R14 ;  /* 0x000000ffff057224 */ /* 0x001fe400078e000e */
[----:B------:R-:W-:Y:S02]  /*3f290*/  IMAD.MOV.U32 R4, RZ, RZ, R15 ;  /* 0x000000ffff047224 */ /* 0x000fe400078e000f */
[----:B------:R-:W2:Y:S01]  /*3f2a0*/  LDL.LU.64 R14, [R1+0x2a70] ;  /* 0x002a7000010e7983 */ /* 0x000ea20000300a00 */
[----:B------:R-:W2:Y:S02]  /*3f2b0*/  LDL.LU.64 R12, [R1+0x2a68] ;  /* 0x002a6800010c7983 */ /* 0x000ea40000300a00 */
[----:B------:R-:W-:-:S02]  /*3f2c0*/  IMAD.MOV.U32 R18, RZ, RZ, R9 ;  /* 0x000000ffff127224 */ /* 0x000fc400078e0009 */
[----:B------:R-:W-:-:S07]  /*3f2d0*/  IMAD.MOV.U32 R19, RZ, RZ, R8 ;  /* 0x000000ffff137224 */ /* 0x000fce00078e0008 */
[C---:B--2---:R-:W-:Y:S11]  /*3f2e0*/  HMMA.16816.F32 R12, R20.reuse, R18, R12 ;  /* 0x00000012140c723c */ /* 0x044ff6000000180c */
[----:B------:R-:W-:Y:S11]  /*3f2f0*/  @!UPT UIADD3 URZ, URZ, URZ, URZ ;  /* 0x0000003f3f3ff290 */ /* 0x000ff6000fffe03f */
[----:B------:R-:W-:Y:S01]  /*3f300*/  @!UPT UIADD3 URZ, URZ, URZ, URZ ;  /* 0x0000003f3f3ff290 */ /* 0x000fe2000fffe03f */
[----:B------:R-:W-:Y:S01]  /*3f310*/  STL.64 [R1+0x570], R12 ;  /* 0x0005700c01007387 */ /* 0x000fe20000100a00 */
[----:B------:R0:W-:Y:S03]  /*3f320*/  STL.64 [R1+0x578], R14 ;  /* 0x0005780e01007387 */ /* 0x0001e60000100a00 */
[----:B0-----:R-:W2:Y:S01]  /*3f330*/  LDL.LU.64 R14, [R1+0x2a60] ;  /* 0x002a6000010e7983 */ /* 0x001ea20000300a00 */
[----:B------:R-:W2:Y:S02]  /*3f340*/  LDL.LU.64 R12, [R1+0x2a58] ;  /* 0x002a5800010c7983 */ /* 0x000ea40000300a00 */
[----:B------:R0:W-:Y:S02]  /*3f350*/  STL.64 [R1+0x29d8], R18 ;  /* 0x0029d81201007387 */ /* 0x0001e40000100a00 */
[----:B0-----:R-:W3:Y:S01]  /*3f360*/  LDL.LU.64 R18, [R1+0x18] ;  /* 0x0000180001127983 */ /* 0x001ee20000300a00 */
[C---:B--2---:R-:W-:Y:S08]  /*3f370*/  HMMA.16816.F32 R12, R20.reuse, R10, R12 ;  /* 0x0000000a140c723c */ /* 0x044ff0000000180c */
[----:B---3--:R-:W-:Y:S11]  /*3f380*/  HMMA.16816.F32 R24, R20, R18, R24 ;  /* 0x000000121418723c */ /* 0x008ff60000001818 */
[----:B------:R-:W-:Y:S11]  /*3f390*/  @!UPT UIADD3 URZ, URZ, URZ, URZ ;  /* 0x0000003f3f3ff290 */ /* 0x000ff6000fffe03f */
[----:B------:R-:W-:Y:S01]  /*3f3a0*/  @!UPT UIADD3 URZ, URZ, URZ, URZ ;  /* 0x0000003f3f3ff290 */ /* 0x000fe2000fffe03f */
[----:B------:R-:W-:Y:S01]  /*3f3b0*/  STL.64 [R1+0x560], R24 ;  /* 0x0005601801007387 */ /* 0x000fe20000100a00 */
[----:B------:R-:W-:Y:S02]  /*3f3c0*/  STL.64 [R1+0x568], R26 ;  /* 0x0005681a01007387 */ /* 0x000fe40000100a00 */
[----:B------:R0:W-:Y:S02]  /*3f3d0*/  STL.64 [R1+0x550], R12 ;  /* 0x0005500c01007387 */ /* 0x0001e40000100a00 */
[----:B------:R4:W-:Y:S01]  /*3f3e0*/  STL.64 [R1+0x558], R14 ;  /* 0x0005580e01007387 */ /* 0x0009e20000100a00 */
[----:B0-----:R-:W2:Y:S01]  /*3f3f0*/  LDL.LU R12, [R1+0x50] ;  /* 0x00005000010c7983 */ /* 0x001ea20000300800 */
[----:B------:R-:W2:Y:S02]  /*3f400*/  LDL.LU R13, [R1+0x54] ;  /* 0x00005400010d7983 */ /* 0x000ea40000300800 */
[----:B----4-:R-:W-:Y:S02]  /*3f410*/  IMAD.MOV.U32 R14, RZ, RZ, R0 ;  /* 0x000000ffff0e7224 */ /* 0x010fe400078e0000 */
[----:B------:R-:W-:Y:S01]  /*3f420*/  IMAD.MOV.U32 R15, RZ, RZ, R2 ;  /* 0x000000ffff0f7224 */ /* 0x000fe200078e0002 */
[----:B------:R-:W3:Y:S01]  /*3f430*/  LDL.LU R0, [R1+0x2a54] ;  /* 0x002a540001007983 */ /* 0x000ee20000300800 */
[----:B------:R-:W4:Y:S02]  /*3f440*/  LDL.LU R2, [R1+0x2a50] ;  /* 0x002a500001027983 */ /* 0x000f240000300800 */
[----:B------:R-:W2:Y:S02]  /*3f450*/  LDL.LU.64 R6, [R1+0x78] ;  /* 0x0000780001067983 */ /* 0x000ea40000300a00 */
[----:B------:R-:W-:-:S02]  /*3f460*/  IMAD.MOV.U32 R24, RZ, RZ, R19 ;  /* 0x000000ffff187224 */ /* 0x000fc400078e0013 */
[----:B------:R-:W-:Y:S02]  /*3f470*/  IMAD.MOV.U32 R25, RZ, RZ, R18 ;  /* 0x000000ffff197224 */ /* 0x000fe400078e0012 */
[----:B------:R-:W-:Y:S02]  /*3f480*/  IMAD.MOV.U32 R19, RZ, RZ, R4 ;  /* 0x000000ffff137224 */ /* 0x000fe400078e0004 */
[----:B------:R-:W-:Y:S01]  /*3f490*/  IMAD.MOV.U32 R18, RZ, RZ, R5 ;  /* 0x000000ffff127224 */ /* 0x000fe200078e0005 */
[----:B--2---:R0:W-:Y:S01]  /*3f4a0*/  STL.64 [R1+0x2a28], R6 ;  /* 0x002a280601007387 */ /* 0x0041e20000100a00 */
[----:B------:R-:W2:Y:S02]  /*3f4b0*/  LDL.LU R4, [R1+0x120] ;  /* 0x0001200001047983 */ /* 0x000ea40000300800 */
[----:B------:R-:W2:Y:S01]  /*3f4c0*/  LDL.LU R5, [R1+0x124] ;  /* 0x0001240001057983 */ /* 0x000ea20000300800 */
[----:B0-----:R-:W2:Y:S01]  /*3f4d0*/  LDL.LU R6, [R1+0x128] ;  /* 0x0001280001067983 */ /* 0x001ea20000300800 */
[----:B------:R-:W2:Y:S02]  /*3f4e0*/  LDL.LU R7, [R1+0x12c] ;  /* 0x00012c0001077983 */ /* 0x000ea40000300800 */
[----:B------:R-:W3:Y:S02]  /*3f4f0*/  LDL.LU R8, [R1+0x130] ;  /* 0x0001300001087983 */ /* 0x000ee40000300800 */
[----:B------:R-:W-:Y:S01]  /*3f500*/  IMAD.MOV.U32 R17, RZ, RZ, R10 ;  /* 0x000000ffff117224 */ /* 0x000fe200078e000a */
[----:B------:R-:W3:Y:S01]  /*3f510*/  LDL.LU R9, [R1+0x134] ;  /* 0x0001340001097983 */ /* 0x000ee20000300800 */
[----:B------:R-:W-:-:S02]  /*3f520*/  IMAD.MOV.U32 R16, RZ, RZ, R11 ;  /* 0x000000ffff107224 */ /* 0x000fc400078e000b */
[----:B------:R-:W3:Y:S02]  /*3f530*/  LDL.LU R10, [R1+0x138] ;  /* 0x00013800010a7983 */ /* 0x000ee40000300800 */
[----:B------:R-:W3:Y:S01]  /*3f540*/  LDL.LU R11, [R1+0x13c] ;  /* 0x00013c00010b7983 */ /* 0x000ee20000300800 */
[----:B--2---:R0:W-:Y:S01]  /*3f550*/  STL.64 [R1+0x2a48], R6 ;  /* 0x002a480601007387 */ /* 0x0041e20000100a00 */
[----:B------:R-:W-:Y:S03]  /*3f560*/  STL.64 [R1+0x2a40], R4 ;  /* 0x002a400401007387 */ /* 0x000fe60000100a00 */
[----:B0-----:R-:W3:Y:S01]  /*3f570*/  LDL.LU.64 R6, [R1+0x28] ;  /* 0x0000280001067983 */ /* 0x001ee20000300a00 */
        /* <DEDUP_REMOVED lines=12> */
[----:B------:R0:W-:Y:S01]  /*3f640*/  STL.64 [R1+0x29b8], R14 ;  /* 0x0029b80e01007387 */ /* 0x0001e20000100a00 */
[----:B------:R1:W-:Y:S02]  /*3f650*/  STL.64 [R1+0x29b0], R12 ;  /* 0x0029b00c01007387 */ /* 0x0003e40000100a00 */
[----:B0-----:R-:W-:-:S02]  /*3f660*/  IMAD.MOV.U32 R14, RZ, RZ, R25 ;  /* 0x000000ffff0e7224 */ /* 0x001fc400078e0019 */
[----:B------:R-:W-:-:S05]  /*3f670*/  IMAD.MOV.U32 R15, RZ, RZ, R24 ;  /* 0x000000ffff0f7224 */ /* 0x000fca00078e0018 */
[----:B------:R0:W-:Y:S01]  /*3f680*/  STL.64 [R1+0x29d0], R14 ;  /* 0x0029d00e01007387 */ /* 0x0001e20000100a00 */
[----:B-1----:R-:W2:Y:S02]  /*3f690*/  LDL.LU R12, [R1+0x90] ;  /* 0x00009000010c7983 */ /* 0x002ea40000300800 */
[----:B------:R-:W2:Y:S01]  /*3f6a0*/  LDL.LU R13, [R1+0x94] ;  /* 0x00009400010d7983 */ /* 0x000ea20000300800 */
[----:B0-----:R-:W2:Y:S01]  /*3f6b0*/  LDL.LU R14, [R1+0x98] ;  /* 0x00009800010e7983 */ /* 0x001ea20000300800 */
[----:B------:R-:W2:Y:S01]  /*3f6c0*/  LDL.LU R15, [R1+0x9c] ;  /* 0x00009c00010f7983 */ /* 0x000ea20000300800 */
[----:B---3--:R-:W-:Y:S07]  /*3f6d0*/  HMMA.16816.F32 R24, R20, R6, R8 ;  /* 0x000000061418723c */ /* 0x008fee0000001808 */
[----:B------:R-:W-:-:S02]  /*3f6e0*/  IMAD.MOV.U32 R9, RZ, RZ, R6 ;  /* 0x000000ffff097224 */ /* 0x000fc400078e0006 */
[----:B------:R-:W-:Y:S01]  /*3f6f0*/  IMAD.MOV.U32 R8, RZ, RZ, R7 ;  /* 0x000000ffff087224 */ /* 0x000fe200078e0007 */
[----:B--2---:R-:W-:Y:S01]  /*3f700*/  STL.64 [R1+0x29e8], R14 ;  /* 0x0029e80e01007387 */ /* 0x004fe20000100a00 */
[----:B------:R0:W-:Y:S03]  /*3f710*/  STL.64 [R1+0x29e0], R12 ;  /* 0x0029e00c01007387 */ /* 0x0001e60000100a00 */
[----:B0-----:R-:W2:Y:S01]  /*3f720*/  LDL.LU R12, [R1+0xa0] ;  /* 0x0000a000010c7983 */ /* 0x001ea20000300800 */
[----:B------:R-:W2:Y:S02]  /*3f730*/  LDL.LU R13, [R1+0xa4] ;  /* 0x0000a400010d7983 */ /* 0x000ea40000300800 */
[----:B------:R-:W3:Y:S02]  /*3f740*/  LDL.LU.64 R6, [R1+0x2a48] ;  /* 0x002a480001067983 */ /* 0x000ee40000300a00 */
[----:B----4-:R-:W-:-:S02]  /*3f750*/  IMAD.MOV.U32 R14, RZ, RZ, R2 ;  /* 0x000000ffff0e7224 */ /* 0x010fc400078e0002 */
[----:B------:R-:W-:Y:S01]  /*3f760*/  IMAD.MOV.U32 R15, RZ, RZ, R0 ;  /* 0x000000ffff0f7224 */ /* 0x000fe200078e0000 */
[----:B------:R-:W3:Y:S02]  /*3f770*/  LDL.LU.64 R4, [R1+0x2a40] ;  /* 0x002a400001047983 */ /* 0x000ee40000300a00 */
[----:B------:R-:W-:Y:S02]  /*3f780*/  IMAD.MOV.U32 R2, RZ, RZ, R26 ;  /* 0x000000ffff027224 */ /* 0x000fe400078e001a */
[----:B------:R0:W-:Y:S02]  /*3f790*/  STL.64 [R1+0x170], R24 ;  /* 0x0001701801007387 */ /* 0x0001e40000100a00 */
[----:B------:R-:W-:Y:S02]  /*3f7a0*/  IMAD.MOV.U32 R0, RZ, RZ, R27 ;  /* 0x000000ffff007224 */ /* 0x000fe400078e001b */
[----:B------:R-:W3:Y:S04]  /*3f7b0*/  LDL.LU.64 R26, [R1+0x2a38] ;  /* 0x002a3800011a7983 */ /* 0x000ee80000300a00 */
[----:B0-----:R-:W4:Y:S01]  /*3f7c0*/  LDL.LU R24, [R1+0x2a30] ;  /* 0x002a300001187983 */ /* 0x001f220000300800 */
[----:B------:R-:W-:Y:S02]  /*3f7d0*/  STL [R1+0x266c], R0 ;  /* 0x00266c0001007387 */ /* 0x000fe40000100800 */
[----:B------:R-:W-:Y:S01]  /*3f7e0*/  STL [R1+0x2668], R2 ;  /* 0x0026680201007387 */ /* 0x000fe20000100800 */
[C---:B---3--:R-:W-:Y:S11]  /*3f7f0*/  HMMA.16816.F32 R4, R20.reuse, R26, R4 ;  /* 0x0000001a1404723c */ /* 0x048ff60000001804 */
[----:B------:R-:W-:Y:S11]  /*3f800*/  @!UPT UIADD3 URZ, URZ, URZ, URZ ;  /* 0x0000003f3f3ff290 */ /* 0x000ff6000fffe03f */
[----:B------:R-:W-:Y:S01]  /*3f810*/  @!UPT UIADD3 URZ, URZ, URZ, URZ ;  /* 0x0000003f3f3ff290 */ /* 0x000fe2000fffe03f */
[----:B------:R-:W-:Y:S01]  /*3f820*/  STL.64 [R1+0x160], R4 ;  /* 0x0001600401007387 */ /* 0x000fe20000100a00 */
[----:B------:R0:W-:Y:S03]  /*3f830*/  STL.64 [R1+0x168], R6 ;  /* 0x0001680601007387 */ /* 0x0001e60000100a00 */
        /* <DEDUP_REMOVED lines=12> */
[----:B------:R-:W3:Y:S02]  /*3f900*/  LDL.LU.64 R16, [R1+0x2a00] ;  /* 0x002a000001107983 */ /* 0x000ee40000300a00 */
[----:B------:R-:W-:-:S02]  /*3f910*/  IMAD.MOV.U32 R11, RZ, RZ, R6 ;  /* 0x000000ffff0b7224 */ /* 0x000fc400078e0006 */
[----:B------:R-:W-:Y:S11]  /*3f920*/  IMAD.MOV.U32 R10, RZ, RZ, R7 ;  /* 0x000000ffff0a7224 */ /* 0x000ff600078e0007 */
[----:B------:R-:W-:Y:S06]  /*3f930*/  @!UPT UIADD3 URZ, URZ, URZ, URZ ;  /* 0x0000003f3f3ff290 */ /* 0x000fec000fffe03f */
[----:B------:R-:W-:Y:S01]  /*3f940*/  STL.64 [R1+0x4b0], R20 ;  /* 0x0004b01401007387 */ /* 0x000fe20000100a00 */
[----:B------:R-:W-:Y:S02]  /*3f950*/  STL.64 [R1+0x4b8], R22 ;  /* 0x0004b81601007387 */ /* 0x000fe40000100a00 */
[----:B------:R-:W2:Y:S02]  /*3f960*/  LDL.LU.64 R6, [R1+0x29f8] ;  /* 0x0029f80001067983 */ /* 0x000ea40000300a00 */
[----:B------:R-:W2:Y:S01]  /*3f970*/  LDL.LU.64 R4, [R1+0x29f0] ;  /* 0x0029f00001047983 */ /* 0x000ea20000300a00 */
[----:B------:R-:W-:Y:S01]  /*3f980*/  STL.64 [R1+0x29c8], R10 ;  /* 0x0029c80a01007387 */ /* 0x000fe20000100a00 */
[----:B------:R0:W-:Y:S03]  /*3f990*/  STL.64 [R1+0x29c0], R8 ;  /* 0x0029c00801007387 */ /* 0x0001e60000100a00 */
[----:B0-----:R-:W4:Y:S01]  /*3f9a0*/  LDL.LU R8, [R1+0x60] ;  /* 0x0000600001087983 */ /* 0x001f220000300800 */
[----:B------:R-:W4:Y:S02]  /*3f9b0*/  LDL.LU R9, [R1+0x64] ;  /* 0x0000640001097983 */ /* 0x000f240000300800 */
[----:B------:R-:W4:Y:S02]  /*3f9c0*/  LDL.LU R11, [R1+0x6c] ;  /* 0x00006c00010b7983 */ /* 0x000f240000300800 */
[----:B---3--:R-:W-:-:S02]  /*3f9d0*/  IMAD.MOV.U32 R22, RZ, RZ, R17 ;  /* 0x000000ffff167224 */ /* 0x008fc400078e0011 */
[----:B------:R-:W-:Y:S02]  /*3f9e0*/  IMAD.MOV.U32 R23, RZ, RZ, R16 ;  /* 0x000000ffff177224 */ /* 0x000fe400078e0010 */
[C---:B--2---:R-:W-:Y:S01]  /*3f9f0*/  HMMA.16816.F32 R16, R4.reuse, R18, R12 ;  /* 0x000000120410723c */ /* 0x044fe2000000180c */
[----:B------:R-:W2:Y:S01]  /*3fa00*/  LDL.LU.64 R14, [R1+0x29e8] ;  /* 0x0029e800010e7983 */ /* 0x000ea20000300a00 */
[----:B------:R-:W2:Y:S11]  /*3fa10*/  LDL.LU.64 R12, [R1+0x29e0] ;  /* 0x0029e000010c7983 */ /* 0x000eb60000300a00 */
[----:B------:R-:W-:Y:S10]  /*3fa20*/  @!UPT UIADD3 URZ, URZ, URZ, URZ ;  /* 0x0000003f3f3ff290 */ /* 0x000ff4000fffe03f */
[----:B------:R-:W-:Y:S01]  /*3fa30*/  STL.64 [R1+0x490], R16 ;  /* 0x0004901001007387 */ /* 0x000fe20000100a00 */
[----:B------:R0:W-:Y:S03]  /*3fa40*/  STL.64 [R1+0x498], R18 ;  /* 0x0004981201007387 */ /* 0x0001e60000100a00 */
[----:B0-----:R-:W2:Y:S01]  /*3fa50*/  LDL.LU.64 R18, [R1+0x29d8] ;  /* 0x0029d80001127983 */ /* 0x001ea20000300a00 */
[----:B------:R-:W-:Y:S01]  /*3fa60*/  IMAD.MOV.U32 R10, RZ, RZ, R3 ;  /* 0x000000ffff0a7224 */ /* 0x000fe200078e0003 */
[----:B--2---:R-:W-:Y:S02]  /*3fa70*/  HMMA.16816.F32 R16, R4, R18, R12 ;  /* 0x000000120410723c */ /* 0x004fe4000000180c */
[----:B------:R-:W4:Y:S04]  /*3fa80*/  LDL.LU.64 R14, [R1+0x29d0] ;  /* 0x0029d000010e7983 */ /* 0x000f280000300a00 */
[----:B------:R-:W0:Y:S11]  /*3fa90*/  S2R R3, SR_TID.X ;  /* 0x0000000000037919 */ /* 0x000e360000002100 */
[----:B------:R-:W-:Y:S06]  /*3faa0*/  @!UPT UIADD3 URZ, URZ, URZ, URZ ;  /* 0x0000003f3f3ff290 */ /* 0x000fec000fffe03f */
[----:B------:R-:W-:Y:S01]  /*3fab0*/  STL.64 [R1+0x480], R16 ;  /* 0x0004801001007387 */ /* 0x000fe20000100a00 */
[----:B------:R1:W-:Y:S01]  /*3fac0*/  STL.64 [R1+0x488], R18 ;  /* 0x0004881201007387 */ /* 0x0003e20000100a00 */
[----:B0-----:R-:W-:-:S05]  /*3fad0*/  LOP3.LUT R25, R3, 0x7, RZ, 0xc0, !PT ;  /* 0x0000000703197812 */ /* 0x001fca00078ec0ff */
[----:B------:R-:W-:Y:S02]  /*3fae0*/  IMAD R25, R25, 0x110, RZ ;  /* 0x0000011019197824 */ /* 0x000fe400078e02ff */
[----:B-1----:R-:W-:-:S05]  /*3faf0*/  IMAD.SHL.U32 R19, R3, 0x2, RZ ;  /* 0x0000000203137824 */ /* 0x002fca00078e00ff */
[----:B------:R-:W-:Y:S01]  /*3fb00*/  LOP3.LUT R25, R25, 0x30, R19, 0x78, !PT ;  /* 0x0000003019197812 */ /* 0x000fe200078e7813 */
[C---:B----4-:R-:W-:Y:S01]  /*3fb10*/  HMMA.16816.F32 R12, R4.reuse, R14, R8 ;  /* 0x0000000e040c723c */ /* 0x050fe20000001808 */
[----:B------:R-:W2:Y:S01]  /*3fb20*/  LDL.LU.64 R10, [R1+0x29c8] ;  /* 0x0029c800010a7983 */ /* 0x000ea20000300a00 */
[----:B------:R-:W3:Y:S11]  /*3fb30*/  LDL.LU.64 R8, [R1+0x29c0] ;  /* 0x0029c00001087983 */ /* 0x000ef60000300a00 */
[----:B------:R-:W-:Y:S10]  /*3fb40*/  @!UPT UIADD3 URZ, URZ, URZ, URZ ;  /* 0x0000003f3f3ff290 */ /* 0x000ff4000fffe03f */
[----:B------:R-:W-:Y:S01]  /*3fb50*/  STL.64 [R1+0xc0], R12 ;  /* 0x0000c00c01007387 */ /* 0x000fe20000100a00 */
[----:B------:R-:W-:Y:S02]  /*3fb60*/  IMAD.MOV.U32 R3, RZ, RZ, R15 ;  /* 0x000000ffff037224 */ /* 0x000fe400078e000f */
[----:B------:R0:W-:Y:S02]  /*3fb70*/  STL [R1+0xc8], R14 ;  /* 0x0000c80e01007387 */ /* 0x0001e40000100800 */
[----:B0-----:R-:W4:Y:S01]  /*3fb80*/  LDL.LU.64 R14, [R1+0x29b8] ;  /* 0x0029b800010e7983 */ /* 0x001f220000300a00 */
[----:B------:R-:W4:Y:S02]  /*3fb90*/  LDL.LU.64 R12, [R1+0x29b0] ;  /* 0x0029b000010c7983 */ /* 0x000f240000300a00 */
[----:B------:R-:W-:Y:S02]  /*3fba0*/  STL [R1+0x2620], R3 ;  /* 0x0026200301007387 */ /* 0x000fe40000100800 */
[----:B------:R-:W2:Y:S01]  /*3fbb0*/  LDL.LU R16, [R1+0x340] ;  /* 0x0003400001107983 */ /* 0x000ea20000300800 */
[----:B------:R-:W2:Y:S01]  /*3fbc0*/  LDL.LU R17, [R1+0x344] ;  /* 0x0003440001117983 */ /* 0x000ea20000300800 */
[----:B------:R-:W2:Y:S02]  /*3fbd0*/  LDL.LU R18, [R1+0x348] ;  /* 0x0003480001127983 */ /* 0x000ea40000300800 */
[----:B------:R-:W2:Y:S01]  /*3fbe0*/  LDL.LU R19, [R1+0x34c] ;  /* 0x00034c0001137983 */ /* 0x000ea20000300800 */
[----:B----4-:R-:W-:Y:S01]  /*3fbf0*/  HMMA.16816.F32 R20, R4, R22, R12 ;  /* 0x000000160414723c */ /* 0x010fe2000000180c */
[----:B--2---:R-:W-:Y:S01]  /*3fc00*/  STL.64 [R1+0x29a0], R18 ;  /* 0x0029a01201007387 */ /* 0x004fe20000100a00 */
[----:B------:R0:W-:Y:S03]  /*3fc10*/  STL.64 [R1+0x2998], R16 ;  /* 0x0029981001007387 */ /* 0x0001e60000100a00 */
[----:B0-----:R-:W2:Y:S01]  /*3fc20*/  LDL.LU R16, [R1+0x220] ;  /* 0x0002200001107983 */ /* 0x001ea20000300800 */
[----:B------:R-:W2:Y:S02]  /*3fc30*/  LDL.LU R17, [R1+0x224] ;  /* 0x0002240001117983 */ /* 0x000ea40000300800 */
[----:B------:R-:W2:Y:S02]  /*3fc40*/  LDL.LU R18, [R1+0x228] ;  /* 0x0002280001127983 */ /* 0x000ea40000300800 */
[----:B------:R-:W2:Y:S01]  /*3fc50*/  LDL.LU R19, [R1+0x22c] ;  /* 0x00022c0001137983 */ /* 0x000ea20000300800 */
[----:B------:R-:W4:Y:S11]  /*3fc60*/  LDL.LU R15, [R1+0x29a8] ;  /* 0x0029a800010f7983 */ /* 0x000f360000300800 */
[----:B------:R-:W-:Y:S01]  /*3fc70*/  @!UPT UIADD3 URZ, URZ, URZ, URZ ;  /* 0x0000003f3f3ff290 */ /* 0x000fe2000fffe03f */
[----:B------:R-:W-:Y:S02]  /*3fc80*/  STL.64 [R1+0xb0], R20 ;  /* 0x0000b01401007387 */ /* 0x000fe40000100a00 */
[----:B------:R-:W-:Y:S01]  /*3fc90*/  STL.64 [R1+0xb8], R22 ;  /* 0x0000b81601007387 */ /* 0x000fe20000100a00 */
[----:B------:R-:W-:Y:S01]  /*3fca0*/  LOP3.LUT R25, R25, 0x40, RZ, 0x3c, !PT ;  /* 0x0000004019197812 */ /* 0x000fe200078e3cff */
[----:B---3--:R-:W-:Y:S01]  /*3fcb0*/  IMAD.MOV.U32 R14, RZ, RZ, R9 ;  /* 0x000000ffff0e7224 */ /* 0x008fe200078e0009 */
[----:B----4-:R-:W0:Y:S04]  /*3fcc0*/  LDSM.16.MT88.4 R20, [R15+0x18000] ;  /* 0x018000000f14783b */ /* 0x010e280000004200 */
[----:B0-----:R0:W-:Y:S01]  /*3fcd0*/  STL.64 [R1+0x2970], R22 ;  /* 0x0029701601007387 */ /* 0x0011e20000100a00 */
[----:B------:R-:W-:Y:S02]  /*3fce0*/  STL.64 [R1+0x2968], R20 ;  /* 0x0029681401007387 */ /* 0x000fe40000100a00 */
[----:B0-----:R-:W-:-:S02]  /*3fcf0*/  IMAD.MOV.U32 R22, RZ, RZ, R11 ;  /* 0x000000ffff167224 */ /* 0x001fc400078e000b */
[----:B------:R-:W-:-:S05]  /*3fd00*/  IMAD.MOV.U32 R23, RZ, RZ, R10 ;  /* 0x000000ffff177224 */ /* 0x000fca00078e000a */
[----:B------:R-:W-:Y:S01]  /*3fd10*/  STL.64 [R1+0x2980], R22 ;  /* 0x0029801601007387 */ /* 0x000fe20000100a00 */
[----:B------:R0:W-:Y:S02]  /*3fd20*/  STL [R1+0x2930], R15 ;  /* 0x0029300f01007387 */ /* 0x0001e40000100800 */
[----:B0-----:R-:W-:Y:S02]  /*3fd30*/  IMAD.MOV.U32 R15, RZ, RZ, R8 ;  /* 0x000000ffff0f7224 */ /* 0x001fe400078e0008 */
[----:B------:R-:W0:Y:S05]  /*3fd40*/  LDSM.16.M88.4 R8, [R25+0x20080] ;  /* 0x020080001908783b */ /* 0x000e2a0000000200 */
[----:B--2---:R-:W-:Y:S01]  /*3fd50*/  HMMA.16816.F32 R12, R4, R14, R16 ;  /* 0x0000000e040c723c */ /* 0x004fe20000001810 */
[----:B------:R-:W2:Y:S01]  /*3fd60*/  LDL.LU.64 R18, [R1+0x29a0] ;  /* 0x0029a00001127983 */ /* 0x000ea20000300a00 */
[----:B------:R-:W2:Y:S11]  /*3fd70*/  LDL.LU.64 R16, [R1+0x2998] ;  /* 0x0029980001107983 */ /* 0x000eb60000300a00 */
[----:B------:R-:W-:Y:S11]  /*3fd80*/  @!UPT UIADD3 URZ, URZ, URZ, URZ ;  /* 0x0000003f3f3ff290 */ /* 0x000ff6000fffe03f */
[----:B------:R-:W-:Y:S01]  /*3fd90*/  IMAD.MOV.U32 R3, RZ, RZ, R15 ;  /* 0x000000ffff037224 */ /* 0x000fe200078e000f */
[----:B------:R-:W-:Y:S01]  /*3fda0*/  STL.64 [R1+0xa0], R12 ;  /* 0x0000a00c01007387 */ /* 0x000fe20000100a00 */
[----:B------:R-:W-:Y:S02]  /*3fdb0*/  STL [R1+0xa8], R14 ;  /* 0x0000a80e01007387 */ /* 0x000fe40000100800 */
[----:B------:R-:W1:Y:S01]  /*3fdc0*/  LDSM.16.M88.4 R12, [R25+0x20880] ;  /* 0x02088000190c783b */ /* 0x000e620000000200 */
[----:B------:R-:W-:Y:S04]  /*3fdd0*/  STL [R1+0x2670], R3 ;  /* 0x0026700301007387 */ /* 0x000fe80000100800 */
[----:B0-----:R-:W-:Y:S01]  /*3fde0*/  STL.64 [R1+0x60], R8 ;  /* 0x0000600801007387 */ /* 0x001fe20000100a00 */
[----:B------:R-:W-:Y:S02]  /*3fdf0*/  STL.64 [R1+0x68], R10 ;  /* 0x0000680a01007387 */ /* 0x000fe40000100a00 */
[----:B------:R0:W-:Y:S02]  /*3fe00*/  STL.64 [R1+0x2978], R8 ;  /* 0x0029780801007387 */ /* 0x0001e40000100a00 */
[----:B0-----:R-:W3:Y:S01]  /*3fe10*/  LDL.LU R8, [R1+0x330] ;  /* 0x0003300001087983 */ /* 0x001ee20000300800 */
[----:B------:R-:W3:Y:S02]  /*3fe20*/  LDL.LU R9, [R1+0x334] ;  /* 0x0003340001097983 */ /* 0x000ee40000300800 */
[----:B------:R-:W4:Y:S02]  /*3fe30*/  LDL.LU R10, [R1+0x338] ;  /* 0x00033800010a7983 */ /* 0x000f240000300800 */
[----:B------:R-:W4:Y:S02]  /*3fe40*/  LDL.LU R11, [R1+0x33c] ;  /* 0x00033c00010b7983 */ /* 0x000f240000300800 */
[----:B-1----:R-:W-:-:S02]  /*3fe50*/  IMAD.MOV.U32 R20, RZ, RZ, R12 ;  /* 0x000000ffff147224 */ /* 0x002fc400078e000c */
[----:B------:R-:W-:Y:S01]  /*3fe60*/  IMAD.MOV.U32 R3, RZ, RZ, R13 ;  /* 0x000000ffff037224 */ /* 0x000fe200078e000d */
        /* <DEDUP_REMOVED lines=8> */
[----:B--2---:R-:W-:Y:S01]  /*3fef0*/  HMMA.16816.F32 R12, R4, R26, R16 ;  /* 0x0000001a040c723c */ /* 0x004fe20000001810 */
[----:B------:R-:W2:Y:S11]  /*3ff00*/  LDL.LU R16, [R1+0x320] ;  /* 0x0003200001107983 */ /* 0x000eb60000300800 */
[----:B------:R-:W-:Y:S11]  /*3ff10*/  @!UPT UIADD3 URZ, URZ, URZ, URZ ;  /* 0x0000003f3f3ff290 */ /* 0x000ff6000fffe03f */
[----:B------:R-:W-:Y:S01]  /*3ff20*/  STL.64 [R1+0x90], R12 ;  /* 0x0000900c01007387 */ /* 0x000fe20000100a00 */
[----:B------:R-:W-:Y:S02]  /*3ff30*/  STL.64 [R1+0x98], R14 ;  /* 0x0000980e01007387 */ /* 0x000fe40000100a00 */
[----:B------:R-:W0:Y:S04]  /*3ff40*/  LDSM.16.M88.4 R12, [R25+0x21080] ;  /* 0x02108000190c783b */ /* 0x000e280000000200 */
[----:B------:R-:W2:Y:S01]  /*3ff50*/  LDL.LU R17, [R1+0x324] ;  /* 0x0003240001117983 */ /* 0x000ea20000300800 */
[----:B------:R-:W2:Y:S01]  /*3ff60*/  LDL.LU R18, [R1+0x328] ;  /* 0x0003280001127983 */ /* 0x000ea20000300800 */
[----:B------:R-:W2:Y:S03]  /*3ff70*/  LDL.LU R19, [R1+0x32c] ;  /* 0x00032c0001137983 */ /* 0x000ea60000300800 */
[----:B0-----:R-:W-:Y:S01]  /*3ff80*/  STL.64 [R1+0x40], R12 ;  /* 0x0000400c01007387 */ /* 0x001fe20000100a00 */
[----:B------:R-:W-:-:S02]  /*3ff90*/  IMAD.MOV.U32 R26, RZ, RZ, R12 ;  /* 0x000000ffff1a7224 */ /* 0x000fc400078e000c */
[----:B------:R-:W-:Y:S02]  /*3ffa0*/  STL.64 [R1+0x48], R14 ;  /* 0x0000480e01007387 */ /* 0x000fe40000100a00 */
[----:B------:R-:W-:Y:S02]  /*3ffb0*/  IMAD.MOV.U32 R21, RZ, RZ, R13 ;  /* 0x000000ffff157224 */ /* 0x000fe400078e000d */
[----:B------:R-:W0:Y:S01]  /*3ffc0*/  LDSM.16.M88.4 R12, [R25+0x21880] ;  /* 0x02188000190c783b */ /* 0x000e220000000200 */
[----:B------:R-:W-:Y:S02]  /*3ffd0*/  IMAD.MOV.U32 R22, RZ, RZ, R2 ;  /* 0x000000ffff167224 */ /* 0x000fe400078e0002 */
[----:B------:R-:W-:Y:S01]  /*3ffe0*/  IMAD.MOV.U32 R23, RZ, RZ, R0 ;  /* 0x000000ffff177224 */ /* 0x000fe200078e0000 */
[----:B0-----:R-:W-:Y:S01]  /*3fff0*/  STL.64 [R1+0x30], R12 ;  /* 0x0000300c01007387 */ /* 0x001fe20000100a00 */
[----:B------:R-:W-:Y:S02]  /*40000*/  STL.64 [R1+0x38], R14 ;  /* 0x0000380e01007387 */ /* 0x000fe40000100a00 */
[----:B------:R0:W-:Y:S02]  /*40010*/  STL.64 [R1+0x2938], R12 ;  /* 0x0029380c01007387 */ /* 0x0001e40000100a00 */
[----:B0-----:R-:W-:-:S02]  /*40020*/  IMAD.MOV.U32 R12, RZ, RZ, R26 ;  /* 0x000000ffff0c7224 */ /* 0x001fc400078e001a */
[----:B------:R-:W-:-:S05]  /*40030*/  IMAD.MOV.U32 R13, RZ, RZ, R21 ;  /* 0x000000ffff0d7224 */ /* 0x000fca00078e0015 */
[----:B------:R0:W-:Y:S02]  /*40040*/  STL.64 [R1+0x2950], R12 ;  /* 0x0029500c01007387 */ /* 0x0001e40000100a00 */
[----:B0-----:R-:W-:Y:S02]  /*40050*/  IMAD.MOV.U32 R12, RZ, RZ, R20 ;  /* 0x000000ffff0c7224 */ /* 0x001fe400078e0014 */
[----:B------:R-:W-:Y:S02]  /*40060*/  IMAD.MOV.U32 R2, RZ, RZ, R15 ;  /* 0x000000ffff027224 */ /* 0x000fe400078e000f */
[----:B------:R-:W-:-:S03]  /*40070*/  IMAD.MOV.U32 R0, RZ, RZ, R14 ;  /* 0x000000ffff007224 */ /* 0x000fc600078e000e */
[----:B------:R-:W-:Y:S02]  /*40080*/  STL [R1+0x268c], R2 ;  /* 0x00268c0201007387 */ /* 0x000fe40000100800 */
[----:B------:R-:W-:Y:S01]  /*40090*/  STL [R1+0x2688], R0 ;  /* 0x0026880001007387 */ /* 0x000fe20000100800 */
        /* <DEDUP_REMOVED lines=8> */
[----:B------:R0:W-:Y:S02]  /*40120*/  STL.64 [R1+0x28], R22 ;  /* 0x0000281601007387 */ /* 0x0001e40000100a00 */
[----:B0-----:R-:W3:Y:S02]  /*40130*/  LDL.LU.64 R22, [R1+0x2980] ;  /* 0x0029800001167983 */ /* 0x001ee40000300a00 */
[----:B---3--:R-:W-:Y:S02]  /*40140*/  HMMA.16816.F32 R20, R4, R22, R8 ;  /* 0x000000160414723c */ /* 0x008fe40000001808 */
[----:B------:R-:W2:Y:S01]  /*40150*/  LDL.LU.64 R8, [R1+0x2978] ;  /* 0x0029780001087983 */ /* 0x000ea20000300a00 */
[----:B------:R-:W3:Y:S11]  /*40160*/  LDL.LU R4, [R1+0x2f0] ;  /* 0x0002f00001047983 */ /* 0x000ef60000300800 */
[----:B------:R-:W-:Y:S09]  /*40170*/  @!UPT UIADD3 URZ, URZ, URZ, URZ ;  /* 0x0000003f3f3ff290 */ /* 0x000ff2000fffe03f */
[----:B------:R-:W-:Y:S01]  /*40180*/  STL.64 [R1+0x70], R20 ;  /* 0x0000701401007387 */ /* 0x000fe20000100a00 */
[----:B------:R-:W-:Y:S02]  /*40190*/  STL.64 [R1+0x78], R22 ;  /* 0x0000781601007387 */ /* 0x000fe40000100a00 */
[----:B------:R-:W3:Y:S02]  /*401a0*/  LDL.LU R5, [R1+0x2f4] ;  /* 0x0002f40001057983 */ /* 0x000ee40000300800 */
[----:B------:R-:W4:Y:S01]  /*401b0*/  LDL.LU R6, [R1+0x2f8] ;  /* 0x0002f80001067983 */ /* 0x000f220000300800 */
[----:B------:R-:W4:Y:S04]  /*401c0*/  LDL.LU R7, [R1+0x2fc] ;  /* 0x0002fc0001077983 */ /* 0x000f280000300800 */
[----:B------:R-:W0:Y:S04]  /*401d0*/  LDSM.16.M88.4 R20, [R25+0x22880] ;  /* 0x022880001914783b */ /* 0x000e280000000200 */
[----:B----4-:R-:W-:Y:S01]  /*401e0*/  STL.64 [R1+0x2948], R6 ;  /* 0x0029480601007387 */ /* 0x010fe20000100a00 */
[----:B---3--:R1:W-:Y:S03]  /*401f0*/  STL.64 [R1+0x2940], R4 ;  /* 0x0029400401007387 */ /* 0x0083e60000100a00 */
[----:B-1----:R-:W3:Y:S01]  /*40200*/  LDL.LU R4, [R1+0x300] ;  /* 0x0003000001047983 */ /* 0x002ee20000300800 */
[----:B------:R-:W3:Y:S02]  /*40210*/  LDL.LU R5, [R1+0x304] ;  /* 0x0003040001057983 */ /* 0x000ee40000300800 */
[----:B------:R-:W4:Y:S02]  /*40220*/  LDL.LU R6, [R1+0x308] ;  /* 0x0003080001067983 */ /* 0x000f240000300800 */
[----:B------:R-:W4:Y:S02]  /*40230*/  LDL.LU R7, [R1+0x30c] ;  /* 0x00030c0001077983 */ /* 0x000f240000300800 */
[----:B----4-:R-:W-:Y:S01]  /*40240*/  STL.64 [R1+0x2960], R6 ;  /* 0x0029600601007387 */ /* 0x010fe20000100a00 */
[----:B---3--:R1:W-:Y:S03]  /*40250*/  STL.64 [R1+0x2958], R4 ;  /* 0x0029580401007387 */ /* 0x0083e60000100a00 */
[----:B-1----:R-:W3:Y:S01]  /*40260*/  LDL.LU R4, [R1+0x310] ;  /* 0x0003100001047983 */ /* 0x002ee20000300800 */
[----:B------:R-:W3:Y:S02]  /*40270*/  LDL.LU R5, [R1+0x314] ;  /* 0x0003140001057983 */ /* 0x000ee40000300800 */
[----:B------:R-:W3:Y:S02]  /*40280*/  LDL.LU R6, [R1+0x318] ;  /* 0x0003180001067983 */ /* 0x000ee40000300800 */
[----:B------:R-:W3:Y:S01]  /*40290*/  LDL.LU R7, [R1+0x31c] ;  /* 0x00031c0001077983 */ /* 0x000ee20000300800 */
[----:B0-----:R-:W-:Y:S01]  /*402a0*/  STL.64 [R1+0x10], R20 ;  /* 0x0000101401007387 */ /* 0x001fe20000100a00 */
[----:B------:R0:W-:Y:S03]  /*402b0*/  STL.64 [R1+0x18], R22 ;  /* 0x0000181601007387 */ /* 0x0001e60000100a00 */
[----:B0-----:R-:W2:Y:S01]  /*402c0*/  LDL.LU.64 R22, [R1+0x2970] ;  /* 0x0029700001167983 */ /* 0x001ea20000300a00 */
[----:B------:R-:W2:Y:S02]  /*402d0*/  LDL.LU.64 R20, [R1+0x2968] ;  /* 0x0029680001147983 */ /* 0x000ea40000300a00 */
[----:B------:R-:W-:-:S02]  /*402e0*/  IMAD.MOV.U32 R13, RZ, RZ, R3 ;  /* 0x000000ffff0d7224 */ /* 0x000fc400078e0003 */
[----:B------:R-:W-:Y:S01]  /*402f0*/  IMAD.MOV.U32 R11, RZ, RZ, R24 ;  /* 0x000000ffff0b7224 */ /* 0x000fe200078e0018 */
[C---:B--2---:R-:W-:Y:S01]  /*40300*/  HMMA.16816.F32 R16, R20.reuse, R8, R16 ;  /* 0x000000081410723c */ /* 0x044fe20000001810 */
[----:B------:R-:W2:Y:S07]  /*40310*/  LDL.LU R8, [R1+0x2e0] ;  /* 0x0002e00001087983 */ /* 0x000eae0000300800 */
[----:B---3--:R-:W-:Y:S11]  /*40320*/  HMMA.16816.F32 R12, R20, R12, R4 ;  /* 0x0000000c140c723c */ /* 0x008ff60000001804 */
[----:B------:R-:W-:Y:S04]  /*40330*/  @!UPT UIADD3 URZ, URZ, URZ, URZ ;  /* 0x0000003f3f3ff290 */ /* 0x000fe8000fffe03f */
[----:B------:R-:W-:Y:S01]  /*40340*/  STL.64 [R1+0x350], R16 ;  /* 0x0003501001007387 */ /* 0x000fe20000100a00 */
[----:B------:R-:W-:Y:S02]  /*40350*/  STL.64 [R1+0x358], R18 ;  /* 0x0003581201007387 */ /* 0x000fe40000100a00 */
[----:B------:R-:W-:Y:S02]  /*40360*/  LDSM.16.M88.4 R16, [R25+0x23080] ;  /* 0x023080001910783b */ /* 0x000fe40000000200 */
[----:B------:R-:W0:Y:S04]  /*40370*/  LDSM.16.M88.4 R24, [R25+0x23880] ;  /* 0x023880001918783b */ /* 0x000e280000000200 */
[----:B------:R-:W2:Y:S01]  /*40380*/  LDL.LU R9, [R1+0x2e4] ;  /* 0x0002e40001097983 */ /* 0x000ea20000300800 */
[----:B------:R-:W2:Y:S02]  /*40390*/  LDL.LU R10, [R1+0x2e8] ;  /* 0x0002e800010a7983 */ /* 0x000ea40000300800 */
[----:B------:R-:W3:Y:S02]  /*403a0*/  LDL.LU.64 R6, [R1+0x2960] ;  /* 0x0029600001067983 */ /* 0x000ee40000300a00 */
[----:B------:R-:W3:Y:S01]  /*403b0*/  LDL.LU.64 R4, [R1+0x2958] ;  /* 0x0029580001047983 */ /* 0x000ee20000300a00 */
[----:B------:R1:W-:Y:S01]  /*403c0*/  STL.64 [R1+0x340], R12 ;  /* 0x0003400c01007387 */ /* 0x0003e20000100a00 */
[----:B------:R-:W-:Y:S03]  /*403d0*/  STL.64 [R1+0x348], R14 ;  /* 0x0003480e01007387 */ /* 0x000fe60000100a00 */
[----:B-1----:R-:W3:Y:S04]  /*403e0*/  LDL.LU.64 R12, [R1+0x2950] ;  /* 0x00295000010c7983 */ /* 0x002ee80000300a00 */
[----:B0-----:R-:W-:Y:S01]  /*403f0*/  STL [R1+0x2584], R26 ;  /* 0x0025841a01007387 */ /* 0x001fe20000100800 */
[----:B------:R-:W-:Y:S02]  /*40400*/  STL.64 [R1], R16 ;  /* 0x0000001001007387 */ /* 0x000fe40000100a00 */
[----:B------:R-:W-:Y:S02]  /*40410*/  STL.64 [R1+0x8], R18 ;  /* 0x0000081201007387 */ /* 0x000fe40000100a00 */
[----:B------:R0:W-:Y:S02]  /*40420*/  STL.64 [R1+0x2910], R16 ;  /* 0x0029101001007387 */ /* 0x0001e40000100a00 */
[----:B0-----:R-:W4:Y:S01]  /*40430*/  LDL.LU R16, [R1+0x4a0] ;  /* 0x0004a00001107983 */ /* 0x001f220000300800 */
[----:B------:R-:W4:Y:S02]  /*40440*/  LDL.LU R17, [R1+0x4a4] ;  /* 0x0004a40001117983 */ /* 0x000f240000300800 */
[----:B------:R-:W-:-:S02]  /*40450*/  IMAD.MOV.U32 R18, RZ, RZ, R29 ;  /* 0x000000ffff127224 */ /* 0x000fc400078e001d */
[----:B------:R-:W-:-:S05]  /*40460*/  IMAD.MOV.U32 R19, RZ, RZ, R28 ;  /* 0x000000ffff137224 */ /* 0x000fca00078e001c */
[----:B------:R-:W-:Y:S01]  /*40470*/  STL.64 [R1+0x2928], R18 ;  /* 0x0029281201007387 */ /* 0x000fe20000100a00 */
[----:B---3--:R-:W-:Y:S03]  /*40480*/  HMMA.16816.F32 R12, R20, R12, R4 ;  /* 0x0000000c140c723c */ /* 0x008fe60000001804 */
[----:B----4-:R0:W-:Y:S04]  /*40490*/  STL.64 [R1+0x2920], R16 ;  /* 0x0029201001007387 */ /* 0x0101e80000100a00 */
[----:B0-----:R-:W2:Y:S01]  /*404a0*/  LDL.64 R16, [R1+0x20] ;  /* 0x0000200001107983 */ /* 0x001ea20000100a00 */
[----:B------:R-:W-:Y:S02]  /*404b0*/  STL [R1+0x2580], R27 ;  /* 0x0025801b01007387 */ /* 0x000fe40000100800 */
[----:B------:R-:W3:Y:S02]  /*404c0*/  LDL.LU.64 R6, [R1+0x2948] ;  /* 0x0029480001067983 */ /* 0x000ee40000300a00 */
[----:B------:R-:W3:Y:S11]  /*404d0*/  LDL.LU.64 R4, [R1+0x2940] ;  /* 0x0029400001047983 */ /* 0x000ef60000300a00 */
[----:B------:R0:W-:Y:S01]  /*404e0*/  STL.64 [R1+0x330], R12 ;  /* 0x0003300c01007387 */ /* 0x0001e20000100a00 */
[----:B------:R-:W-:Y:S03]  /*404f0*/  STL [R1+0x338], R14 ;  /* 0x0003380e01007387 */ /* 0x000fe60000100800 */
[----:B0-----:R-:W3:Y:S01]  /*40500*/  LDL.LU.64 R12, [R1+0x2938] ;  /* 0x00293800010c7983 */ /* 0x001ee20000300a00 */
[----:B------:R-:W-:-:S05]  /*40510*/  IMAD.MOV.U32 R28, RZ, RZ, R15 ;  /* 0x000000ffff1c7224 */ /* 0x000fca00078e000f */
[----:B------:R-:W-:Y:S01]  /*40520*/  STL [R1+0x2588], R28 ;  /* 0x0025881c01007387 */ /* 0x000fe20000100800 */
[----:B------:R-:W4:Y:S01]  /*40530*/  LDL.LU R15, [R1+0x2930] ;  /* 0x00293000010f7983 */ /* 0x000f220000300800 */
[----:B---3--:R-:W-:Y:S01]  /*40540*/  HMMA.16816.F32 R4, R20, R12, R4 ;  /* 0x0000000c1404723c */ /* 0x008fe20000001804 */
[----:B------:R-:W-:Y:S02]  /*40550*/  IMAD.MOV.U32 R0, RZ, RZ, R13 ;  /* 0x000000ffff007224 */ /* 0x000fe400078e000d */
[----:B------:R-:W-:-:S05]  /*40560*/  IMAD.MOV.U32 R2, RZ, RZ, R12 ;  /* 0x000000ffff027224 */ /* 0x000fca00078e000c */
[C---:B--2---:R-:W-:Y:S01]  /*40570*/  HMMA.16816.F32 R8, R20.reuse, R16, R8 ;  /* 0x000000101408723c */ /* 0x044fe20000001808 */
[----:B------:R-:W-:Y:S11]  /*40580*/  IMAD.MOV.U32 R3, RZ, RZ, R17 ;  /* 0x000000ffff037224 */ /* 0x000ff600078e0011 */
[----:B------:R-:W-:Y:S04]  /*40590*/  @!UPT UIADD3 URZ, URZ, URZ, URZ ;  /* 0x0000003f3f3ff290 */ /* 0x000fe8000fffe03f */
[----:B------:R-:W-:Y:S02]  /*405a0*/  IMAD.MOV.U32 R27, RZ, RZ, R7 ;  /* 0x000000ffff1b7224 */ /* 0x000fe400078e0007 */
[----:B------:R-:W-:Y:S01]  /*405b0*/  IMAD.MOV.U32 R26, RZ, RZ, R6 ;  /* 0x000000ffff1a7224 */ /* 0x000fe200078e0006 */
[----:B------:R-:W-:Y:S01]  /*405c0*/  STL.64 [R1+0x320], R4 ;  /* 0x0003200401007387 */ /* 0x000fe20000100a00 */
[----:B------:R-:W-:Y:S02]  /*405d0*/  STL [R1+0x290c], R0 ;  /* 0x00290c0001007387 */ /* 0x000fe40000100800 */
[----:B------:R-:W-:Y:S02]  /*405e0*/  STL [R1+0x2908], R2 ;  /* 0x0029080201007387 */ /* 0x000fe40000100800 */
[----:B------:R-:W-:Y:S01]  /*405f0*/  STL [R1+0x2590], R27 ;  /* 0x0025901b01007387 */ /* 0x000fe20000100800 */
[----:B------:R-:W-:Y:S01]  /*40600*/  STL [R1+0x258c], R26 ;  /* 0x00258c1a01007387 */ /* 0x000fe20000100800 */
[----:B------:R0:W-:Y:S02]  /*40610*/  STL.64 [R1+0x2918], R24 ;  /* 0x0029181801007387 */ /* 0x0001e40000100a00 */
[----:B------:R-:W-:Y:S01]  /*40620*/  IMAD.MOV.U32 R29, RZ, RZ, R11 ;  /* 0x000000ffff1d7224 */ /* 0x000fe200078e000b */
[----:B----4-:R-:W-:Y:S04]  /*40630*/  LDSM.16.MT88.4 R4, [R15+0x18080] ;  /* 0x018080000f04783b */ /* 0x010fe80000004200 */
[----:B0-----:R-:W2:Y:S01]  /*40640*/  LDL.64 R24, [R1+0x10] ;  /* 0x0000100001187983 */ /* 0x001ea20000100a00 */
[----:B------:R-:W2:Y:S02]  /*40650*/  LDL.LU.64 R18, [R1+0x2928] ;  /* 0x0029280001127983 */ /* 0x000ea40000300a00 */
[----:B------:R-:W2:Y:S02]  /*40660*/  LDL.LU.64 R16, [R1+0x2920] ;  /* 0x0029200001107983 */ /* 0x000ea40000300a00 */
[----:B------:R-:W-:Y:S01]  /*40670*/  STL.64 [R1+0x310], R8 ;  /* 0x0003100801007387 */ /* 0x000fe20000100a00 */
[----:B------:R-:W-:Y:S02]  /*40680*/  STL [R1+0x318], R10 ;  /* 0x0003180a01007387 */ /* 0x000fe40000100800 */
[----:B------:R-:W0:Y:S04]  /*40690*/  LDSM.16.MT88.4 R8, [R15+0x18100] ;  /* 0x018100000f08783b */ /* 0x000e280000004200 */
[----:B------:R-:W1:Y:S04]  /*406a0*/  LDSM.16.MT88.4 R12, [R15+0x18180] ;  /* 0x018180000f0c783b */ /* 0x000e680000004200 */
[----:B------:R-:W-:Y:S01]  /*406b0*/  STL [R1+0x2568], R29 ;  /* 0x0025681d01007387 */ /* 0x000fe20000100800 */
[----:B0-----:R-:W-:Y:S01]  /*406c0*/  STL.64 [R1+0x2890], R10 ;  /* 0x0028900a01007387 */ /* 0x001fe20000100a00 */
[----:B------:R0:W-:Y:S03]  /*406d0*/  STL.64 [R1+0x2888], R8 ;  /* 0x0028880801007387 */ /* 0x0001e60000100a00 */
[----:B0-----:R-:W3:Y:S01]  /*406e0*/  LDL.LU R8, [R1+0x210] ;  /* 0x0002100001087983 */ /* 0x001ee20000300800 */
[----:B------:R-:W3:Y:S02]  /*406f0*/  LDL.LU R9, [R1+0x214] ;  /* 0x0002140001097983 */ /* 0x000ee40000300800 */
[----:B------:R-:W3:Y:S02]  /*40700*/  LDL.LU R10, [R1+0x218] ;  /* 0x00021800010a7983 */ /* 0x000ee40000300800 */
[----:B------:R-:W3:Y:S01]  /*40710*/  LDL.LU R11, [R1+0x21c] ;  /* 0x00021c00010b7983 */ /* 0x000ee20000300800 */
[----:B--2---:R-:W-:Y:S01]  /*40720*/  HMMA.16816.F32 R16, R20, R24, R16 ;  /* 0x000000181410723c */ /* 0x004fe20000001810 */
[----:B------:R-:W-:-:S02]  /*40730*/  IMAD.MOV.U32 R0, RZ, RZ, R24 ;  /* 0x000000ffff007224 */ /* 0x000fc400078e0018 */
[----:B------:R-:W-:Y:S02]  /*40740*/  IMAD.MOV.U32 R2, RZ, RZ, R25 ;  /* 0x000000ffff027224 */ /* 0x000fe400078e0019 */
[----:B------:R-:W3:Y:S11]  /*40750*/  LDL.LU.64 R24, [R1+0x2918] ;  /* 0x0029180001187983 */ /* 0x000ef60000300a00 */
[----:B------:R-:W-:Y:S08]  /*40760*/  @!UPT UIADD3 URZ, URZ, URZ, URZ ;  /* 0x0000003f3f3ff290 */ /* 0x000ff0000fffe03f */
[----:B------:R-:W-:Y:S02]  /*40770*/  IMAD.MOV.U32 R27, RZ, RZ, R17 ;  /* 0x000000ffff1b7224 */ /* 0x000fe400078e0011 */
[----:B------:R-:W-:Y:S02]  /*40780*/  IMAD.MOV.U32 R26, RZ, RZ, R18 ;  /* 0x000000ffff1a7224 */ /* 0x000fe400078e0012 */
[----:B------:R-:W-:Y:S01]  /*40790*/  IMAD.MOV.U32 R28, RZ, RZ, R19 ;  /* 0x000000ffff1c7224 */ /* 0x000fe200078e0013 */
[----:B------:R0:W-:Y:S04]  /*407a0*/  STL [R1+0x300], R16 ;  /* 0x0003001001007387 */ /* 0x0001e80000100800 */
[----:B0-----:R-:W2:Y:S01]  /*407b0*/  LDL.LU.64 R16, [R1+0x2910] ;  /* 0x0029100001107983 */ /* 0x001ea20000300a00 */
[----:B------:R-:W-:Y:S02]  /*407c0*/  STL [R1+0x259c], R27 ;  /* 0x00259c1b01007387 */ /* 0x000fe40000100800 */
[----:B------:R-:W-:Y:S02]  /*407d0*/  STL [R1+0x2598], R26 ;  /* 0x0025981a01007387 */ /* 0x000fe40000100800 */
[----:B------:R-:W-:Y:S01]  /*407e0*/  STL [R1+0x2594], R28 ;  /* 0x0025941c01007387 */ /* 0x000fe20000100800 */
[----:B-1----:R-:W-:Y:S01]  /*407f0*/  STL.64 [R1+0x2810], R14 ;  /* 0x0028100e01007387 */ /* 0x002fe20000100a00 */
[----:B------:R0:W-:Y:S03]  /*40800*/  STL.64 [R1+0x2808], R12 ;  /* 0x0028080c01007387 */ /* 0x0001e60000100a00 */
[----:B0-----:R-:W4:Y:S04]  /*40810*/  LDL.64 R12, [R1+0x40] ;  /* 0x00004000010c7983 */ /* 0x001f280000100a00 */
[----:B----4-:R0:W-:Y:S04]  /*40820*/  STL.64 [R1+0x2900], R12 ;  /* 0x0029000c01007387 */ /* 0x0101e80000100a00 */
[----:B0-----:R-:W2:Y:S01]  /*40830*/  LDL.LU R12, [R1+0x540] ;  /* 0x00054000010c7983 */ /* 0x001ea20000300800 */
[----:B------:R-:W2:Y:S02]  /*40840*/  LDL.LU R13, [R1+0x544] ;  /* 0x00054400010d7983 */ /* 0x000ea40000300800 */
[----:B------:R-:W2:Y:S02]  /*40850*/  LDL.LU R14, [R1+0x548] ;  /* 0x00054800010e7983 */ /* 0x000ea40000300800 */
[----:B------:R-:W2:Y:S02]  /*40860*/  LDL.LU R15, [R1+0x54c] ;  /* 0x00054c00010f7983 */ /* 0x000ea40000300800 */
[C---:B--2---:R-:W-:Y:S11]  /*40870*/  HMMA.16816.F32 R16, R20.reuse, R16, R12 ;  /* 0x000000101410723c */ /* 0x044ff6000000180c */
[----:B------:R-:W-:Y:S11]  /*40880*/  @!UPT UIADD3 URZ, URZ, URZ, URZ ;  /* 0x0000003f3f3ff290 */ /* 0x000ff6000fffe03f */
[----:B------:R-:W-:Y:S02]  /*40890*/  @!UPT UIADD3 URZ, URZ, URZ, URZ ;  /* 0x0000003f3f3ff290 */ /* 0x000fe4000fffe03f */
[----:B------:R-:W-:Y:S01]  /*408a0*/  IMAD.MOV.U32 R29, RZ, RZ, R18 ;  /* 0x000000ffff1d7224 */ /* 0x000fe200078e0012 */
[----:B------:R-:W-:Y:S01]  /*408b0*/  STL.64 [R1+0x2f0], R16 ;  /* 0x0002f01001007387 */ /* 0x000fe20000100a00 */
[----:B------:R-:W-:Y:S03]  /*408c0*/  STL [R1+0x2fc], R19 ;  /* 0x0002fc1301007387 */ /* 0x000fe60000100800 */
[----:B------:R0:W-:Y:S04]  /*408d0*/  STL [R1+0x25a0], R29 ;  /* 0x0025a01d01007387 */ /* 0x0001e80000100800 */
[----:B0-----:R-:W2:Y:S01]  /*408e0*/  LDL R29, [R1+0x510] ;  /* 0x00051000011d7983 */ /* 0x001ea20000100800 */
[----:B---3--:R-:W-:Y:S03]  /*408f0*/  HMMA.16816.F32 R8, R20, R24, R8 ;  /* 0x000000181408723c */ /* 0x008fe60000001808 */
[----:B--2---:R-:W0:Y:S04]  /*40900*/  LDSM.16.MT88.4 R16, [R29+0x18200] ;  /* 0x018200001d10783b */ /* 0x004e280000004200 */
[----:B------:R-:W1:Y:S04]  /*40910*/  LDSM.16.MT88.4 R20, [R29+0x18280] ;  /* 0x018280001d14783b */ /* 0x000e680000004200 */
[----:B0-----:R-:W-:Y:S01]  /*40920*/  STL.64 [R1+0x2780], R18 ;  /* 0x0027801201007387 */ /* 0x001fe20000100a00 */
[----:B------:R0:W-:Y:S11]  /*40930*/  STL.64 [R1+0x2778], R16 ;  /* 0x0027781001007387 */ /* 0x0001f60000100a00 */
[----:B------:R-:W-:Y:S01]  /*40940*/  STL [R1+0x250], R8 ;  /* 0x0002500801007387 */ /* 0x000fe20000100800 */
[----:B0-----:R-:W2:Y:S01]  /*40950*/  LDL.LU R16, [R1+0x4f0] ;  /* 0x0004f00001107983 */ /* 0x001ea20000300800 */
[----:B------:R-:W2:Y:S02]  /*40960*/  LDL.LU R17, [R1+0x4f4] ;  /* 0x0004f40001117983 */ /* 0x000ea40000300800 */
[----:B------:R-:W3:Y:S02]  /*40970*/  LDL.LU R18, [R1+0x4f8] ;  /* 0x0004f80001127983 */ /* 0x000ee40000300800 */
[----:B------:R-:W3:Y:S01]  /*40980*/  LDL.LU R19, [R1+0x4fc] ;  /* 0x0004fc0001137983 */ /* 0x000ee20000300800 */
[----:B------:R-:W4:Y:S01]  /*40990*/  LDL.LU R12, [R1+0x5c0] ;  /* 0x0005c000010c7983 */ /* 0x000f220000300800 */
[----:B------:R-:W4:Y:S02]  /*409a0*/  LDL.LU R13, [R1+0x5c4] ;  /* 0x0005c400010d7983 */ /* 0x000f240000300800 */
[----:B------:R-:W4:Y:S02]  /*409b0*/  LDL.LU R14, [R1+0x5c8] ;  /* 0x0005c800010e7983 */ /* 0x000f240000300800 */
[----:B------:R-:W4:Y:S02]  /*409c0*/  LDL.LU R15, [R1+0x5cc] ;  /* 0x0005cc00010f7983 */ /* 0x000f240000300800 */
[----:B------:R-:W-:-:S02]  /*409d0*/  IMAD.MOV.U32 R27, RZ, RZ, R9 ;  /* 0x000000ffff1b7224 */ /* 0x000fc400078e0009 */
        /* <DEDUP_REMOVED lines=14> */
[----:B0-----:R-:W2:Y:S04]  /*40ac0*/  LDL.64 R8, [R1] ;  /* 0x0000000001087983 */ /* 0x001ea80000100a00 */
[----:B--2---:R0:W-:Y:S02]  /*40ad0*/  STL.64 [R1+0x28b0], R8 ;  /* 0x0028b00801007387 */ /* 0x0041e40000100a00 */
[----:B0-----:R-:W-:-:S02]  /*40ae0*/  IMAD.MOV.U32 R8, RZ, RZ, R0 ;  /* 0x000000ffff087224 */ /* 0x001fc400078e0000 */
[----:B------:R-:W-:Y:S01]  /*40af0*/  IMAD.MOV.U32 R9, RZ, RZ, R2 ;  /* 0x000000ffff097224 */ /* 0x000fe200078e0002 */
[----:B------:R-:W2:Y:S01]  /*40b00*/  LDL.LU R0, [R1+0x290c] ;  /* 0x00290c0001007983 */ /* 0x000ea20000300800 */
[----:B------:R-:W2:Y:S03]  /*40b10*/  LDL.LU R2, [R1+0x2908] ;  /* 0x0029080001027983 */ /* 0x000ea60000300800 */
[----:B------:R-:W-:Y:S01]  /*40b20*/  STL.64 [R1+0x28c8], R8 ;  /* 0x0028c80801007387 */ /* 0x000fe20000100a00 */
[----:B---3--:R-:W-:Y:S02]  /*40b30*/  STL.64 [R1+0x2878], R18 ;  /* 0x0028781201007387 */ /* 0x008fe40000100a00 */
[----:B------:R0:W-:Y:S02]  /*40b40*/  STL.64 [R1+0x2870], R16 ;  /* 0x0028701001007387 */ /* 0x0001e40000100a00 */
[----:B0-----:R-:W4:Y:S01]  /*40b50*/  LDL.64 R16, [R1+0x60] ;  /* 0x0000600001107983 */ /* 0x001f220000100a00 */
[----:B------:R-:W-:Y:S02]  /*40b60*/  STL [R1+0x25ac], R28 ;  /* 0x0025ac1c01007387 */ /* 0x000fe40000100800 */
[----:B------:R-:W-:Y:S02]  /*40b70*/  STL [R1+0x25a8], R26 ;  /* 0x0025a81a01007387 */ /* 0x000fe40000100800 */
[----:B------:R-:W-:Y:S01]  /*40b80*/  STL [R1+0x25a4], R27 ;  /* 0x0025a41b01007387 */ /* 0x000fe20000100800 */
[----:B------:R-:W3:Y:S01]  /*40b90*/  LDL R8, [R1+0x20] ;  /* 0x0000200001087983 */ /* 0x000ee20000100800 */
[----:B------:R-:W-:-:S05]  /*40ba0*/  IMAD.MOV.U32 R9, RZ, RZ, R3 ;  /* 0x000000ffff097224 */ /* 0x000fca00078e0003 */
[----:B---3--:R4:W-:Y:S02]  /*40bb0*/  STL.64 [R1+0x28e0], R8 ;  /* 0x0028e00801007387 */ /* 0x0089e40000100a00 */
[----:B----4-:R-:W-:Y:S02]  /*40bc0*/  HMMA.16816.F32 R8, R4, R16, R12 ;  /* 0x000000100408723c */ /* 0x010fe4000000180c */
[----:B-1----:R-:W-:Y:S01]  /*40bd0*/  STL.64 [R1+0x2700], R22 ;  /* 0x0027001601007387 */ /* 0x002fe20000100a00 */
[----:B------:R0:W-:Y:S03]  /*40be0*/  STL.64 [R1+0x26f8], R20 ;  /* 0x0026f81401007387 */ /* 0x0001e60000100a00 */
[----:B0-----:R-:W3:Y:S01]  /*40bf0*/  LDL.64 R20, [R1+0x50] ;  /* 0x0000500001147983 */ /* 0x001ee20000100a00 */
[----:B------:R-:W3:Y:S11]  /*40c00*/  LDL.LU R12, [R1+0x5b0] ;  /* 0x0005b000010c7983 */ /* 0x000ef60000300800 */
[----:B------:R-:W-:Y:S05]  /*40c10*/  @!UPT UIADD3 URZ, URZ, URZ, URZ ;  /* 0x0000003f3f3ff290 */ /* 0x000fea000fffe03f */
[----:B------:R2:W-:Y:S01]  /*40c20*/  STL.64 [R1+0x240], R8 ;  /* 0x0002400801007387 */ /* 0x0005e20000100a00 */
[----:B------:R-:W-:Y:S02]  /*40c30*/  STL.64 [R1+0x248], R10 ;  /* 0x0002480a01007387 */ /* 0x000fe40000100a00 */
[----:B------:R-:W3:Y:S02]  /*40c40*/  LDL.LU R13, [R1+0x5b4] ;  /* 0x0005b400010d7983 */ /* 0x000ee40000300800 */
[----:B------:R-:W3:Y:S01]  /*40c50*/  LDL.LU R14, [R1+0x5b8] ;  /* 0x0005b800010e7983 */ /* 0x000ee20000300800 */
[----:B------:R-:W3:Y:S01]  /*40c60*/  LDL.LU R15, [R1+0x5bc] ;  /* 0x0005bc00010f7983 */ /* 0x000ee20000300800 */
[----:B--2---:R-:W-:Y:S02]  /*40c70*/  IMAD.MOV.U32 R8, RZ, RZ, R2 ;  /* 0x000000ffff087224 */ /* 0x004fe400078e0002 */
[----:B------:R-:W-:-:S05]  /*40c80*/  IMAD.MOV.U32 R9, RZ, RZ, R0 ;  /* 0x000000ffff097224 */ /* 0x000fca00078e0000 */
[----:B------:R0:W-:Y:S04]  /*40c90*/  STL.64 [R1+0x28f8], R8 ;  /* 0x0028f80801007387 */ /* 0x0001e80000100a00 */
[----:B0-----:R-:W2:Y:S01]  /*40ca0*/  LDL.LU R8, [R1+0x5a0] ;  /* 0x0005a00001087983 */ /* 0x001ea20000300800 */
[----:B------:R-:W2:Y:S02]  /*40cb0*/  LDL.LU R9, [R1+0x5a4] ;  /* 0x0005a40001097983 */ /* 0x000ea40000300800 */
[----:B------:R-:W2:Y:S02]  /*40cc0*/  LDL.LU R10, [R1+0x5a8] ;  /* 0x0005a800010a7983 */ /* 0x000ea40000300800 */
[----:B------:R-:W2:Y:S01]  /*40cd0*/  LDL.LU R11, [R1+0x5ac] ;  /* 0x0005ac00010b7983 */ /* 0x000ea20000300800 */
[----:B------:R0:W-:Y:S04]  /*40ce0*/  STL.64 [R1+0x28a8], R16 ;  /* 0x0028a81001007387 */ /* 0x0001e80000100a00 */
        /* <DEDUP_REMOVED lines=10> */
[C---:B---3--:R-:W-:Y:S01]  /*40d90*/  HMMA.16816.F32 R12, R4.reuse, R20, R12 ;  /* 0x00000014040c723c */ /* 0x048fe2000000180c */
[----:B----4-:R-:W-:Y:S01]  /*40da0*/  STL.64 [R1+0x28d8], R18 ;  /* 0x0028d81201007387 */ /* 0x010fe20000100a00 */
        /* <DEDUP_REMOVED lines=15> */
[----:B0-----:R-:W4:Y:S01]  /*40ea0*/  LDL.LU R20, [R1+0x520] ;  /* 0x0005200001147983 */ /* 0x001f220000300800 */
[----:B------:R-:W4:Y:S02]  /*40eb0*/  LDL.LU R21, [R1+0x524] ;  /* 0x0005240001157983 */ /* 0x000f240000300800 */
[----:B------:R-:W4:Y:S02]  /*40ec0*/  LDL.LU R22, [R1+0x528] ;  /* 0x0005280001167983 */ /* 0x000f240000300800 */
[----:B------:R-:W4:Y:S01]  /*40ed0*/  LDL.LU R23, [R1+0x52c] ;  /* 0x00052c0001177983 */ /* 0x000f220000300800 */
[----:B---3--:R-:W-:Y:S11]  /*40ee0*/  HMMA.16816.F32 R8, R4, R12, R8 ;  /* 0x0000000c0408723c */ /* 0x008ff60000001808 */
[----:B------:R-:W-:Y:S11]  /*40ef0*/  @!UPT UIADD3 URZ, URZ, URZ, URZ ;  /* 0x0000003f3f3ff290 */ /* 0x000ff6000fffe03f */
[----:B------:R-:W-:Y:S02]  /*40f00*/  @!UPT UIADD3 URZ, URZ, URZ, URZ ;  /* 0x0000003f3f3ff290 */ /* 0x000fe4000fffe03f */
[----:B------:R-:W-:Y:S02]  /*40f10*/  IMAD.MOV.U32 R28, RZ, RZ, R8 ;  /* 0x000000ffff1c7224 */ /* 0x000fe400078e0008 */
[----:B------:R-:W-:Y:S02]  /*40f20*/  IMAD.MOV.U32 R26, RZ, RZ, R9 ;  /* 0x000000ffff1a7224 */ /* 0x000fe400078e0009 */
[----:B------:R-:W2:Y:S01]  /*40f30*/  LDL.LU.64 R8, [R1+0x28f8] ;  /* 0x0028f80001087983 */ /* 0x000ea20000300a00 */
[----:B------:R-:W-:Y:S02]  /*40f40*/  IMAD.MOV.U32 R27, RZ, RZ, R10 ;  /* 0x000000ffff1b7224 */ /* 0x000fe400078e000a */
[----:B------:R-:W-:-:S05]  /*40f50*/  IMAD.MOV.U32 R29, RZ, RZ, R11 ;  /* 0x000000ffff1d7224 */ /* 0x000fca00078e000b */
[----:B------:R-:W-:Y:S01]  /*40f60*/  STL [R1+0x2858], R29 ;  /* 0x0028581d01007387 */ /* 0x000fe20000100800 */
[----:B------:R-:W-:Y:S02]  /*40f70*/  STL [R1+0x2690], R27 ;  /* 0x0026901b01007387 */ /* 0x000fe40000100800 */
[----:B------:R-:W-:Y:S02]  /*40f80*/  STL [R1+0x25bc], R26 ;  /* 0x0025bc1a01007387 */ /* 0x000fe40000100800 */
[----:B------:R-:W-:Y:S01]  /*40f90*/  STL [R1+0x25b8], R28 ;  /* 0x0025b81c01007387 */ /* 0x000fe20000100800 */
        /* <DEDUP_REMOVED lines=29> */
[----:B------:R-:W3:Y:S02]  /*41170*/  LDL.LU.64 R8, [R1+0x2898] ;  /* 0x0028980001087983 */ /* 0x000ee40000300a00 */
[----:B---3--:R-:W-:Y:S01]  /*41180*/  HMMA.16816.F32 R4, R4, R24, R8 ;  /* 0x000000180404723c */ /* 0x008fe20000001808 */
[----:B------:R-:W4:Y:S01]  /*41190*/  LDL.LU.64 R10, [R1+0x2890] ;  /* 0x00289000010a7983 */ /* 0x000f220000300a00 */
[----:B------:R-:W4:Y:S02]  /*411a0*/  LDL.LU.64 R8, [R1+0x2888] ;  /* 0x0028880001087983 */ /* 0x000f240000300a00 */
[----:B--2---:R-:W-:Y:S11]  /*411b0*/  IMAD.MOV.U32 R3, RZ, RZ, R17 ;  /* 0x000000ffff037224 */ /* 0x004ff600078e0011 */
[----:B------:R-:W-:Y:S08]  /*411c0*/  @!UPT UIADD3 URZ, URZ, URZ, URZ ;  /* 0x0000003f3f3ff290 */ /* 0x000ff0000fffe03f */
[----:B------:R0:W-:Y:S01]  /*411d0*/  STL.64 [R1+0x140], R4 ;  /* 0x0001400401007387 */ /* 0x0001e20000100a00 */
[----:B------:R1:W-:Y:S03]  /*411e0*/  STL.64 [R1+0x148], R6 ;  /* 0x0001480601007387 */ /* 0x0003e60000100a00 */
[----:B0-----:R-:W2:Y:S01]  /*411f0*/  LDL.LU.64 R4, [R1+0x30] ;  /* 0x0000300001047983 */ /* 0x001ea20000300a00 */
[----:B-1----:R-:W-:Y:S01]  /*41200*/  IMAD.MOV.U32 R6, RZ, RZ, R16 ;  /* 0x000000ffff067224 */ /* 0x002fe200078e0010 */
[C---:B----4-:R-:W-:Y:S11]  /*41210*/  HMMA.16816.F32 R20, R8.reuse, R16, R20 ;  /* 0x000000100814723c */ /* 0x050ff60000001814 */
[----:B------:R-:W-:Y:S11]  /*41220*/  @!UPT UIADD3 URZ, URZ, URZ, URZ ;  /* 0x0000003f3f3ff290 */ /* 0x000ff6000fffe03f */
[----:B------:R-:W-:Y:S01]  /*41230*/  @!UPT UIADD3 URZ, URZ, URZ, URZ ;  /* 0x0000003f3f3ff290 */ /* 0x000fe2000fffe03f */
[----:B------:R0:W-:Y:S01]  /*41240*/  STL.64 [R1+0x130], R20 ;  /* 0x0001301401007387 */ /* 0x0001e20000100a00 */
[----:B------:R-:W-:Y:S03]  /*41250*/  STL.64 [R1+0x138], R22 ;  /* 0x0001381601007387 */ /* 0x000fe60000100a00 */
[----:B0-----:R-:W3:Y:S01]  /*41260*/  LDL.LU.64 R20, [R1+0x2880] ;  /* 0x0028800001147983 */ /* 0x001ee20000300a00 */
[----:B------:R-:W3:Y:S02]  /*41270*/  LDL.LU.64 R18, [R1+0x2878] ;  /* 0x0028780001127983 */ /* 0x000ee40000300a00 */
        /* <DEDUP_REMOVED lines=8> */
[----:B------:R-:W-:Y:S02]  /*41300*/  IMAD.MOV.U32 R27, RZ, RZ, R12 ;  /* 0x000000ffff1b7224 */ /* 0x000fe400078e000c */
[----:B------:R-:W-:Y:S02]  /*41310*/  IMAD.MOV.U32 R26, RZ, RZ, R13 ;  /* 0x000000ffff1a7224 */ /* 0x000fe400078e000d */
[----:B------:R-:W-:-:S02]  /*41320*/  IMAD.MOV.U32 R2, RZ, RZ, R20 ;  /* 0x000000ffff027224 */ /* 0x000fc400078e0014 */
[----:B------:R-:W-:Y:S01]  /*41330*/  IMAD.MOV.U32 R0, RZ, RZ, R21 ;  /* 0x000000ffff007224 */ /* 0x000fe200078e0015 */
[C---:B---3--:R-:W-:Y:S11]  /*41340*/  HMMA.16816.F32 R16, R8.reuse, R12, R16 ;  /* 0x0000000c0810723c */ /* 0x048ff60000001810 */
[----:B------:R-:W-:Y:S11]  /*41350*/  @!UPT UIADD3 URZ, URZ, URZ, URZ ;  /* 0x0000003f3f3ff290 */ /* 0x000ff6000fffe03f */
[----:B------:R-:W-:Y:S01]  /*41360*/  @!UPT UIADD3 URZ, URZ, URZ, URZ ;  /* 0x0000003f3f3ff290 */ /* 0x000fe2000fffe03f */
[----:B------:R-:W-:Y:S01]  /*41370*/  STL.64 [R1+0x110], R16 ;  /* 0x0001101001007387 */ /* 0x000fe20000100a00 */
[----:B------:R-:W-:Y:S02]  /*41380*/  STL.64 [R1+0x118], R18 ;  /* 0x0001181201007387 */ /* 0x000fe40000100a00 */
[----:B------:R-:W-:Y:S02]  /*41390*/  STL.64 [R1+0x2820], R26 ;  /* 0x0028201a01007387 */ /* 0x000fe40000100a00 */
[----:B------:R0:W-:Y:S01]  /*413a0*/  STL.64 [R1+0x2818], R24 ;  /* 0x0028181801007387 */ /* 0x0001e20000100a00 */
[----:B------:R-:W3:Y:S01]  /*413b0*/  LDL.LU R20, [R1+0x2c0] ;  /* 0x0002c00001147983 */ /* 0x000ee20000300800 */
[----:B------:R-:W3:Y:S02]  /*413c0*/  LDL.LU R21, [R1+0x2c4] ;  /* 0x0002c40001157983 */ /* 0x000ee40000300800 */
[----:B------:R-:W4:Y:S02]  /*413d0*/  LDL.LU R22, [R1+0x2c8] ;  /* 0x0002c80001167983 */ /* 0x000f240000300800 */
[----:B------:R-:W4:Y:S01]  /*413e0*/  LDL.LU R23, [R1+0x2cc] ;  /* 0x0002cc0001177983 */ /* 0x000f220000300800 */
[----:B0-----:R-:W2:Y:S04]  /*413f0*/  LDL.64 R24, [R1+0x10] ;  /* 0x0000100001187983 */ /* 0x001ea80000100a00 */
[----:B--2---:R0:W-:Y:S01]  /*41400*/  STL.64 [R1+0x2838], R24 ;  /* 0x0028381801007387 */ /* 0x0041e20000100a00 */
[----:B------:R-:W2:Y:S02]  /*41410*/  LDL.LU R12, [R1+0x4d0] ;  /* 0x0004d000010c7983 */ /* 0x000ea40000300800 */
[----:B------:R-:W2:Y:S02]  /*41420*/  LDL.LU R13, [R1+0x4d4] ;  /* 0x0004d400010d7983 */ /* 0x000ea40000300800 */
[----:B------:R-:W2:Y:S01]  /*41430*/  LDL.LU R14, [R1+0x4d8] ;  /* 0x0004d800010e7983 */ /* 0x000ea20000300800 */
[----:B------:R-:W2:Y:S04]  /*41440*/  LDL.LU R15, [R1+0x4dc] ;  /* 0x0004dc00010f7983 */ /* 0x000ea80000300800 */
[----:B0-----:R-:W2:Y:S04]  /*41450*/  LDL.64 R24, [R1+0x20] ;  /* 0x0000200001187983 */ /* 0x001ea80000100a00 */
[----:B--2---:R0:W-:Y:S04]  /*41460*/  STL.64 [R1+0x2850], R24 ;  /* 0x0028501801007387 */ /* 0x0041e80000100a00 */
[----:B0-----:R-:W2:Y:S01]  /*41470*/  LDL.LU R24, [R1+0x100] ;  /* 0x0001000001187983 */ /* 0x001ea20000300800 */
[----:B------:R-:W2:Y:S02]  /*41480*/  LDL.LU R25, [R1+0x104] ;  /* 0x0001040001197983 */ /* 0x000ea40000300800 */
[----:B------:R-:W2:Y:S02]  /*41490*/  LDL.LU R26, [R1+0x108] ;  /* 0x00010800011a7983 */ /* 0x000ea40000300800 */
[----:B------:R-:W2:Y:S01]  /*414a0*/  LDL.LU R27, [R1+0x10c] ;  /* 0x00010c00011b7983 */ /* 0x000ea20000300800 */
[----:B------:R-:W-:Y:S01]  /*414b0*/  STL.64 [R1+0x2830], R14 ;  /* 0x0028300e01007387 */ /* 0x000fe20000100a00 */
        /* <DEDUP_REMOVED lines=11> */
[----:B----4-:R-:W-:Y:S01]  /*41570*/  STL.64 [R1+0x2740], R22 ;  /* 0x0027401601007387 */ /* 0x010fe20000100a00 */
[----:B---3--:R0:W-:Y:S03]  /*41580*/  STL.64 [R1+0x2738], R20 ;  /* 0x0027381401007387 */ /* 0x0081e60000100a00 */
[----:B0-----:R-:W3:Y:S01]  /*41590*/  LDL.LU R20, [R1+0x390] ;  /* 0x0003900001147983 */ /* 0x001ee20000300800 */
[----:B------:R-:W3:Y:S02]  /*415a0*/  LDL.LU R21, [R1+0x394] ;  /* 0x0003940001157983 */ /* 0x000ee40000300800 */
[----:B------:R-:W4:Y:S02]  /*415b0*/  LDL.LU R22, [R1+0x398] ;  /* 0x0003980001167983 */ /* 0x000f240000300800 */
[----:B------:R-:W4:Y:S01]  /*415c0*/  LDL.LU R23, [R1+0x39c] ;  /* 0x00039c0001177983 */ /* 0x000f220000300800 */
[----:B------:R-:W2:Y:S01]  /*415d0*/  LDL.LU R16, [R1+0x3c0] ;  /* 0x0003c00001107983 */ /* 0x000ea20000300800 */
[----:B------:R-:W2:Y:S02]  /*415e0*/  LDL.LU R17, [R1+0x3c4] ;  /* 0x0003c40001117983 */ /* 0x000ea40000300800 */
[----:B------:R-:W2:Y:S02]  /*415f0*/  LDL.LU R18, [R1+0x3c8] ;  /* 0x0003c80001127983 */ /* 0x000ea40000300800 */
[----:B------:R-:W2:Y:S01]  /*41600*/  LDL.LU R19, [R1+0x3cc] ;  /* 0x0003cc0001137983 */ /* 0x000ea20000300800 */
[----:B------:R-:W-:Y:S01]  /*41610*/  HMMA.16816.F32 R24, R8, R4, R24 ;  /* 0x000000040818723c */ /* 0x000fe20000001818 */
[----:B--2---:R-:W-:Y:S01]  /*41620*/  STL.64 [R1+0x2790], R18 ;  /* 0x0027901201007387 */ /* 0x004fe20000100a00 */
[----:B------:R0:W-:Y:S02]  /*41630*/  STL.64 [R1+0x2788], R16 ;  /* 0x0027881001007387 */ /* 0x0001e40000100a00 */
[----:B0-----:R-:W-:-:S02]  /*41640*/  IMAD.MOV.U32 R16, RZ, RZ, R29 ;  /* 0x000000ffff107224 */ /* 0x001fc400078e001d */
[----:B------:R-:W2:Y:S01]  /*41650*/  LDL.LU R29, [R1+0x2858] ;  /* 0x00285800011d7983 */ /* 0x000ea20000300800 */
[----:B----4-:R-:W-:Y:S02]  /*41660*/  STL.64 [R1+0x2750], R22 ;  /* 0x0027501601007387 */ /* 0x010fe40000100a00 */
[----:B---3--:R0:W-:Y:S02]  /*41670*/  STL.64 [R1+0x2748], R20 ;  /* 0x0027481401007387 */ /* 0x0081e40000100a00 */
[----:B0-----:R-:W-:Y:S02]  /*41680*/  IMAD.MOV.U32 R20, RZ, RZ, R2 ;  /* 0x000000ffff147224 */ /* 0x001fe400078e0002 */
[----:B------:R-:W-:-:S05]  /*41690*/  IMAD.MOV.U32 R21, RZ, RZ, R0 ;  /* 0x000000ffff157224 */ /* 0x000fca00078e0000 */
[----:B------:R0:W-:Y:S04]  /*416a0*/  STL.64 [R1+0x27f0], R20 ;  /* 0x0027f01401007387 */ /* 0x0001e80000100a00 */
[----:B0-----:R-:W3:Y:S01]  /*416b0*/  LDL.LU R20, [R1+0x470] ;  /* 0x0004700001147983 */ /* 0x001ee20000300800 */
[----:B------:R-:W3:Y:S02]  /*416c0*/  LDL.LU R21, [R1+0x474] ;  /* 0x0004740001157983 */ /* 0x000ee40000300800 */
[----:B------:R-:W3:Y:S02]  /*416d0*/  LDL.LU R22, [R1+0x478] ;  /* 0x0004780001167983 */ /* 0x000ee40000300800 */
[----:B------:R-:W3:Y:S01]  /*416e0*/  LDL.LU R23, [R1+0x47c] ;  /* 0x00047c0001177983 */ /* 0x000ee20000300800 */
[----:B------:R0:W-:Y:S01]  /*416f0*/  STL.64 [R1+0x100], R24 ;  /* 0x0001001801007387 */ /* 0x0001e20000100a00 */
[----:B------:R-:W-:Y:S03]  /*41700*/  STL.64 [R1+0x108], R26 ;  /* 0x0001081a01007387 */ /* 0x000fe60000100a00 */
[----:B0-----:R-:W4:Y:S01]  /*41710*/  LDL.LU.64 R24, [R1+0x2850] ;  /* 0x0028500001187983 */ /* 0x001f220000300a00 */
[----:B------:R-:W-:Y:S01]  /*41720*/  STL.64 [R1+0x27d0], R4 ;  /* 0x0027d00401007387 */ /* 0x000fe20000100a00 */
        /* <DEDUP_REMOVED lines=17> */
[----:B------:R-:W2:Y:S02]  /*41840*/  LDL.LU.64 R26, [R1+0x2820] ;  /* 0x00282000011a7983 */ /* 0x000ea40000300a00 */
[----:B------:R-:W3:Y:S02]  /*41850*/  LDL.LU.64 R24, [R1+0x2818] ;  /* 0x0028180001187983 */ /* 0x000ee40000300a00 */
[----:B------:R-:W-:-:S07]  /*41860*/  IMAD.MOV.U32 R17, RZ, RZ, R28 ;  /* 0x000000ffff117224 */ /* 0x000fce00078e001c */
[C---:B----4-:R-:W-:Y:S08]  /*41870*/  HMMA.16816.F32 R12, R8.reuse, R16, R12 ;  /* 0x00000010080c723c */ /* 0x050ff0000000180c */
[----:B---3--:R-:W-:Y:S01]  /*41880*/  HMMA.16816.F32 R8, R8, R24, R20 ;  /* 0x000000180808723c */ /* 0x008fe20000001814 */
[----:B--2---:R-:W-:Y:S02]  /*41890*/  IMAD.MOV.U32 R4, RZ, RZ, R27 ;  /* 0x000000ffff047224 */ /* 0x004fe400078e001b */
[----:B------:R-:W-:-:S04]  /*418a0*/  IMAD.MOV.U32 R5, RZ, RZ, R26 ;  /* 0x000000ffff057224 */ /* 0x000fc800078e001a */
[----:B------:R-:W-:-:S08]  /*418b0*/  IMAD.MOV.U32 R20, RZ, RZ, R6 ;  /* 0x000000ffff147224 */ /* 0x000fd000078e0006 */
[----:B------:R-:W-:Y:S01]  /*418c0*/  STL.64 [R1+0x400], R12 ;  /* 0x0004000c01007387 */ /* 0x000fe20000100a00 */
[----:B------:R0:W-:Y:S03]  /*418d0*/  STL.64 [R1+0x408], R14 ;  /* 0x0004080e01007387 */ /* 0x0001e60000100a00 */
[----:B0-----:R-:W2:Y:S01]  /*418e0*/  LDL.LU.64 R14, [R1+0x2810] ;  /* 0x00281000010e7983 */ /* 0x001ea20000300a00 */
[----:B------:R-:W2:Y:S02]  /*418f0*/  LDL.LU.64 R12, [R1+0x2808] ;  /* 0x00280800010c7983 */ /* 0x000ea40000300a00 */
[----:B------:R-:W-:Y:S02]  /*41900*/  STL.64 [R1+0x27e8], R4 ;  /* 0x0027e80401007387 */ /* 0x000fe40000100a00 */
[----:B------:R0:W-:Y:S02]  /*41910*/  STL.64 [R1+0x27a0], R16 ;  /* 0x0027a01001007387 */ /* 0x0001e40000100a00 */
[----:B0-----:R-:W-:-:S02]  /*41920*/  IMAD.MOV.U32 R16, RZ, RZ, R18 ;  /* 0x000000ffff107224 */ /* 0x001fc400078e0012 */
[----:B------:R-:W-:-:S05]  /*41930*/  IMAD.MOV.U32 R17, RZ, RZ, R7 ;  /* 0x000000ffff117224 */ /* 0x000fca00078e0007 */
[----:B------:R-:W-:Y:S01]  /*41940*/  STL.64 [R1+0x27b8], R16 ;  /* 0x0027b81001007387 */ /* 0x000fe20000100a00 */
[----:B------:R-:W-:Y:S02]  /*41950*/  STL.64 [R1+0x3f0], R8 ;  /* 0x0003f00801007387 */ /* 0x000fe40000100a00 */
[----:B------:R-:W-:Y:S02]  /*41960*/  STL.64 [R1+0x3f8], R10 ;  /* 0x0003f80a01007387 */ /* 0x000fe40000100a00 */
[----:B------:R-:W3:Y:S01]  /*41970*/  LDL.LU R4, [R1+0x440] ;  /* 0x0004400001047983 */ /* 0x000ee20000300800 */
[----:B------:R-:W3:Y:S01]  /*41980*/  LDL.LU R5, [R1+0x444] ;  /* 0x0004440001057983 */ /* 0x000ee20000300800 */
        /* <DEDUP_REMOVED lines=17> */
[----:B------:R-:W4:Y:S02]  /*41aa0*/  LDL.LU R19, [R1+0x42c] ;  /* 0x00042c0001137983 */ /* 0x000f240000300800 */
[----:B------:R-:W-:Y:S01]  /*41ab0*/  IMAD.MOV.U32 R21, RZ, RZ, R3 ;  /* 0x000000ffff157224 */ /* 0x000fe200078e0003 */
[----:B----4-:R-:W-:Y:S01]  /*41ac0*/  STL.64 [R1+0x27e0], R18 ;  /* 0x0027e01201007387 */ /* 0x010fe20000100a00 */
[----:B---3--:R0:W-:Y:S03]  /*41ad0*/  STL.64 [R1+0x27d8], R16 ;  /* 0x0027d81001007387 */ /* 0x0081e60000100a00 */
[----:B0-----:R-:W3:Y:S01]  /*41ae0*/  LDL.LU R16, [R1+0x430] ;  /* 0x0004300001107983 */ /* 0x001ee20000300800 */
[----:B------:R-:W3:Y:S02]  /*41af0*/  LDL.LU R17, [R1+0x434] ;  /* 0x0004340001117983 */ /* 0x000ee40000300800 */
[----:B------:R-:W3:Y:S02]  /*41b00*/  LDL.LU R18, [R1+0x438] ;  /* 0x0004380001127983 */ /* 0x000ee40000300800 */
        /* <DEDUP_REMOVED lines=8> */
[----:B----4-:R0:W-:Y:S03]  /*41b90*/  STL.64 [R1+0x27a8], R24 ;  /* 0x0027a81801007387 */ /* 0x0101e60000100a00 */
[----:B0-----:R-:W2:Y:S01]  /*41ba0*/  LDL.LU R24, [R1+0x3e0] ;  /* 0x0003e00001187983 */ /* 0x001ea20000300800 */
[----:B------:R-:W2:Y:S02]  /*41bb0*/  LDL.LU R25, [R1+0x3e4] ;  /* 0x0003e40001197983 */ /* 0x000ea40000300800 */
[----:B------:R-:W2:Y:S02]  /*41bc0*/  LDL.LU R26, [R1+0x3e8] ;  /* 0x0003e800011a7983 */ /* 0x000ea40000300800 */
[----:B------:R-:W2:Y:S01]  /*41bd0*/  LDL.LU R27, [R1+0x3ec] ;  /* 0x0003ec00011b7983 */ /* 0x000ea20000300800 */
[----:B------:R-:W3:Y:S01]  /*41be0*/  LDL.LU.64 R6, [R1+0x2800] ;  /* 0x0028000001067983 */ /* 0x000ee20000300a00 */
[----:B------:R-:W3:Y:S11]  /*41bf0*/  LDL.LU.64 R4, [R1+0x27f8] ;  /* 0x0027f80001047983 */ /* 0x000ef60000300a00 */
[----:B------:R0:W-:Y:S02]  /*41c00*/  STL.64 [R1+0x470], R20 ;  /* 0x0004701401007387 */ /* 0x0001e40000100a00 */
[----:B------:R-:W-:Y:S01]  /*41c10*/  STL.64 [R1+0x478], R22 ;  /* 0x0004781601007387 */ /* 0x000fe20000100a00 */
        /* <DEDUP_REMOVED lines=8> */
[----:B0-----:R-:W4:Y:S01]  /*41ca0*/  LDL.64 R20, [R1+0x60] ;  /* 0x0000600001147983 */ /* 0x001f220000100a00 */
[C---:B---3--:R-:W-:Y:S03]  /*41cb0*/  HMMA.16816.F32 R4, R12.reuse, R4, R16 ;  /* 0x000000040c04723c */ /* 0x048fe60000001810 */
[----:B------:R-:W3:Y:S01]  /*41cc0*/  LDL.LU.64 R18, [R1+0x27e0] ;  /* 0x0027e00001127983 */ /* 0x000ee20000300a00 */
[----:B------:R-:W3:Y:S11]  /*41cd0*/  LDL.LU.64 R16, [R1+0x27d8] ;  /* 0x0027d80001107983 */ /* 0x000ef60000300a00 */
[----:B------:R-:W-:Y:S08]  /*41ce0*/  @!UPT UIADD3 URZ, URZ, URZ, URZ ;  /* 0x0000003f3f3ff290 */ /* 0x000ff0000fffe03f */
[----:B------:R0:W-:Y:S01]  /*41cf0*/  STL.64 [R1+0x450], R4 ;  /* 0x0004500401007387 */ /* 0x0001e20000100a00 */
[----:B------:R-:W-:Y:S03]  /*41d00*/  STL.64 [R1+0x458], R6 ;  /* 0x0004580601007387 */ /* 0x000fe60000100a00 */
[----:B0-----:R-:W3:Y:S02]  /*41d10*/  LDL.LU.64 R4, [R1+0x27d0] ;  /* 0x0027d00001047983 */ /* 0x001ee40000300a00 */
        /* <DEDUP_REMOVED lines=11> */
[----:B------:R-:W2:Y:S02]  /*41dd0*/  LDL.LU R7, [R1+0x3ac] ;  /* 0x0003ac0001077983 */ /* 0x000ea40000300800 */
[----:B------:R-:W-:-:S02]  /*41de0*/  IMAD.MOV.U32 R8, RZ, RZ, R2 ;  /* 0x000000ffff087224 */ /* 0x000fc400078e0002 */
[----:B------:R-:W-:-:S07]  /*41df0*/  IMAD.MOV.U32 R9, RZ, RZ, R0 ;  /* 0x000000ffff097224 */ /* 0x000fce00078e0000 */
        /* <DEDUP_REMOVED lines=9> */
[----:B------:R1:W-:Y:S03]  /*41e90*/  STL.64 [R1+0x438], R18 ;  /* 0x0004381201007387 */ /* 0x0003e60000100a00 */
[----:B0-----:R-:W1:Y:S02]  /*41ea0*/  LDL.LU.64 R16, [R1+0x27b8] ;  /* 0x0027b80001107983 */ /* 0x001e640000300a00 */
[C---:B-1----:R-:W-:Y:S02]  /*41eb0*/  HMMA.16816.F32 R16, R12.reuse, R16, R24 ;  /* 0x000000100c10723c */ /* 0x042fe40000001818 */
[----:B------:R-:W3:Y:S01]  /*41ec0*/  LDL.LU.64 R26, [R1+0x27b0] ;  /* 0x0027b000011a7983 */ /* 0x000ee20000300a00 */
[----:B------:R-:W3:Y:S11]  /*41ed0*/  LDL.LU.64 R24, [R1+0x27a8] ;  /* 0x0027a80001187983 */ /* 0x000ef60000300a00 */
[----:B------:R-:W-:Y:S09]  /*41ee0*/  @!UPT UIADD3 URZ, URZ, URZ, URZ ;  /* 0x0000003f3f3ff290 */ /* 0x000ff2000fffe03f */
[----:B------:R0:W-:Y:S01]  /*41ef0*/  STL.64 [R1+0x420], R16 ;  /* 0x0004201001007387 */ /* 0x0001e20000100a00 */
[----:B------:R3:W-:Y:S03]  /*41f00*/  STL.64 [R1+0x428], R18 ;  /* 0x0004281201007387 */ /* 0x0007e60000100a00 */
[----:B0-----:R-:W3:Y:S02]  /*41f10*/  LDL.LU.64 R16, [R1+0x27a0] ;  /* 0x0027a00001107983 */ /* 0x001ee40000300a00 */
[C---:B---3--:R-:W-:Y:S02]  /*41f20*/  HMMA.16816.F32 R16, R12.reuse, R16, R24 ;  /* 0x000000100c10723c */ /* 0x048fe40000001818 */
[----:B------:R-:W3:Y:S11]  /*41f30*/  LDL.LU.64 R24, [R1+0x2798] ;  /* 0x0027980001187983 */ /* 0x000ef60000300a00 */
[----:B------:R-:W-:Y:S10]  /*41f40*/  @!UPT UIADD3 URZ, URZ, URZ, URZ ;  /* 0x0000003f3f3ff290 */ /* 0x000ff4000fffe03f */
[----:B------:R-:W-:Y:S01]  /*41f50*/  STL.64 [R1+0x410], R16 ;  /* 0x0004101001007387 */ /* 0x000fe20000100a00 */
[----:B------:R0:W-:Y:S03]  /*41f60*/  STL.64 [R1+0x418], R18 ;  /* 0x0004181201007387 */ /* 0x0001e60000100a00 */
[----:B0-----:R-:W3:Y:S01]  /*41f70*/  LDL.LU.64 R18, [R1+0x2790] ;  /* 0x0027900001127983 */ /* 0x001ee20000300a00 */
[----:B------:R-:W3:Y:S02]  /*41f80*/  LDL.LU.64 R16, [R1+0x2788] ;  /* 0x0027880001107983 */ /* 0x000ee40000300a00 */
[----:B---3--:R-:W-:Y:S01]  /*41f90*/  HMMA.16816.F32 R12, R12, R24, R16 ;  /* 0x000000180c0c723c */ /* 0x008fe20000001810 */
[----:B------:R-:W2:Y:S01]  /*41fa0*/  LDL.LU.64 R18, [R1+0x2780] ;  /* 0x0027800001127983 */ /* 0x000ea20000300a00 */
[----:B------:R-:W2:Y:S02]  /*41fb0*/  LDL.LU.64 R16, [R1+0x2778] ;  /* 0x0027780001107983 */ /* 0x000ea40000300a00 */
[----:B------:R0:W-:Y:S02]  /*41fc0*/  STL.64 [R1+0x2718], R24 ;  /* 0x0027181801007387 */ /* 0x0001e40000100a00 */
[----:B0-----:R-:W3:Y:S11]  /*41fd0*/  LDL.LU R24, [R1+0x2d0] ;  /* 0x0002d00001187983 */ /* 0x001ef60000300800 */
[----:B------:R-:W-:Y:S06]  /*41fe0*/  @!UPT UIADD3 URZ, URZ, URZ, URZ ;  /* 0x0000003f3f3ff290 */ /* 0x000fec000fffe03f */
[----:B------:R-:W-:Y:S01]  /*41ff0*/  STL.64 [R1+0x3e0], R12 ;  /* 0x0003e00c01007387 */ /* 0x000fe20000100a00 */
[----:B------:R0:W-:Y:S02]  /*42000*/  STL.64 [R1+0x3e8], R14 ;  /* 0x0003e80e01007387 */ /* 0x0001e40000100a00 */
[----:B------:R-:W3:Y:S02]  /*42010*/  LDL.LU R25, [R1+0x2d4] ;  /* 0x0002d40001197983 */ /* 0x000ee40000300800 */
[----:B------:R-:W3:Y:S01]  /*42020*/  LDL.LU R26, [R1+0x2d8] ;  /* 0x0002d800011a7983 */ /* 0x000ee20000300800 */
[----:B------:R-:W3:Y:S04]  /*42030*/  LDL.LU R27, [R1+0x2dc] ;  /* 0x0002dc00011b7983 */ /* 0x000ee80000300800 */
[----:B0-----:R-:W3:Y:S01]  /*42040*/  LDL R15, [R1+0x510] ;  /* 0x00051000010f7983 */ /* 0x001ee20000100800 */
[----:B----4-:R-:W-:-:S02]  /*42050*/  IMAD.MOV.U32 R2, RZ, RZ, R20 ;  /* 0x000000ffff027224 */ /* 0x010fc400078e0014 */
[----:B------:R-:W-:Y:S01]  /*42060*/  IMAD.MOV.U32 R0, RZ, RZ, R21 ;  /* 0x000000ffff007224 */ /* 0x000fe200078e0015 */
[C---:B--2---:R-:W-:Y:S01]  /*42070*/  HMMA.16816.F32 R4, R16.reuse, R20, R4 ;  /* 0x000000141004723c */ /* 0x044fe20000001804 */
[----:B---3--:R-:W-:Y:S01]  /*42080*/  STL [R1+0x2730], R15 ;  /* 0x0027300f01007387 */ /* 0x008fe20000100800 */
[----:B------:R-:W2:Y:S11]  /*42090*/  LDL.64 R12, [R1+0x40] ;  /* 0x00004000010c7983 */ /* 0x000eb60000100a00 */
[----:B------:R-:W-:Y:S10]  /*420a0*/  @!UPT UIADD3 URZ, URZ, URZ, URZ ;  /* 0x0000003f3f3ff290 */ /* 0x000ff4000fffe03f */
[----:B------:R-:W-:Y:S02]  /*420b0*/  STL.64 [R1+0x3d0], R4 ;  /* 0x0003d00401007387 */ /* 0x000fe40000100a00 */
[----:B------:R0:W-:Y:S02]  /*420c0*/  STL.64 [R1+0x3d8], R6 ;  /* 0x0003d80601007387 */ /* 0x0001e40000100a00 */
[----:B0-----:R-:W3:Y:S01]  /*420d0*/  LDL.LU.64 R6, [R1+0x2770] ;  /* 0x0027700001067983 */ /* 0x001ee20000300a00 */
[----:B------:R-:W3:Y:S02]  /*420e0*/  LDL.LU.64 R4, [R1+0x2768] ;  /* 0x0027680001047983 */ /* 0x000ee40000300a00 */
[----:B------:R-:W3:Y:S02]  /*420f0*/  LDL.LU.64 R20, [R1+0x2760] ;  /* 0x0027600001147983 */ /* 0x000ee40000300a00 */
[C---:B---3--:R-:W-:Y:S01]  /*42100*/  HMMA.16816.F32 R20, R16.reuse, R20, R4 ;  /* 0x000000141014723c */ /* 0x048fe20000001804 */
[----:B------:R-:W3:Y:S11]  /*42110*/  LDL.LU.64 R4, [R1+0x2758] ;  /* 0x0027580001047983 */ /* 0x000ef60000300a00 */
[----:B------:R-:W-:Y:S11]  /*42120*/  @!UPT UIADD3 URZ, URZ, URZ, URZ ;  /* 0x0000003f3f3ff290 */ /* 0x000ff6000fffe03f */
[----:B------:R-:W-:Y:S01]  /*42130*/  STL.64 [R1+0x3c0], R20 ;  /* 0x0003c01401007387 */ /* 0x000fe20000100a00 */
[----:B------:R0:W-:Y:S03]  /*42140*/  STL.64 [R1+0x3c8], R22 ;  /* 0x0003c81601007387 */ /* 0x0001e60000100a00 */
[----:B0-----:R-:W4:Y:S01]  /*42150*/  LDL.LU.64 R22, [R1+0x2750] ;  /* 0x0027500001167983 */ /* 0x001f220000300a00 */
[----:B------:R-:W4:Y:S02]  /*42160*/  LDL.LU.64 R20, [R1+0x2748] ;  /* 0x0027480001147983 */ /* 0x000f240000300a00 */
[----:B--2---:R-:W-:Y:S02]  /*42170*/  IMAD.MOV.U32 R6, RZ, RZ, R12 ;  /* 0x000000ffff067224 */ /* 0x004fe400078e000c */
[----:B------:R-:W-:Y:S01]  /*42180*/  IMAD.MOV.U32 R3, RZ, RZ, R13 ;  /* 0x000000ffff037224 */ /* 0x000fe200078e000d */
[C---:B----4-:R-:W-:Y:S08]  /*42190*/  HMMA.16816.F32 R20, R16.reuse, R12, R20 ;  /* 0x0000000c1014723c */ /* 0x050ff00000001814 */
[----:B---3--:R-:W-:Y:S11]  /*421a0*/  HMMA.16816.F32 R12, R16, R4, R24 ;  /* 0x00000004100c723c */ /* 0x008ff60000001818 */
[----:B------:R-:W-:Y:S04]  /*421b0*/  @!UPT UIADD3 URZ, URZ, URZ, URZ ;  /* 0x0000003f3f3ff290 */ /* 0x000fe8000fffe03f */
[----:B------:R-:W-:Y:S01]  /*421c0*/  STL.64 [R1+0x3b0], R20 ;  /* 0x0003b01401007387 */ /* 0x000fe20000100a00 */
[----:B------:R0:W-:Y:S03]  /*421d0*/  STL.64 [R1+0x3b8], R22 ;  /* 0x0003b81601007387 */ /* 0x0001e60000100a00 */
[----:B0-----:R-:W2:Y:S01]  /*421e0*/  LDL.LU.64 R22, [R1+0x2740] ;  /* 0x0027400001167983 */ /* 0x001ea20000300a00 */
[----:B------:R-:W2:Y:S02]  /*421f0*/  LDL.LU.64 R20, [R1+0x2738] ;  /* 0x0027380001147983 */ /* 0x000ea40000300a00 */
[----:B------:R0:W-:Y:S02]  /*42200*/  STL.64 [R1+0x26b0], R4 ;  /* 0x0026b00401007387 */ /* 0x0001e40000100a00 */
[----:B------:R-:W-:Y:S01]  /*42210*/  STL.64 [R1+0x3a0], R12 ;  /* 0x0003a00c01007387 */ /* 0x000fe20000100a00 */
[----:B------:R-:W-:Y:S01]  /*42220*/  STL.64 [R1+0x3a8], R14 ;  /* 0x0003a80e01007387 */ /* 0x000fe20000100a00 */
[----:B0-----:R-:W-:-:S02]  /*42230*/  IMAD.MOV.U32 R4, RZ, RZ, R6 ;  /* 0x000000ffff047224 */ /* 0x001fc400078e0006 */
[----:B------:R-:W-:-:S05]  /*42240*/  IMAD.MOV.U32 R5, RZ, RZ, R3 ;  /* 0x000000ffff057224 */ /* 0x000fca00078e0003 */
[----:B------:R0:W-:Y:S04]  /*42250*/  STL.64 [R1+0x26c8], R4 ;  /* 0x0026c80401007387 */ /* 0x0001e80000100a00 */
[----:B0-----:R-:W3:Y:S04]  /*42260*/  LDL.LU.64 R4, [R1+0x50] ;  /* 0x0000500001047983 */ /* 0x001ee80000300a00 */
[----:B---3--:R2:W-:Y:S02]  /*42270*/  STL.64 [R1+0x26e0], R4 ;  /* 0x0026e00401007387 */ /* 0x0085e40000100a00 */
[C---:B--2---:R-:W-:Y:S02]  /*42280*/  HMMA.16816.F32 R4, R16.reuse, R8, R20 ;  /* 0x000000081004723c */ /* 0x044fe40000001814 */
[----:B------:R-:W2:Y:S11]  /*42290*/  LDL.LU R20, [R1+0x1a0] ;  /* 0x0001a00001147983 */ /* 0x000eb60000300800 */
[----:B------:R-:W-:Y:S10]  /*422a0*/  @!UPT UIADD3 URZ, URZ, URZ, URZ ;  /* 0x0000003f3f3ff290 */ /* 0x000ff4000fffe03f */
        /* <DEDUP_REMOVED lines=9> */
[----:B------:R-:W3:Y:S02]  /*42340*/  LDL.LU R12, [R1+0x2b0] ;  /* 0x0002b000010c7983 */ /* 0x000ee40000300800 */
[----:B------:R-:W3:Y:S02]  /*42350*/  LDL.LU R13, [R1+0x2b4] ;  /* 0x0002b400010d7983 */ /* 0x000ee40000300800 */
[----:B------:R-:W3:Y:S01]  /*42360*/  LDL.LU R14, [R1+0x2b8] ;  /* 0x0002b800010e7983 */ /* 0x000ee20000300800 */
[----:B------:R-:W3:Y:S04]  /*42370*/  LDL.LU R15, [R1+0x2bc] ;  /* 0x0002bc00010f7983 */ /* 0x000ee80000300800 */
[----:B--2---:R-:W-:Y:S01]  /*42380*/  STL.64 [R1+0x2728], R26 ;  /* 0x0027281a01007387 */ /* 0x004fe20000100a00 */
[----:B----4-:R0:W-:Y:S03]  /*42390*/  STL.64 [R1+0x2720], R24 ;  /* 0x0027201801007387 */ /* 0x0101e60000100a00 */
[----:B0-----:R-:W2:Y:S01]  /*423a0*/  LDL.64 R24, [R1+0x10] ;  /* 0x0000100001187983 */ /* 0x001ea20000100a00 */
[----:B---3--:R-:W-:Y:S02]  /*423b0*/  STL.64 [R1+0x2710], R22 ;  /* 0x0027101601007387 */ /* 0x008fe40000100a00 */
[----:B------:R0:W-:Y:S02]  /*423c0*/  STL.64 [R1+0x2708], R20 ;  /* 0x0027081401007387 */ /* 0x0001e40000100a00 */
[----:B0-----:R-:W3:Y:S01]  /*423d0*/  LDL.LU.64 R20, [R1] ;  /* 0x0000000001147983 */ /* 0x001ee20000300a00 */
[----:B------:R0:W-:Y:S03]  /*423e0*/  STL.64 [R1+0x26a8], R8 ;  /* 0x0026a80801007387 */ /* 0x0001e60000100a00 */
        /* <DEDUP_REMOVED lines=10> */
[----:B------:R-:W-:Y:S01]  /*42490*/  HMMA.16816.F32 R12, R16, R24, R12 ;  /* 0x00000018100c723c */ /* 0x000fe2000000180c */
[----:B----4-:R-:W-:Y:S01]  /*424a0*/  STL.64 [R1+0x26d8], R10 ;  /* 0x0026d80a01007387 */ /* 0x010fe20000100a00 */
[----:B--2---:R0:W-:Y:S03]  /*424b0*/  STL.64 [R1+0x26d0], R8 ;  /* 0x0026d00801007387 */ /* 0x0041e60000100a00 */
[----:B0-----:R-:W2:Y:S01]  /*424c0*/  LDL.LU R8, [R1+0xf0] ;  /* 0x0000f00001087983 */ /* 0x001ea20000300800 */
[----:B------:R-:W2:Y:S02]  /*424d0*/  LDL.LU R9, [R1+0xf4] ;  /* 0x0000f40001097983 */ /* 0x000ea40000300800 */
[----:B------:R-:W4:Y:S02]  /*424e0*/  LDL.LU R10, [R1+0xf8] ;  /* 0x0000f800010a7983 */ /* 0x000f240000300800 */
[----:B------:R-:W4:Y:S02]  /*424f0*/  LDL.LU R11, [R1+0xfc] ;  /* 0x0000fc00010b7983 */ /* 0x000f240000300800 */
[----:B----4-:R-:W-:Y:S01]  /*42500*/  STL.64 [R1+0x26f0], R10 ;  /* 0x0026f00a01007387 */ /* 0x010fe20000100a00 */
[----:B--2---:R0:W-:Y:S03]  /*42510*/  STL.64 [R1+0x26e8], R8 ;  /* 0x0026e80801007387 */ /* 0x0041e60000100a00 */
[----:B0-----:R-:W2:Y:S01]  /*42520*/  LDL.LU R8, [R1+0x190] ;  /* 0x0001900001087983 */ /* 0x001ea20000300800 */
[----:B------:R-:W2:Y:S02]  /*42530*/  LDL.LU R9, [R1+0x194] ;  /* 0x0001940001097983 */ /* 0x000ea40000300800 */
[----:B------:R-:W2:Y:S02]  /*42540*/  LDL.LU R10, [R1+0x198] ;  /* 0x00019800010a7983 */ /* 0x000ea40000300800 */
[----:B------:R-:W2:Y:S02]  /*42550*/  LDL.LU R11, [R1+0x19c] ;  /* 0x00019c00010b7983 */ /* 0x000ea40000300800 */
[----:B------:R0:W-:Y:S01]  /*42560*/  STL.64 [R1+0x380], R12 ;  /* 0x0003800c01007387 */ /* 0x0001e20000100a00 */
[----:B------:R1:W-:Y:S02]  /*42570*/  STL.64 [R1+0x388], R14 ;  /* 0x0003880e01007387 */ /* 0x0003e40000100a00 */
[----:B0-----:R-:W-:Y:S01]  /*42580*/  IMAD.MOV.U32 R13, RZ, RZ, R24 ;  /* 0x000000ffff0d7224 */ /* 0x001fe200078e0018 */
[----:B-1----:R-:W4:Y:S01]  /*42590*/  LDL.LU R15, [R1+0x2730] ;  /* 0x00273000010f7983 */ /* 0x002f220000300800 */
[----:B------:R-:W-:-:S02]  /*425a0*/  IMAD.MOV.U32 R12, RZ, RZ, R25 ;  /* 0x000000ffff0c7224 */ /* 0x000fc400078e0019 */
[----:B------:R-:W2:Y:S02]  /*425b0*/  LDL.LU.64 R26, [R1+0x2728] ;  /* 0x00272800011a7983 */ /* 0x000ea40000300a00 */
[----:B------:R-:W2:Y:S02]  /*425c0*/  LDL.LU.64 R24, [R1+0x2720] ;  /* 0x0027200001187983 */ /* 0x000ea40000300a00 */
[----:B------:R-:W-:Y:S02]  /*425d0*/  IMAD.MOV.U32 R4, RZ, RZ, R2 ;  /* 0x000000ffff047224 */ /* 0x000fe400078e0002 */
[----:B---3--:R-:W-:Y:S01]  /*425e0*/  IMAD.MOV.U32 R2, RZ, RZ, R21 ;  /* 0x000000ffff027224 */ /* 0x008fe200078e0015 */
[C---:B--2---:R-:W-:Y:S11]  /*425f0*/  HMMA.16816.F32 R24, R16.reuse, R20, R24 ;  /* 0x000000141018723c */ /* 0x044ff60000001818 */
[----:B------:R-:W-:Y:S11]  /*42600*/  @!UPT UIADD3 URZ, URZ, URZ, URZ ;  /* 0x0000003f3f3ff290 */ /* 0x000ff6000fffe03f */
[----:B------:R-:W-:Y:S01]  /*42610*/  @!UPT UIADD3 URZ, URZ, URZ, URZ ;  /* 0x0000003f3f3ff290 */ /* 0x000fe2000fffe03f */
[----:B------:R0:W-:Y:S01]  /*42620*/  STL.64 [R1+0x370], R24 ;  /* 0x0003701801007387 */ /* 0x0001e20000100a00 */
[----:B------:R1:W-:Y:S03]  /*42630*/  STL.64 [R1+0x378], R26 ;  /* 0x0003781a01007387 */ /* 0x0003e60000100a00 */
[----:B0-----:R-:W2:Y:S01]  /*42640*/  LDL.LU.64 R24, [R1+0x2718] ;  /* 0x0027180001187983 */ /* 0x001ea20000300a00 */
[----:B-1----:R-:W-:Y:S02]  /*42650*/  IMAD.MOV.U32 R27, RZ, RZ, R20 ;  /* 0x000000ffff1b7224 */ /* 0x002fe400078e0014 */
[----:B------:R-:W2:Y:S02]  /*42660*/  LDL.LU.64 R22, [R1+0x2710] ;  /* 0x0027100001167983 */ /* 0x000ea40000300a00 */
[----:B------:R-:W2:Y:S02]  /*42670*/  LDL.LU.64 R20, [R1+0x2708] ;  /* 0x0027080001147983 */ /* 0x000ea40000300a00 */
[----:B--2---:R-:W-:Y:S01]  /*42680*/  HMMA.16816.F32 R16, R16, R24, R20 ;  /* 0x000000181010723c */ /* 0x004fe20000001814 */
[----:B------:R-:W2:Y:S01]  /*42690*/  LDL.LU.64 R22, [R1+0x2700] ;  /* 0x0027000001167983 */ /* 0x000ea20000300a00 */
[----:B------:R-:W2:Y:S11]  /*426a0*/  LDL.LU.64 R20, [R1+0x26f8] ;  /* 0x0026f80001147983 */ /* 0x000eb60000300a00 */
[----:B------:R-:W-:Y:S10]  /*426b0*/  @!UPT UIADD3 URZ, URZ, URZ, URZ ;  /* 0x0000003f3f3ff290 */ /* 0x000ff4000fffe03f */
[----:B------:R0:W-:Y:S01]  /*426c0*/  STL.64 [R1+0x2d0], R16 ;  /* 0x0002d01001007387 */ /* 0x0001e20000100a00 */
[----:B------:R1:W-:Y:S03]  /*426d0*/  STL.64 [R1+0x2d8], R18 ;  /* 0x0002d81201007387 */ /* 0x0003e60000100a00 */
[----:B0-----:R-:W3:Y:S01]  /*426e0*/  LDL.LU R16, [R1+0x4c0] ;  /* 0x0004c00001107983 */ /* 0x001ee20000300800 */
[----:B------:R-:W3:Y:S02]  /*426f0*/  LDL.LU R17, [R1+0x4c4] ;  /* 0x0004c40001117983 */ /* 0x000ee40000300800 */
[----:B-1----:R-:W3:Y:S02]  /*42700*/  LDL.LU R18, [R1+0x4c8] ;  /* 0x0004c80001127983 */ /* 0x002ee40000300800 */
[----:B------:R-:W3:Y:S02]  /*42710*/  LDL.LU R19, [R1+0x4cc] ;  /* 0x0004cc0001137983 */ /* 0x000ee40000300800 */
[----:B------:R-:W-:-:S07]  /*42720*/  IMAD.MOV.U32 R5, RZ, RZ, R0 ;  /* 0x000000ffff057224 */ /* 0x000fce00078e0000 */
[C---:B--2---:R-:W-:Y:S01]  /*42730*/  HMMA.16816.F32 R4, R20.reuse, R4, R8 ;  /* 0x000000041404723c */ /* 0x044fe20000001808 */
[----:B---3--:R-:W-:Y:S01]  /*42740*/  STL.64 [R1+0x26a0], R18 ;  /* 0x0026a01201007387 */ /* 0x008fe20000100a00 */
[----:B------:R0:W-:Y:S03]  /*42750*/  STL.64 [R1+0x2698], R16 ;  /* 0x0026981001007387 */ /* 0x0001e60000100a00 */
        /* <DEDUP_REMOVED lines=9> */
[----:B---3--:R-:W-:Y:S01]  /*427f0*/  HMMA.16816.F32 R8, R20, R4, R8 ;  /* 0x000000041408723c */ /* 0x008fe20000001808 */
[----:B------:R-:W-:-:S02]  /*42800*/  IMAD.MOV.U32 R0, RZ, RZ, R4 ;  /* 0x000000ffff007224 */ /* 0x000fc400078e0004 */
[----:B------:R-:W-:Y:S11]  /*42810*/  IMAD.MOV.U32 R26, RZ, RZ, R5 ;  /* 0x000000ffff1a7224 */ /* 0x000ff600078e0005 */
[----:B------:R-:W-:Y:S09]  /*42820*/  @!UPT UIADD3 URZ, URZ, URZ, URZ ;  /* 0x0000003f3f3ff290 */ /* 0x000ff2000fffe03f */
[----:B------:R-:W-:Y:S01]  /*42830*/  STL.64 [R1+0x2b0], R8 ;  /* 0x0002b00801007387 */ /* 0x000fe20000100a00 */
[----:B------:R0:W-:Y:S03]  /*42840*/  STL.64 [R1+0x2b8], R10 ;  /* 0x0002b80a01007387 */ /* 0x0001e60000100a00 */
[----:B0-----:R-:W3:Y:S01]  /*42850*/  LDL.LU.64 R10, [R1+0x26d8] ;  /* 0x0026d800010a7983 */ /* 0x001ee20000300a00 */
[----:B------:R-:W3:Y:S02]  /*42860*/  LDL.LU.64 R8, [R1+0x26d0] ;  /* 0x0026d00001087983 */ /* 0x000ee40000300a00 */
[----:B------:R-:W3:Y:S02]  /*42870*/  LDL.LU.64 R4, [R1+0x26c8] ;  /* 0x0026c80001047983 */ /* 0x000ee40000300a00 */
[C---:B---3--:R-:W-:Y:S01]  /*42880*/  HMMA.16816.F32 R4, R20.reuse, R4, R8 ;  /* 0x000000041404723c */ /* 0x048fe20000001808 */
[----:B------:R-:W3:Y:S01]  /*42890*/  LDL.LU.64 R10, [R1+0x26c0] ;  /* 0x0026c000010a7983 */ /* 0x000ee20000300a00 */
[----:B------:R-:W3:Y:S11]  /*428a0*/  LDL.LU.64 R8, [R1+0x26b8] ;  /* 0x0026b80001087983 */ /* 0x000ef60000300a00 */
[----:B------:R-:W-:Y:S10]  /*428b0*/  @!UPT UIADD3 URZ, URZ, URZ, URZ ;  /* 0x0000003f3f3ff290 */ /* 0x000ff4000fffe03f */
[----:B------:R0:W-:Y:S01]  /*428c0*/  STL.64 [R1+0x2a0], R4 ;  /* 0x0002a00401007387 */ /* 0x0001e20000100a00 */
[----:B------:R-:W-:Y:S03]  /*428d0*/  STL.64 [R1+0x2a8], R6 ;  /* 0x0002a80601007387 */ /* 0x000fe60000100a00 */
[----:B0-----:R-:W3:Y:S02]  /*428e0*/  LDL.LU.64 R4, [R1+0x26b0] ;  /* 0x0026b00001047983 */ /* 0x001ee40000300a00 */
[C---:B---3--:R-:W-:Y:S01]  /*428f0*/  HMMA.16816.F32 R8, R20.reuse, R4, R8 ;  /* 0x000000041408723c */ /* 0x048fe20000001808 */
[----:B------:R-:W-:Y:S02]  /*42900*/  IMAD.MOV.U32 R3, RZ, RZ, R4 ;  /* 0x000000ffff037224 */ /* 0x000fe400078e0004 */
[----:B------:R-:W-:Y:S02]  /*42910*/  IMAD.MOV.U32 R28, RZ, RZ, R5 ;  /* 0x000000ffff1c7224 */ /* 0x000fe400078e0005 */
[----:B----4-:R-:W0:Y:S11]  /*42920*/  LDSM.16.MT88.4 R4, [R15+0x18300] ;  /* 0x018300000f04783b */ /* 0x010e360000004200 */
[----:B------:R-:W-:Y:S07]  /*42930*/  @!UPT UIADD3 URZ, URZ, URZ, URZ ;  /* 0x0000003f3f3ff290 */ /* 0x000fee000fffe03f */
[----:B------:R1:W-:Y:S01]  /*42940*/  STL.64 [R1+0x290], R8 ;  /* 0x0002900801007387 */ /* 0x0003e20000100a00 */
[----:B------:R-:W-:Y:S03]  /*42950*/  STL.64 [R1+0x298], R10 ;  /* 0x0002980a01007387 */ /* 0x000fe60000100a00 */
[----:B-1----:R-:W3:Y:S04]  /*42960*/  LDL.LU.64 R8, [R1+0x26a8] ;  /* 0x0026a80001087983 */ /* 0x002ee80000300a00 */
[----:B0-----:R-:W-:Y:S01]  /*42970*/  STL.64 [R1+0x2680], R6 ;  /* 0x0026800601007387 */ /* 0x001fe20000100a00 */
[----:B------:R0:W-:Y:S03]  /*42980*/  STL.64 [R1+0x2678], R4 ;  /* 0x0026780401007387 */ /* 0x0001e60000100a00 */
[----:B0-----:R-:W3:Y:S01]  /*42990*/  LDL.LU R4, [R1+0x1b0] ;  /* 0x0001b00001047983 */ /* 0x001ee20000300800 */
[----:B------:R-:W3:Y:S02]  /*429a0*/  LDL.LU R5, [R1+0x1b4] ;  /* 0x0001b40001057983 */ /* 0x000ee40000300800 */
[----:B------:R-:W3:Y:S02]  /*429b0*/  LDL.LU R6, [R1+0x1b8] ;  /* 0x0001b80001067983 */ /* 0x000ee40000300800 */
[----:B------:R-:W3:Y:S02]  /*429c0*/  LDL.LU R7, [R1+0x1bc] ;  /* 0x0001bc0001077983 */ /* 0x000ee40000300800 */
[----:B---3--:R-:W-:Y:S01]  /*429d0*/  HMMA.16816.F32 R8, R20, R8, R4 ;  /* 0x000000081408723c */ /* 0x008fe20000001804 */
[----:B------:R-:W3:Y:S11]  /*429e0*/  LDL.LU R4, [R1+0x180] ;  /* 0x0001800001047983 */ /* 0x000ef60000300800 */
[----:B------:R-:W-:Y:S11]  /*429f0*/  @!UPT UIADD3 URZ, URZ, URZ, URZ ;  /* 0x0000003f3f3ff290 */ /* 0x000ff6000fffe03f */
[----:B------:R-:W-:Y:S01]  /*42a00*/  STL.64 [R1+0x280], R8 ;  /* 0x0002800801007387 */ /* 0x000fe20000100a00 */
[----:B------:R-:W-:Y:S02]  /*42a10*/  STL.64 [R1+0x288], R10 ;  /* 0x0002880a01007387 */ /* 0x000fe40000100a00 */
[----:B------:R-:W0:Y:S04]  /*42a20*/  LDSM.16.MT88.4 R8, [R15+0x18380] ;  /* 0x018380000f08783b */ /* 0x000e280000004200 */
[----:B------:R-:W3:Y:S01]  /*42a30*/  LDL.LU R5, [R1+0x184] ;  /* 0x0001840001057983 */ /* 0x000ee20000300800 */
[----:B------:R-:W3:Y:S01]  /*42a40*/  LDL.LU R6, [R1+0x188] ;  /* 0x0001880001067983 */ /* 0x000ee20000300800 */
[----:B------:R-:W3:Y:S03]  /*42a50*/  LDL.LU R7, [R1+0x18c] ;  /* 0x00018c0001077983 */ /* 0x000ee60000300800 */
[----:B0-----:R-:W-:Y:S01]  /*42a60*/  STL.64 [R1+0x2618], R10 ;  /* 0x0026180a01007387 */ /* 0x001fe20000100a00 */
[----:B------:R0:W-:Y:S02]  /*42a70*/  STL.64 [R1+0x2610], R8 ;  /* 0x0026100801007387 */ /* 0x0001e40000100a00 */
[----:B0-----:R-:W-:-:S02]  /*42a80*/  IMAD.MOV.U32 R8, RZ, RZ, R13 ;  /* 0x000000ffff087224 */ /* 0x001fc400078e000d */
[----:B------:R-:W-:Y:S02]  /*42a90*/  IMAD.MOV.U32 R9, RZ, RZ, R12 ;  /* 0x000000ffff097224 */ /* 0x000fe400078e000c */
[----:B------:R-:W0:Y:S05]  /*42aa0*/  LDSM.16.MT88.4 R12, [R15+0x1c000] ;  /* 0x01c000000f0c783b */ /* 0x000e2a0000004200 */
[C---:B--2---:R-:W-:Y:S01]  /*42ab0*/  HMMA.16816.F32 R8, R20.reuse, R8, R16 ;  /* 0x000000081408723c */ /* 0x044fe20000001810 */
[----:B------:R-:W2:Y:S01]  /*42ac0*/  LDL.LU.64 R18, [R1+0x26a0] ;  /* 0x0026a00001127983 */ /* 0x000ea20000300a00 */
[----:B------:R-:W2:Y:S03]  /*42ad0*/  LDL.LU.64 R16, [R1+0x2698] ;  /* 0x0026980001107983 */ /* 0x000ea60000300a00 */
[----:B0-----:R-:W-:Y:S11]  /*42ae0*/  STL.64 [R1+0x2578], R14 ;  /* 0x0025780e01007387 */ /* 0x001ff60000100a00 */
[----:B------:R-:W-:Y:S07]  /*42af0*/  @!UPT UIADD3 URZ, URZ, URZ, URZ ;  /* 0x0000003f3f3ff290 */ /* 0x000fee000fffe03f */
[----:B------:R-:W-:Y:S02]  /*42b00*/  STL.64 [R1+0x270], R8 ;  /* 0x0002700801007387 */ /* 0x000fe40000100a00 */
[----:B------:R-:W-:Y:S02]  /*42b10*/  STL.64 [R1+0x278], R10 ;  /* 0x0002780a01007387 */ /* 0x000fe40000100a00 */
[----:B------:R0:W-:Y:S02]  /*42b20*/  STL.64 [R1+0x2570], R12 ;  /* 0x0025700c01007387 */ /* 0x0001e40000100a00 */
[----:B0-----:R-:W-:Y:S02]  /*42b30*/  IMAD.MOV.U32 R12, RZ, RZ, R27 ;  /* 0x000000ffff0c7224 */ /* 0x001fe400078e001b */
[----:B------:R-:W-:Y:S01]  /*42b40*/  IMAD.MOV.U32 R13, RZ, RZ, R2 ;  /* 0x000000ffff0d7224 */ /* 0x000fe200078e0002 */
[----:B------:R-:W4:Y:S01]  /*42b50*/  LDL.LU R27, [R1+0x2690] ;  /* 0x00269000011b7983 */ /* 0x000f220000300800 */
[----:B------:R-:W3:Y:S02]  /*42b60*/  LDL.LU R2, [R1+0x268c] ;  /* 0x00268c0001027983 */ /* 0x000ee40000300800 */
[----:B------:R-:W3:Y:S02]  /*42b70*/  LDL.LU R8, [R1+0x580] ;  /* 0x0005800001087983 */ /* 0x000ee40000300800 */
[----:B------:R-:W3:Y:S01]  /*42b80*/  LDL.LU R9, [R1+0x584] ;  /* 0x0005840001097983 */ /* 0x000ee20000300800 */
[----:B------:R-:W3:Y:S01]  /*42b90*/  LDL.LU R10, [R1+0x588] ;  /* 0x00058800010a7983 */ /* 0x000ee20000300800 */
[----:B------:R-:W3:Y:S02]  /*42ba0*/  LDL.LU R11, [R1+0x58c] ;  /* 0x00058c00010b7983 */ /* 0x000ee40000300800 */
[----:B------:R0:W-:Y:S01]  /*42bb0*/  STL.64 [R1+0x2630], R12 ;  /* 0x0026300c01007387 */ /* 0x0001e20000100a00 */
[C---:B--2---:R-:W-:Y:S01]  /*42bc0*/  HMMA.16816.F32 R16, R20.reuse, R12, R16 ;  /* 0x0000000c1410723c */ /* 0x044fe20000001810 */
[----:B0-----:R-:W2:Y:S11]  /*42bd0*/  LDL.LU.64 R12, [R1+0x40] ;  /* 0x00004000010c7983 */ /* 0x001eb60000300a00 */
[----:B------:R-:W-:Y:S11]  /*42be0*/  @!UPT UIADD3 URZ, URZ, URZ, URZ ;  /* 0x0000003f3f3ff290 */ /* 0x000ff6000fffe03f */
[----:B------:R-:W-:Y:S01]  /*42bf0*/  STL.64 [R1+0x260], R16 ;  /* 0x0002601001007387 */ /* 0x000fe20000100a00 */
[----:B------:R-:W-:Y:S03]  /*42c00*/  STL.64 [R1+0x268], R18 ;  /* 0x0002681201007387 */ /* 0x000fe60000100a00 */
[----:B--2---:R0:W-:Y:S04]  /*42c10*/  STL.64 [R1+0x2650], R12 ;  /* 0x0026500c01007387 */ /* 0x0041e80000100a00 */
[----:B0-----:R-:W2:Y:S01]  /*42c20*/  LDL.LU R12, [R1+0x570] ;  /* 0x00057000010c7983 */ /* 0x001ea20000300800 */
[----:B------:R-:W2:Y:S02]  /*42c30*/  LDL.LU R13, [R1+0x574] ;  /* 0x00057400010d7983 */ /* 0x000ea40000300800 */
[----:B------:R-:W2:Y:S02]  /*42c40*/  LDL.LU R14, [R1+0x578] ;  /* 0x00057800010e7983 */ /* 0x000ea40000300800 */
[----:B------:R-:W2:Y:S02]  /*42c50*/  LDL.LU R15, [R1+0x57c] ;  /* 0x00057c00010f7983 */ /* 0x000ea40000300800 */
[----:B--2---:R0:W-:Y:S04]  /*42c60*/  STL.64 [R1+0x2660], R14 ;  /* 0x0026600e01007387 */ /* 0x0041e80000100a00 */
[----:B0-----:R-:W2:Y:S01]  /*42c70*/  LDL R15, [R1+0x510] ;  /* 0x00051000010f7983 */ /* 0x001ea20000100800 */
[----:B------:R0:W-:Y:S01]  /*42c80*/  STL.64 [R1+0x2658], R12 ;  /* 0x0026580c01007387 */ /* 0x0001e20000100a00 */
[----:B---3--:R-:W-:Y:S02]  /*42c90*/  HMMA.16816.F32 R20, R20, R24, R4 ;  /* 0x000000181414723c */ /* 0x008fe40000001804 */
[----:B0-----:R-:W3:Y:S04]  /*42ca0*/  LDL.LU.64 R12, [R1+0x60] ;  /* 0x00006000010c7983 */ /* 0x001ee80000300a00 */
[----:B--2---:R-:W0:Y:S04]  /*42cb0*/  LDSM.16.MT88.4 R16, [R15+0x1c080] ;  /* 0x01c080000f10783b */ /* 0x004e280000004200 */
[----:B0-----:R-:W-:Y:S01]  /*42cc0*/  STL.64 [R1+0x24e0], R18 ;  /* 0x0024e01201007387 */ /* 0x001fe20000100a00 */
[----:B------:R0:W-:Y:S02]  /*42cd0*/  STL.64 [R1+0x24d8], R16 ;  /* 0x0024d81001007387 */ /* 0x0001e40000100a00 */
[----:B0-----:R-:W-:-:S02]  /*42ce0*/  IMAD.MOV.U32 R16, RZ, RZ, R0 ;  /* 0x000000ffff107224 */ /* 0x001fc400078e0000 */
[----:B------:R-:W2:Y:S01]  /*42cf0*/  LDL.LU R0, [R1+0x2688] ;  /* 0x0026880001007983 */ /* 0x000ea20000300800 */
[----:B------:R-:W3:Y:S02]  /*42d00*/  LDL.LU.64 R6, [R1+0x2680] ;  /* 0x0026800001067983 */ /* 0x000ee40000300a00 */
[----:B------:R-:W3:Y:S02]  /*42d10*/  LDL.LU.64 R4, [R1+0x2678] ;  /* 0x0026780001047983 */ /* 0x000ee40000300a00 */
[----:B----4-:R-:W-:Y:S01]  /*42d20*/  STL [R1+0x2640], R27 ;  /* 0x0026401b01007387 */ /* 0x010fe20000100800 */
[----:B------:R0:W-:Y:S02]  /*42d30*/  STL.64 [R1+0x2638], R24 ;  /* 0x0026381801007387 */ /* 0x0001e40000100a00 */
[----:B------:R-:W-:Y:S02]  /*42d40*/  STL.64 [R1+0x1c0], R20 ;  /* 0x0001c01401007387 */ /* 0x000fe40000100a00 */
[----:B------:R-:W-:Y:S02]  /*42d50*/  STL.64 [R1+0x1c8], R22 ;  /* 0x0001c81601007387 */ /* 0x000fe40000100a00 */
[----:B------:R-:W1:Y:S01]  /*42d60*/  LDSM.16.MT88.4 R20, [R15+0x1c100] ;  /* 0x01c100000f14783b */ /* 0x000e620000004200 */
[----:B------:R-:W-:-:S03]  /*42d70*/  IMAD.MOV.U32 R17, RZ, RZ, R26 ;  /* 0x000000ffff117224 */ /* 0x000fc600078e001a */
[----:B0-----:R-:W4:Y:S01]  /*42d80*/  LDL.LU R24, [R1+0x560] ;  /* 0x0005600001187983 */ /* 0x001f220000300800 */
[----:B------:R-:W4:Y:S02]  /*42d90*/  LDL.LU R25, [R1+0x564] ;  /* 0x0005640001197983 */ /* 0x000f240000300800 */
[----:B------:R-:W4:Y:S02]  /*42da0*/  LDL.LU R26, [R1+0x568] ;  /* 0x00056800011a7983 */ /* 0x000f240000300800 */
[----:B------:R-:W4:Y:S01]  /*42db0*/  LDL.LU R27, [R1+0x56c] ;  /* 0x00056c00011b7983 */ /* 0x000f220000300800 */
[----:B-1----:R-:W-:Y:S01]  /*42dc0*/  STL.64 [R1+0x2468], R22 ;  /* 0x0024681601007387 */ /* 0x002fe20000100a00 */
[----:B------:R0:W-:Y:S02]  /*42dd0*/  STL.64 [R1+0x2460], R20 ;  /* 0x0024601401007387 */ /* 0x0001e40000100a00 */
[----:B0-----:R-:W-:Y:S02]  /*42de0*/  IMAD.MOV.U32 R20, RZ, RZ, R3 ;  /* 0x000000ffff147224 */ /* 0x001fe400078e0003 */
[----:B------:R-:W-:Y:S01]  /*42df0*/  IMAD.MOV.U32 R23, RZ, RZ, R2 ;  /* 0x000000ffff177224 */ /* 0x000fe200078e0002 */
[----:B------:R-:W4:Y:S01]  /*42e00*/  LDL.LU R3, [R1+0x2670] ;  /* 0x0026700001037983 */ /* 0x000f220000300800 */
[----:B---3--:R-:W-:Y:S01]  /*42e10*/  HMMA.16816.F32 R8, R4, R12, R8 ;  /* 0x0000000c0408723c */ /* 0x008fe20000001808 */
[----:B--2---:R-:W-:-:S02]  /*42e20*/  IMAD.MOV.U32 R22, RZ, RZ, R0 ;  /* 0x000000ffff167224 */ /* 0x004fc400078e0000 */
[----:B------:R-:W2:Y:S01]  /*42e30*/  LDL.LU R0, [R1+0x266c] ;  /* 0x00266c0001007983 */ /* 0x000ea20000300800 */
[----:B------:R-:W3:Y:S11]  /*42e40*/  LDL.LU R2, [R1+0x2668] ;  /* 0x0026680001027983 */ /* 0x000ef60000300800 */
[----:B------:R-:W-:Y:S08]  /*42e50*/  @!UPT UIADD3 URZ, URZ, URZ, URZ ;  /* 0x0000003f3f3ff290 */ /* 0x000ff0000fffe03f */
[----:B------:R-:W-:Y:S01]  /*42e60*/  STL.64 [R1+0x1b0], R8 ;  /* 0x0001b00801007387 */ /* 0x000fe20000100a00 */
[----:B------:R0:W-:Y:S02]  /*42e70*/  STL.64 [R1+0x1b8], R10 ;  /* 0x0001b80a01007387 */ /* 0x0001e40000100a00 */
[----:B------:R-:W2:Y:S02]  /*42e80*/  LDL.LU.64 R14, [R1+0x2660] ;  /* 0x00266000010e7983 */ /* 0x000ea40000300a00 */
[----:B0-----:R-:W-:Y:S02]  /*42e90*/  IMAD.MOV.U32 R11, RZ, RZ, R12 ;  /* 0x000000ffff0b7224 */ /* 0x001fe400078e000c */
[----:B------:R-:W-:Y:S02]  /*42ea0*/  IMAD.MOV.U32 R10, RZ, RZ, R13 ;  /* 0x000000ffff0a7224 */ /* 0x000fe400078e000d */
[----:B------:R-:W2:Y:S02]  /*42eb0*/  LDL.LU.64 R12, [R1+0x2658] ;  /* 0x00265800010c7983 */ /* 0x000ea40000300a00 */
[----:B--2---:R-:W-:Y:S11]  /*42ec0*/  HMMA.16816.F32 R12, R4, R16, R12 ;  /* 0x00000010040c723c */ /* 0x004ff6000000180c */
[----:B------:R-:W-:Y:S11]  /*42ed0*/  @!UPT UIADD3 URZ, URZ, URZ, URZ ;  /* 0x0000003f3f3ff290 */ /* 0x000ff6000fffe03f */
[----:B------:R-:W-:Y:S01]  /*42ee0*/  @!UPT UIADD3 URZ, URZ, URZ, URZ ;  /* 0x0000003f3f3ff290 */ /* 0x000fe2000fffe03f */
[----:B------:R0:W-:Y:S01]  /*42ef0*/  STL.64 [R1+0x1a0], R12 ;  /* 0x0001a00c01007387 */ /* 0x0001e20000100a00 */
[----:B------:R-:W-:Y:S03]  /*42f00*/  STL.64 [R1+0x1a8], R14 ;  /* 0x0001a80e01007387 */ /* 0x000fe60000100a00 */
[----:B0-----:R-:W4:Y:S01]  /*42f10*/  LDL.LU.64 R12, [R1+0x2650] ;  /* 0x00265000010c7983 */ /* 0x001f220000300a00 */
[----:B------:R0:W-:Y:S03]  /*42f20*/  STL.64 [R1+0x25f8], R16 ;  /* 0x0025f81001007387 */ /* 0x0001e60000100a00 */
[----:B0-----:R-:W2:Y:S01]  /*42f30*/  LDL.LU.64 R16, [R1+0x20] ;  /* 0x0000200001107983 */ /* 0x001ea20000300a00 */
[----:B------:R-:W-:-:S03]  /*42f40*/  IMAD.MOV.U32 R21, RZ, RZ, R28 ;  /* 0x000000ffff157224 */ /* 0x000fc600078e001c */
[----:B--2---:R0:W-:Y:S04]  /*42f50*/  STL.64 [R1+0x2648], R16 ;  /* 0x0026481001007387 */ /* 0x0041e80000100a00 */
[----:B0-----:R-:W2:Y:S01]  /*42f60*/  LDL.LU R16, [R1+0x550] ;  /* 0x0005500001107983 */ /* 0x001ea20000300800 */
[----:B------:R-:W2:Y:S02]  /*42f70*/  LDL.LU R17, [R1+0x554] ;  /* 0x0005540001117983 */ /* 0x000ea40000300800 */
[----:B------:R-:W2:Y:S02]  /*42f80*/  LDL.LU R18, [R1+0x558] ;  /* 0x0005580001127983 */ /* 0x000ea40000300800 */
[----:B------:R-:W2:Y:S01]  /*42f90*/  LDL.LU R19, [R1+0x55c] ;  /* 0x00055c0001137983 */ /* 0x000ea20000300800 */
[----:B----4-:R-:W-:Y:S01]  /*42fa0*/  HMMA.16816.F32 R24, R4, R12, R24 ;  /* 0x0000000c0418723c */ /* 0x010fe20000001818 */
[----:B------:R-:W-:-:S02]  /*42fb0*/  IMAD.MOV.U32 R9, RZ, RZ, R12 ;  /* 0x000000ffff097224 */ /* 0x000fc400078e000c */
[----:B------:R-:W-:Y:S11]  /*42fc0*/  IMAD.MOV.U32 R8, RZ, RZ, R13 ;  /* 0x000000ffff087224 */ /* 0x000ff600078e000d */
[----:B------:R-:W-:Y:S09]  /*42fd0*/  @!UPT UIADD3 URZ, URZ, URZ, URZ ;  /* 0x0000003f3f3ff290 */ /* 0x000ff2000fffe03f */
[----:B------:R0:W-:Y:S01]  /*42fe0*/  STL.64 [R1+0x190], R24 ;  /* 0x0001901801007387 */ /* 0x0001e20000100a00 */
[----:B------:R1:W-:Y:S03]  /*42ff0*/  STL.64 [R1+0x198], R26 ;  /* 0x0001981a01007387 */ /* 0x0003e60000100a00 */
[----:B0-----:R-:W4:Y:S01]  /*43000*/  LDL.LU R24, [R1+0x160] ;  /* 0x0001600001187983 */ /* 0x001f220000300800 */
[----:B------:R-:W4:Y:S02]  /*43010*/  LDL.LU R25, [R1+0x164] ;  /* 0x0001640001197983 */ /* 0x000f240000300800 */
[----:B-1----:R-:W4:Y:S02]  /*43020*/  LDL.LU R26, [R1+0x168] ;  /* 0x00016800011a7983 */ /* 0x002f240000300800 */
[----:B------:R-:W4:Y:S01]  /*43030*/  LDL.LU R27, [R1+0x16c] ;  /* 0x00016c00011b7983 */ /* 0x000f220000300800 */
[----:B------:R-:W4:Y:S01]  /*43040*/  LDL.LU.64 R12, [R1+0x10] ;  /* 0x00001000010c7983 */ /* 0x000f220000300a00 */
[----:B--2---:R-:W-:Y:S11]  /*43050*/  HMMA.16816.F32 R16, R4, R20, R16 ;  /* 0x000000140410723c */ /* 0x004ff60000001810 */
[----:B------:R-:W-:Y:S11]  /*43060*/  @!UPT UIADD3 URZ, URZ, URZ, URZ ;  /* 0x0000003f3f3ff290 */ /* 0x000ff6000fffe03f */
[----:B------:R-:W-:Y:S01]  /*43070*/  @!UPT UIADD3 URZ, URZ, URZ, URZ ;  /* 0x0000003f3f3ff290 */ /* 0x000fe2000fffe03f */
[----:B------:R0:W-:Y:S01]  /*43080*/  STL.64 [R1+0x180], R16 ;  /* 0x0001801001007387 */ /* 0x0001e20000100a00 */
[----:B------:R-:W-:Y:S03]  /*43090*/  STL.64 [R1+0x188], R18 ;  /* 0x0001881201007387 */ /* 0x000fe60000100a00 */
[----:B0-----:R-:W2:Y:S01]  /*430a0*/  LDL.LU.64 R16, [R1+0x2648] ;  /* 0x0026480001107983 */ /* 0x001ea20000300a00 */
[----:B------:R-:W-:Y:S02]  /*430b0*/  STL.64 [R1+0x25d8], R22 ;  /* 0x0025d81601007387 */ /* 0x000fe40000100a00 */
[----:B------:R0:W-:Y:S02]  /*430c0*/  STL.64 [R1+0x25d0], R20 ;  /* 0x0025d01401007387 */ /* 0x0001e40000100a00 */
[----:B0-----:R-:W2:Y:S01]  /*430d0*/  LDL.LU R20, [R1+0x170] ;  /* 0x0001700001147983 */ /* 0x001ea20000300800 */
[----:B------:R-:W2:Y:S02]  /*430e0*/  LDL.LU R21, [R1+0x174] ;  /* 0x0001740001157983 */ /* 0x000ea40000300800 */
[----:B---3--:R-:W-:-:S02]  /*430f0*/  IMAD.MOV.U32 R22, RZ, RZ, R2 ;  /* 0x000000ffff167224 */ /* 0x008fc400078e0002 */
[----:B------:R-:W-:-:S07]  /*43100*/  IMAD.MOV.U32 R23, RZ, RZ, R0 ;  /* 0x000000ffff177224 */ /* 0x000fce00078e0000 */
[----:B--2---:R-:W-:Y:S01]  /*43110*/  HMMA.16816.F32 R20, R4, R16, R20 ;  /* 0x000000100414723c */ /* 0x004fe20000001814 */
[----:B------:R-:W-:Y:S02]  /*43120*/  IMAD.MOV.U32 R2, RZ, RZ, R16 ;  /* 0x000000ffff027224 */ /* 0x000fe400078e0010 */
[----:B------:R-:W-:-:S04]  /*43130*/  IMAD.MOV.U32 R0, RZ, RZ, R17 ;  /* 0x000000ffff007224 */ /* 0x000fc800078e0011 */
[----:B------:R-:W-:Y:S02]  /*43140*/  IMAD.MOV.U32 R16, RZ, RZ, R11 ;  /* 0x000000ffff107224 */ /* 0x000fe400078e000b */
[----:B------:R-:W-:Y:S11]  /*43150*/  IMAD.MOV.U32 R17, RZ, RZ, R10 ;  /* 0x000000ffff117224 */ /* 0x000ff600078e000a */
[----:B------:R-:W-:Y:S03]  /*43160*/  @!UPT UIADD3 URZ, URZ, URZ, URZ ;  /* 0x0000003f3f3ff290 */ /* 0x000fe6000fffe03f */
[----:B------:R-:W-:Y:S01]  /*43170*/  STL.64 [R1+0x170], R20 ;  /* 0x0001701401007387 */ /* 0x000fe20000100a00 */
[----:B------:R-:W-:Y:S02]  /*43180*/  STL.64 [R1+0x178], R22 ;  /* 0x0001781601007387 */ /* 0x000fe40000100a00 */
[----:B------:R0:W-:Y:S02]  /*43190*/  STL.64 [R1+0x2628], R16 ;  /* 0x0026281001007387 */ /* 0x0001e40000100a00 */
[----:B0-----:R-:W2:Y:S01]  /*431a0*/  LDL.LU R16, [R1+0x150] ;  /* 0x0001500001107983 */ /* 0x001ea20000300800 */
[----:B------:R-:W2:Y:S02]  /*431b0*/  LDL.LU R17, [R1+0x154] ;  /* 0x0001540001117983 */ /* 0x000ea40000300800 */
[----:B------:R-:W2:Y:S02]  /*431c0*/  LDL.LU R18, [R1+0x158] ;  /* 0x0001580001127983 */ /* 0x000ea40000300800 */
[----:B------:R-:W2:Y:S02]  /*431d0*/  LDL.LU R19, [R1+0x15c] ;  /* 0x00015c0001137983 */ /* 0x000ea40000300800 */
[----:B------:R-:W-:-:S02]  /*431e0*/  IMAD.MOV.U32 R20, RZ, RZ, R9 ;  /* 0x000000ffff147224 */ /* 0x000fc400078e0009 */
[----:B------:R-:W-:Y:S02]  /*431f0*/  IMAD.MOV.U32 R21, RZ, RZ, R8 ;  /* 0x000000ffff157224 */ /* 0x000fe400078e0008 */
[----:B------:R-:W3:Y:S01]  /*43200*/  LDL.LU R8, [R1+0x4b0] ;  /* 0x0004b00001087983 */ /* 0x000ee20000300800 */
[----:B------:R-:W3:Y:S02]  /*43210*/  LDL.LU R9, [R1+0x4b4] ;  /* 0x0004b40001097983 */ /* 0x000ee40000300800 */
[----:B------:R-:W3:Y:S02]  /*43220*/  LDL.LU R10, [R1+0x4b8] ;  /* 0x0004b800010a7983 */ /* 0x000ee40000300800 */
[----:B------:R-:W3:Y:S01]  /*43230*/  LDL.LU R11, [R1+0x4bc] ;  /* 0x0004bc00010b7983 */ /* 0x000ee20000300800 */
[----:B------:R0:W-:Y:S04]  /*43240*/  STL.64 [R1+0x25f0], R20 ;  /* 0x0025f01401007387 */ /* 0x0001e80000100a00 */
[----:B0-----:R-:W2:Y:S01]  /*43250*/  LDL.LU R20, [R1+0x480] ;  /* 0x0004800001147983 */ /* 0x001ea20000300800 */
[----:B------:R-:W2:Y:S02]  /*43260*/  LDL.LU R21, [R1+0x484] ;  /* 0x0004840001157983 */ /* 0x000ea40000300800 */
[----:B------:R-:W2:Y:S02]  /*43270*/  LDL.LU R22, [R1+0x488] ;  /* 0x0004880001167983 */ /* 0x000ea40000300800 */
[----:B------:R-:W2:Y:S01]  /*43280*/  LDL.LU R23, [R1+0x48c] ;  /* 0x00048c0001177983 */ /* 0x000ea20000300800 */
[C---:B----4-:R-:W-:Y:S01]  /*43290*/  HMMA.16816.F32 R24, R4.reuse, R12, R24 ;  /* 0x0000000c0418723c */ /* 0x050fe20000001818 */
[----:B------:R-:W-:Y:S01]  /*432a0*/  IMAD.MOV.U32 R28, RZ, RZ, R13 ;  /* 0x000000ffff1c7224 */ /* 0x000fe200078e000d */
        /* <DEDUP_REMOVED lines=9> */
[----:B0-----:R-:W4:Y:S01]  /*43340*/  LDL.LU R27, [R1+0x2640] ;  /* 0x00264000011b7983 */ /* 0x001f220000300800 */
[----:B------:R-:W3:Y:S02]  /*43350*/  LDL.LU.64 R24, [R1+0x2638] ;  /* 0x0026380001187983 */ /* 0x000ee40000300a00 */
[----:B------:R-:W-:Y:S02]  /*43360*/  IMAD.MOV.U32 R26, RZ, RZ, R12 ;  /* 0x000000ffff1a7224 */ /* 0x000fe400078e000c */
[----:B------:R-:W2:Y:S02]  /*43370*/  LDL.LU.64 R12, [R1+0x2630] ;  /* 0x00263000010c7983 */ /* 0x000ea40000300a00 */
[----:B--2---:R-:W-:Y:S11]  /*43380*/  HMMA.16816.F32 R16, R4, R12, R16 ;  /* 0x0000000c0410723c */ /* 0x004ff60000001810 */
[----:B------:R-:W-:Y:S11]  /*43390*/  @!UPT UIADD3 URZ, URZ, URZ, URZ ;  /* 0x0000003f3f3ff290 */ /* 0x000ff6000fffe03f */
[----:B------:R-:W-:Y:S01]  /*433a0*/  @!UPT UIADD3 URZ, URZ, URZ, URZ ;  /* 0x0000003f3f3ff290 */ /* 0x000fe2000fffe03f */
[----:B------:R0:W-:Y:S01]  /*433b0*/  STL.64 [R1+0x150], R16 ;  /* 0x0001501001007387 */ /* 0x0001e20000100a00 */
[----:B------:R-:W-:Y:S03]  /*433c0*/  STL.64 [R1+0x158], R18 ;  /* 0x0001581201007387 */ /* 0x000fe60000100a00 */
[----:B0-----:R-:W2:Y:S01]  /*433d0*/  LDL.LU.64 R16, [R1+0x2628] ;  /* 0x0026280001107983 */ /* 0x001ea20000300a00 */
[----:B------:R0:W-:Y:S03]  /*433e0*/  STL.64 [R1+0x25b0], R12 ;  /* 0x0025b00c01007387 */ /* 0x0001e60000100a00 */
[----:B0-----:R-:W2:Y:S01]  /*433f0*/  LDL.LU R12, [R1+0xa0] ;  /* 0x0000a000010c7983 */ /* 0x001ea20000300800 */
[----:B------:R-:W2:Y:S02]  /*43400*/  LDL.LU R13, [R1+0xa4] ;  /* 0x0000a400010d7983 */ /* 0x000ea40000300800 */
[----:B------:R-:W2:Y:S02]  /*43410*/  LDL.LU R14, [R1+0xa8] ;  /* 0x0000a800010e7983 */ /* 0x000ea40000300800 */
[----:B------:R-:W-:-:S02]  /*43420*/  IMAD.MOV.U32 R15, RZ, RZ, R3 ;  /* 0x000000ffff0f7224 */ /* 0x000fc400078e0003 */
[----:B------:R-:W3:Y:S04]  /*43430*/  LDL.LU R3, [R1+0x2620] ;  /* 0x0026200001037983 */ /* 0x000ee80000300800 */
[----:B--2---:R-:W-:Y:S01]  /*43440*/  STL.64 [R1+0x25c8], R14 ;  /* 0x0025c80e01007387 */ /* 0x004fe20000100a00 */
[----:B------:R0:W-:Y:S03]  /*43450*/  STL.64 [R1+0x25c0], R12 ;  /* 0x0025c00c01007387 */ /* 0x0001e60000100a00 */
[----:B0-----:R-:W2:Y:S01]  /*43460*/  LDL.LU R12, [R1+0xb0] ;  /* 0x0000b000010c7983 */ /* 0x001ea20000300800 */
[----:B------:R-:W2:Y:S02]  /*43470*/  LDL.LU R13, [R1+0xb4] ;  /* 0x0000b400010d7983 */ /* 0x000ea40000300800 */
[----:B------:R-:W2:Y:S02]  /*43480*/  LDL.LU R14, [R1+0xb8] ;  /* 0x0000b800010e7983 */ /* 0x000ea40000300800 */
[----:B------:R-:W2:Y:S01]  /*43490*/  LDL.LU R15, [R1+0xbc] ;  /* 0x0000bc00010f7983 */ /* 0x000ea20000300800 */
[----:B---3--:R-:W-:Y:S01]  /*434a0*/  HMMA.16816.F32 R4, R4, R24, R8 ;  /* 0x000000180404723c */ /* 0x008fe20000001808 */
[----:B--2---:R-:W-:Y:S01]  /*434b0*/  STL.64 [R1+0x25e8], R14 ;  /* 0x0025e80e01007387 */ /* 0x004fe20000100a00 */
[----:B------:R0:W-:Y:S03]  /*434c0*/  STL.64 [R1+0x25e0], R12 ;  /* 0x0025e00c01007387 */ /* 0x0001e60000100a00 */
[----:B0-----:R-:W2:Y:S01]  /*434d0*/  LDL.LU R12, [R1+0xc0] ;  /* 0x0000c000010c7983 */ /* 0x001ea20000300800 */
[----:B------:R-:W2:Y:S02]  /*434e0*/  LDL.LU R13, [R1+0xc4] ;  /* 0x0000c400010d7983 */ /* 0x000ea40000300800 */
[----:B------:R-:W2:Y:S02]  /*434f0*/  LDL.LU R14, [R1+0xc8] ;  /* 0x0000c800010e7983 */ /* 0x000ea40000300800 */
[----:B------:R-:W3:Y:S01]  /*43500*/  LDL.LU.64 R10, [R1+0x2618] ;  /* 0x00261800010a7983 */ /* 0x000ee20000300a00 */
[----:B------:R-:W3:Y:S11]  /*43510*/  LDL.LU.64 R8, [R1+0x2610] ;  /* 0x0026100001087983 */ /* 0x000ef60000300a00 */
[----:B------:R-:W-:Y:S01]  /*43520*/  @!UPT UIADD3 URZ, URZ, URZ, URZ ;  /* 0x0000003f3f3ff290 */ /* 0x000fe2000fffe03f */
[----:B------:R0:W-:Y:S02]  /*43530*/  STL.64 [R1+0xf0], R4 ;  /* 0x0000f00401007387 */ /* 0x0001e40000100a00 */
[----:B------:R-:W-:Y:S02]  /*43540*/  STL.64 [R1+0xf8], R6 ;  /* 0x0000f80601007387 */ /* 0x000fe40000100a00 */
[----:B0-----:R-:W-:Y:S01]  /*43550*/  IMAD.MOV.U32 R5, RZ, RZ, R0 ;  /* 0x000000ffff057224 */ /* 0x001fe200078e0000 */
[----:B---3--:R-:W-:Y:S01]  /*43560*/  HMMA.16816.F32 R16, R8, R16, R20 ;  /* 0x000000100810723c */ /* 0x008fe20000001814 */
[----:B------:R-:W3:Y:S01]  /*43570*/  LDL.LU.64 R22, [R1+0x2608] ;  /* 0x0026080001167983 */ /* 0x000ee20000300a00 */
[----:B------:R-:W3:Y:S11]  /*43580*/  LDL.LU.64 R20, [R1+0x2600] ;  /* 0x0026000001147983 */ /* 0x000ef60000300a00 */
[----:B------:R-:W-:Y:S10]  /*43590*/  @!UPT UIADD3 URZ, URZ, URZ, URZ ;  /* 0x0000003f3f3ff290 */ /* 0x000ff4000fffe03f */
[----:B------:R0:W-:Y:S01]  /*435a0*/  STL [R1+0xe0], R16 ;  /* 0x0000e01001007387 */ /* 0x0001e20000100800 */
[----:B------:R-:W-:-:S03]  /*435b0*/  IMAD.MOV.U32 R0, RZ, RZ, R17 ;  /* 0x000000ffff007224 */ /* 0x000fc600078e0011 */
[----:B0-----:R-:W3:Y:S01]  /*435c0*/  LDL.LU.64 R16, [R1+0x25f8] ;  /* 0x0025f80001107983 */ /* 0x001ee20000300a00 */
[----:B------:R-:W-:Y:S02]  /*435d0*/  IMAD.MOV.U32 R4, RZ, RZ, R2 ;  /* 0x000000ffff047224 */ /* 0x000fe400078e0002 */
[----:B------:R-:W-:Y:S02]  /*435e0*/  IMAD.MOV.U32 R15, RZ, RZ, R3 ;  /* 0x000000ffff0f7224 */ /* 0x000fe400078e0003 */
[----:B------:R-:W-:Y:S02]  /*435f0*/  IMAD.MOV.U32 R2, RZ, RZ, R19 ;  /* 0x000000ffff027224 */ /* 0x000fe400078e0013 */
[----:B------:R-:W-:-:S03]  /*43600*/  IMAD.MOV.U32 R3, RZ, RZ, R18 ;  /* 0x000000ffff037224 */ /* 0x000fc600078e0012 */
[----:B------:R-:W-:Y:S02]  /*43610*/  STL [R1+0x2214], R2 ;  /* 0x0022140201007387 */ /* 0x000fe40000100800 */
[----:B------:R-:W-:Y:S02]  /*43620*/  STL [R1+0x2210], R3 ;  /* 0x0022100301007387 */ /* 0x000fe40000100800 */
[----:B------:R-:W-:Y:S01]  /*43630*/  STL [R1+0x220c], R0 ;  /* 0x00220c0001007387 */ /* 0x000fe20000100800 */
[C---:B---3--:R-:W-:Y:S01]  /*43640*/  HMMA.16816.F32 R16, R8.reuse, R16, R20 ;  /* 0x000000100810723c */ /* 0x048fe20000001814 */
[----:B------:R-:W2:Y:S11]  /*43650*/  LDL.LU.64 R20, [R1+0x25f0] ;  /* 0x0025f00001147983 */ /* 0x000eb60000300a00 */
[----:B------:R-:W-:Y:S11]  /*43660*/  @!UPT UIADD3 URZ, URZ, URZ, URZ ;  /* 0x0000003f3f3ff290 */ /* 0x000ff6000fffe03f */
        /* <DEDUP_REMOVED lines=10> */
[----:B------:R0:W-:Y:S01]  /*43710*/  STL [R1+0xc0], R20 ;  /* 0x0000c01401007387 */ /* 0x0001e20000100800 */
[----:B------:R-:W-:Y:S02]  /*43720*/  IMAD.MOV.U32 R3, RZ, RZ, R22 ;  /* 0x000000ffff037224 */ /* 0x000fe400078e0016 */
[----:B------:R-:W-:Y:S02]  /*43730*/  IMAD.MOV.U32 R0, RZ, RZ, R23 ;  /* 0x000000ffff007224 */ /* 0x000fe400078e0017 */
[----:B------:R-:W-:Y:S01]  /*43740*/  IMAD.MOV.U32 R2, RZ, RZ, R21 ;  /* 0x000000ffff027224 */ /* 0x000fe200078e0015 */
[----:B------:R-:W2:Y:S04]  /*43750*/  LDL.LU.64 R22, [R1+0x25d8] ;  /* 0x0025d80001167983 */ /* 0x000ea80000300a00 */
[----:B0-----:R-:W2:Y:S01]  /*43760*/  LDL.LU.64 R20, [R1+0x25d0] ;  /* 0x0025d00001147983 */ /* 0x001ea20000300a00 */
[----:B------:R-:W-:Y:S02]  /*43770*/  STL [R1+0x2228], R0 ;  /* 0x0022280001007387 */ /* 0x000fe40000100800 */
[----:B------:R-:W-:Y:S02]  /*43780*/  STL [R1+0x2224], R3 ;  /* 0x0022240301007387 */ /* 0x000fe40000100800 */
        /* <DEDUP_REMOVED lines=11> */
[----:B------:R-:W3:Y:S01]  /*43840*/  LDL.LU R26, [R1+0x25bc] ;  /* 0x0025bc00011a7983 */ /* 0x000ee20000300800 */
[----:B------:R-:W3:Y:S01]  /*43850*/  LDL.LU R28, [R1+0x25b8] ;  /* 0x0025b800011c7983 */ /* 0x000ee20000300800 */
[----:B--2---:R-:W-:Y:S02]  /*43860*/  HMMA.16816.F32 R4, R8, R4, R12 ;  /* 0x000000040804723c */ /* 0x004fe4000000180c */
[----:B------:R-:W2:Y:S11]  /*43870*/  LDL.LU.64 R12, [R1+0x25b0] ;  /* 0x0025b000010c7983 */ /* 0x000eb60000300a00 */
[----:B------:R-:W-:Y:S10]  /*43880*/  @!UPT UIADD3 URZ, URZ, URZ, URZ ;  /* 0x0000003f3f3ff290 */ /* 0x000ff4000fffe03f */
[----:B------:R0:W-:Y:S01]  /*43890*/  STL [R1+0xa0], R4 ;  /* 0x0000a00401007387 */ /* 0x0001e20000100800 */
[----:B------:R-:W-:Y:S02]  /*438a0*/  IMAD.MOV.U32 R0, RZ, RZ, R5 ;  /* 0x000000ffff007224 */ /* 0x000fe400078e0005 */
[----:B------:R-:W-:Y:S02]  /*438b0*/  IMAD.MOV.U32 R3, RZ, RZ, R6 ;  /* 0x000000ffff037224 */ /* 0x000fe400078e0006 */
[----:B------:R-:W-:Y:S01]  /*438c0*/  IMAD.MOV.U32 R2, RZ, RZ, R7 ;  /* 0x000000ffff027224 */ /* 0x000fe200078e0007 */
[----:B0-----:R-:W2:Y:S01]  /*438d0*/  LDL.LU R4, [R1+0x210] ;  /* 0x0002100001047983 */ /* 0x001ea20000300800 */
[----:B------:R-:W2:Y:S02]  /*438e0*/  LDL.LU R5, [R1+0x214] ;  /* 0x0002140001057983 */ /* 0x000ea40000300800 */
[----:B------:R-:W2:Y:S02]  /*438f0*/  LDL.LU R6, [R1+0x218] ;  /* 0x0002180001067983 */ /* 0x000ea40000300800 */
[----:B------:R-:W2:Y:S02]  /*43900*/  LDL.LU R7, [R1+0x21c] ;  /* 0x00021c0001077983 */ /* 0x000ea40000300800 */
[----:B--2---:R4:W-:Y:S01]  /*43910*/  STL.64 [R1+0x24a0], R6 ;  /* 0x0024a00601007387 */ /* 0x0049e20000100a00 */
[----:B------:R3:W-:Y:S02]  /*43920*/  STL.64 [R1+0x2498], R4 ;  /* 0x0024980401007387 */ /* 0x0007e40000100a00 */
[----:B----4-:R-:W-:-:S02]  /*43930*/  IMAD.MOV.U32 R6, RZ, RZ, R27 ;  /* 0x000000ffff067224 */ /* 0x010fc400078e001b */
[----:B---3--:R-:W-:Y:S02]  /*43940*/  IMAD.MOV.U32 R4, RZ, RZ, R28 ;  /* 0x000000ffff047224 */ /* 0x008fe400078e001c */
[----:B------:R-:W-:Y:S01]  /*43950*/  IMAD.MOV.U32 R7, RZ, RZ, R29 ;  /* 0x000000ffff077224 */ /* 0x000fe200078e001d */
[----:B------:R-:W2:Y:S01]  /*43960*/  LDL.LU R28, [R1+0x25ac] ;  /* 0x0025ac00011c7983 */ /* 0x000ea20000300800 */
[----:B------:R-:W-:Y:S02]  /*43970*/  IMAD.MOV.U32 R5, RZ, RZ, R26 ;  /* 0x000000ffff057224 */ /* 0x000fe400078e001a */
[----:B------:R-:W3:Y:S02]  /*43980*/  LDL.LU R26, [R1+0x25a8] ;  /* 0x0025a800011a7983 */ /* 0x000ee40000300800 */
[----:B------:R-:W4:Y:S01]  /*43990*/  LDL.LU R27, [R1+0x25a4] ;  /* 0x0025a400011b7983 */ /* 0x000f220000300800 */
[----:B------:R-:W2:Y:S01]  /*439a0*/  LDL.LU R29, [R1+0x25a0] ;  /* 0x0025a000011d7983 */ /* 0x000ea20000300800 */
[----:B------:R0:W-:Y:S02]  /*439b0*/  STL.64 [R1+0x24b0], R6 ;  /* 0x0024b00601007387 */ /* 0x0001e40000100a00 */
[----:B------:R1:W-:Y:S01]  /*439c0*/  STL.64 [R1+0x24a8], R4 ;  /* 0x0024a80401007387 */ /* 0x0003e20000100a00 */
[----:B0-----:R-:W2:Y:S04]  /*439d0*/  LDL R6, [R1+0x58] ;  /* 0x0000580001067983 */ /* 0x001ea80000100800 */
[----:B------:R-:W2:Y:S04]  /*439e0*/  LDL R7, [R1+0x5c] ;  /* 0x00005c0001077983 */ /* 0x000ea80000100800 */
[----:B--2---:R0:W-:Y:S01]  /*439f0*/  STL.64 [R1+0x2550], R6 ;  /* 0x0025500601007387 */ /* 0x0041e20000100a00 */
[----:B-1----:R-:W2:Y:S02]  /*43a00*/  LDL.LU R4, [R1+0x90] ;  /* 0x0000900001047983 */ /* 0x002ea40000300800 */
[----:B------:R-:W2:Y:S01]  /*43a10*/  LDL.LU R5, [R1+0x94] ;  /* 0x0000940001057983 */ /* 0x000ea20000300800 */
[----:B0-----:R-:W2:Y:S01]  /*43a20*/  LDL.LU R6, [R1+0x98] ;  /* 0x0000980001067983 */ /* 0x001ea20000300800 */
[----:B------:R-:W2:Y:S02]  /*43a30*/  LDL.LU R7, [R1+0x9c] ;  /* 0x00009c0001077983 */ /* 0x000ea40000300800 */
[----:B------:R-:W-:Y:S02]  /*43a40*/  STL [R1+0x2234], R2 ;  /* 0x0022340201007387 */ /* 0x000fe40000100800 */
[----:B------:R0:W-:Y:S02]  /*43a50*/  STL [R1+0x2230], R3 ;  /* 0x0022300301007387 */ /* 0x0001e40000100800 */
[----:B0-----:R-:W3:Y:S01]  /*43a60*/  LDL R3, [R1+0x510] ;  /* 0x0005100001037983 */ /* 0x001ee20000100800 */
[----:B------:R-:W-:Y:S01]  /*43a70*/  STL [R1+0x222c], R0 ;  /* 0x00222c0001007387 */ /* 0x000fe20000100800 */
[C---:B--2---:R-:W-:Y:S08]  /*43a80*/  HMMA.16816.F32 R20, R8.reuse, R20, R4 ;  /* 0x000000140814723c */ /* 0x044ff00000001804 */
[----:B------:R-:W-:Y:S11]  /*43a90*/  HMMA.16816.F32 R4, R8, R12, R16 ;  /* 0x0000000c0804723c */ /* 0x000ff60000001810 */
[----:B------:R-:W-:Y:S11]  /*43aa0*/  @!UPT UIADD3 URZ, URZ, URZ, URZ ;  /* 0x0000003f3f3ff290 */ /* 0x000ff6000fffe03f */
[----:B------:R-:W-:Y:S01]  /*43ab0*/  @!UPT UIADD3 URZ, URZ, URZ, URZ ;  /* 0x0000003f3f3ff290 */ /* 0x000fe2000fffe03f */
[----:B------:R-:W-:Y:S01]  /*43ac0*/  STL.64 [R1+0x80], R4 ;  /* 0x0000800401007387 */ /* 0x000fe20000100a00 */
[----:B------:R-:W-:Y:S02]  /*43ad0*/  STL.64 [R1+0x90], R20 ;  /* 0x0000901401007387 */ /* 0x000fe40000100a00 */
[----:B------:R-:W-:Y:S02]  /*43ae0*/  STL.64 [R1+0x98], R22 ;  /* 0x0000981601007387 */ /* 0x000fe40000100a00 */
[----:B------:R-:W-:Y:S01]  /*43af0*/  STL [R1+0x88], R6 ;  /* 0x0000880601007387 */ /* 0x000fe20000100800 */
[----:B------:R-:W2:Y:S01]  /*43b00*/  LDL.LU R16, [R1+0x250] ;  /* 0x0002500001107983 */ /* 0x000ea20000300800 */
[----:B---3--:R-:W-:Y:S02]  /*43b10*/  IMAD.MOV.U32 R18, RZ, RZ, R26 ;  /* 0x000000ffff127224 */ /* 0x008fe400078e001a */
[----:B------:R-:W-:Y:S02]  /*43b20*/  IMAD.MOV.U32 R19, RZ, RZ, R28 ;  /* 0x000000ffff137224 */ /* 0x000fe400078e001c */
[----:B----4-:R-:W-:-:S02]  /*43b30*/  IMAD.MOV.U32 R17, RZ, RZ, R27 ;  /* 0x000000ffff117224 */ /* 0x010fc400078e001b */
[----:B------:R-:W3:Y:S01]  /*43b40*/  LDL.LU R27, [R1+0x259c] ;  /* 0x00259c00011b7983 */ /* 0x000ee20000300800 */
[----:B------:R-:W4:Y:S02]  /*43b50*/  LDL.LU R26, [R1+0x2598] ;  /* 0x00259800011a7983 */ /* 0x000f240000300800 */
[----:B------:R-:W3:Y:S02]  /*43b60*/  LDL.LU R28, [R1+0x2594] ;  /* 0x00259400011c7983 */ /* 0x000ee40000300800 */
[----:B------:R0:W-:Y:S01]  /*43b70*/  STL.64 [R1+0x24f0], R18 ;  /* 0x0024f01201007387 */ /* 0x0001e20000100a00 */
[----:B--2---:R3:W-:Y:S01]  /*43b80*/  STL.64 [R1+0x24e8], R16 ;  /* 0x0024e81001007387 */ /* 0x0047e20000100a00 */
[----:B0-----:R-:W2:Y:S02]  /*43b90*/  LDL.64 R18, [R1+0x8] ;  /* 0x0000080001127983 */ /* 0x001ea40000100a00 */
[----:B---3--:R-:W-:Y:S01]  /*43ba0*/  IMAD.MOV.U32 R17, RZ, RZ, R27 ;  /* 0x000000ffff117224 */ /* 0x008fe200078e001b */
[----:B--2---:R4:W-:Y:S01]  /*43bb0*/  STL.64 [R1+0x2500], R18 ;  /* 0x0025001201007387 */ /* 0x0049e20000100a00 */
[----:B------:R-:W2:Y:S02]  /*43bc0*/  LDL.LU R16, [R1+0x300] ;  /* 0x0003000001107983 */ /* 0x000ea40000300800 */
[----:B------:R-:W3:Y:S02]  /*43bd0*/  LDL.LU R27, [R1+0x2590] ;  /* 0x00259000011b7983 */ /* 0x000ee40000300800 */
[----:B----4-:R-:W-:-:S02]  /*43be0*/  IMAD.MOV.U32 R18, RZ, RZ, R26 ;  /* 0x000000ffff127224 */ /* 0x010fc400078e001a */
[----:B------:R-:W-:Y:S01]  /*43bf0*/  IMAD.MOV.U32 R19, RZ, RZ, R28 ;  /* 0x000000ffff137224 */ /* 0x000fe200078e001c */
[----:B------:R-:W4:Y:S01]  /*43c00*/  LDL.LU R26, [R1+0x258c] ;  /* 0x00258c00011a7983 */ /* 0x000f220000300800 */
[----:B------:R-:W2:Y:S02]  /*43c10*/  LDL.LU R28, [R1+0x2588] ;  /* 0x00258800011c7983 */ /* 0x000ea40000300800 */
[----:B------:R-:W2:Y:S02]  /*43c20*/  LDL.LU R12, [R1+0x70] ;  /* 0x00007000010c7983 */ /* 0x000ea40000300800 */
[----:B------:R-:W2:Y:S01]  /*43c30*/  LDL.LU R13, [R1+0x74] ;  /* 0x00007400010d7983 */ /* 0x000ea20000300800 */
[----:B------:R-:W2:Y:S01]  /*43c40*/  LDL.LU R14, [R1+0x78] ;  /* 0x00007800010e7983 */ /* 0x000ea20000300800 */
[----:B------:R-:W2:Y:S02]  /*43c50*/  LDL.LU R15, [R1+0x7c] ;  /* 0x00007c00010f7983 */ /* 0x000ea40000300800 */
[----:B------:R-:W2:Y:S02]  /*43c60*/  LDL.64 R22, [R1+0x48] ;  /* 0x0000480001167983 */ /* 0x000ea40000100a00 */
[----:B------:R-:W-:Y:S01]  /*43c70*/  IMAD.MOV.U32 R2, RZ, RZ, R7 ;  /* 0x000000ffff027224 */ /* 0x000fe200078e0007 */
[----:B--2---:R-:W-:Y:S01]  /*43c80*/  STL.64 [R1+0x2548], R22 ;  /* 0x0025481601007387 */ /* 0x004fe20000100a00 */
[----:B------:R0:W-:Y:S02]  /*43c90*/  STL.64 [R1+0x2510], R18 ;  /* 0x0025101201007387 */ /* 0x0001e40000100a00 */
[----:B------:R-:W-:Y:S02]  /*43ca0*/  STL.64 [R1+0x2508], R16 ;  /* 0x0025081001007387 */ /* 0x000fe40000100a00 */
[----:B------:R-:W2:Y:S01]  /*43cb0*/  LDL R6, [R1+0x68] ;  /* 0x0000680001067983 */ /* 0x000ea20000100800 */
[----:B------:R-:W2:Y:S04]  /*43cc0*/  LDL R7, [R1+0x6c] ;  /* 0x00006c0001077983 */ /* 0x000ea80000100800 */
[----:B0-----:R-:W2:Y:S04]  /*43cd0*/  LDL R18, [R1+0x28] ;  /* 0x0000280001127983 */ /* 0x001ea80000100800 */
[----:B------:R-:W2:Y:S01]  /*43ce0*/  LDL R19, [R1+0x2c] ;  /* 0x00002c0001137983 */ /* 0x000ea20000100800 */
[----:B------:R-:W2:Y:S02]  /*43cf0*/  LDL.LU R20, [R1+0x340] ;  /* 0x0003400001147983 */ /* 0x000ea40000300800 */
[----:B------:R-:W2:Y:S02]  /*43d00*/  LDL.LU R21, [R1+0x344] ;  /* 0x0003440001157983 */ /* 0x000ea40000300800 */
[----:B------:R-:W2:Y:S01]  /*43d10*/  LDL.LU R22, [R1+0x348] ;  /* 0x0003480001167983 */ /* 0x000ea20000300800 */
[----:B------:R-:W2:Y:S01]  /*43d20*/  LDL.LU R23, [R1+0x34c] ;  /* 0x00034c0001177983 */ /* 0x000ea20000300800 */
[----:B------:R-:W-:Y:S03]  /*43d30*/  HMMA.16816.F32 R8, R8, R24, R12 ;  /* 0x000000180808723c */ /* 0x000fe6000000180c */
[----:B--2---:R-:W-:Y:S01]  /*43d40*/  STL.64 [R1+0x2560], R22 ;  /* 0x0025601601007387 */ /* 0x004fe20000100a00 */
[----:B------:R0:W-:Y:S03]  /*43d50*/  STL.64 [R1+0x2558], R20 ;  /* 0x0025581401007387 */ /* 0x0001e60000100a00 */
[----:B0-----:R-:W2:Y:S01]  /*43d60*/  LDL.LU R20, [R1+0x350] ;  /* 0x0003500001147983 */ /* 0x001ea20000300800 */
[----:B------:R-:W2:Y:S02]  /*43d70*/  LDL.LU R21, [R1+0x354] ;  /* 0x0003540001157983 */ /* 0x000ea40000300800 */
[----:B------:R-:W2:Y:S02]  /*43d80*/  LDL.LU R22, [R1+0x358] ;  /* 0x0003580001167983 */ /* 0x000ea40000300800 */
[----:B------:R-:W2:Y:S01]  /*43d90*/  LDL.LU R23, [R1+0x35c] ;  /* 0x00035c0001177983 */ /* 0x000ea20000300800 */
[----:B------:R4:W-:Y:S01]  /*43da0*/  STL.64 [R1+0x2528], R18 ;  /* 0x0025281201007387 */ /* 0x0009e20000100a00 */
[----:B------:R-:W2:Y:S02]  /*43db0*/  LDL.LU R16, [R1+0x320] ;  /* 0x0003200001107983 */ /* 0x000ea40000300800 */
[----:B------:R-:W2:Y:S02]  /*43dc0*/  LDL.LU R17, [R1+0x324] ;  /* 0x0003240001117983 */ /* 0x000ea40000300800 */
[----:B----4-:R-:W-:-:S02]  /*43dd0*/  IMAD.MOV.U32 R18, RZ, RZ, R26 ;  /* 0x000000ffff127224 */ /* 0x010fc400078e001a */
[----:B---3--:R-:W-:Y:S01]  /*43de0*/  IMAD.MOV.U32 R19, RZ, RZ, R27 ;  /* 0x000000ffff137224 */ /* 0x008fe200078e001b */
[----:B------:R-:W3:Y:S01]  /*43df0*/  LDL.LU R26, [R1+0x2584] ;  /* 0x00258400011a7983 */ /* 0x000ee20000300800 */
[----:B------:R-:W3:Y:S03]  /*43e00*/  LDL.LU R27, [R1+0x2580] ;  /* 0x00258000011b7983 */ /* 0x000ee60000300800 */
[----:B------:R-:W-:Y:S04]  /*43e10*/  STL.64 [R1+0x2540], R18 ;  /* 0x0025401201007387 */ /* 0x000fe80000100a00 */
[----:B--2---:R0:W-:Y:S04]  /*43e20*/  STL.64 [R1+0x2538], R16 ;  /* 0x0025381001007387 */ /* 0x0041e80000100a00 */
[----:B0-----:R-:W2:Y:S01]  /*43e30*/  LDL.LU R16, [R1+0x330] ;  /* 0x0003300001107983 */ /* 0x001ea20000300800 */
[----:B------:R-:W2:Y:S02]  /*43e40*/  LDL.LU R17, [R1+0x334] ;  /* 0x0003340001117983 */ /* 0x000ea40000300800 */
[----:B------:R-:W2:Y:S02]  /*43e50*/  LDL.LU R18, [R1+0x338] ;  /* 0x0003380001127983 */ /* 0x000ea40000300800 */
[----:B------:R-:W-:Y:S01]  /*43e60*/  STL [R1+0x23d0], R2 ;  /* 0x0023d00201007387 */ /* 0x000fe20000100800 */
[----:B------:R-:W4:Y:S01]  /*43e70*/  LDL.LU.64 R14, [R1+0x2578] ;  /* 0x00257800010e7983 */ /* 0x000f220000300a00 */
[----:B------:R-:W4:Y:S02]  /*43e80*/  LDL.LU.64 R12, [R1+0x2570] ;  /* 0x00257000010c7983 */ /* 0x000f240000300a00 */
[----:B------:R-:W-:Y:S02]  /*43e90*/  STL.64 [R1+0x70], R8 ;  /* 0x0000700801007387 */ /* 0x000fe40000100a00 */
[----:B------:R-:W-:Y:S01]  /*43ea0*/  STL [R1+0x78], R10 ;  /* 0x0000780a01007387 */ /* 0x000fe20000100800 */
[----:B---3--:R0:W-:Y:S01]  /*43eb0*/  STL.64 [R1+0x24f8], R26 ;  /* 0x0024f81a01007387 */ /* 0x0081e20000100a00 */
[----:B------:R-:W3:Y:S02]  /*43ec0*/  LDL.LU R24, [R1+0x2f0] ;  /* 0x0002f00001187983 */ /* 0x000ee40000300800 */
[----:B------:R-:W3:Y:S02]  /*43ed0*/  LDL.LU R25, [R1+0x2f4] ;  /* 0x0002f40001197983 */ /* 0x000ee40000300800 */
[----:B0-----:R-:W-:-:S02]  /*43ee0*/  IMAD.MOV.U32 R26, RZ, RZ, R29 ;  /* 0x000000ffff1a7224 */ /* 0x001fc400078e001d */
[----:B------:R-:W2:Y:S01]  /*43ef0*/  LDL.LU R29, [R1+0x2568] ;  /* 0x00256800011d7983 */ /* 0x000ea20000300800 */
[----:B------:R-:W2:Y:S02]  /*43f00*/  LDL.LU R27, [R1+0x2fc] ;  /* 0x0002fc00011b7983 */ /* 0x000ea40000300800 */
[----:B------:R-:W-:Y:S02]  /*43f10*/  IMAD.MOV.U32 R19, RZ, RZ, R28 ;  /* 0x000000ffff137224 */ /* 0x000fe400078e001c */
[----:B------:R-:W-:Y:S01]  /*43f20*/  IMAD.MOV.U32 R28, RZ, RZ, R11 ;  /* 0x000000ffff1c7224 */ /* 0x000fe200078e000b */
[----:B----4-:R-:W-:Y:S01]  /*43f30*/  HMMA.16816.F32 R4, R12, R6, R20 ;  /* 0x000000060c04723c */ /* 0x010fe20000001814 */
[----:B--2---:R-:W-:Y:S01]  /*43f40*/  STL.64 [R1+0x2520], R26 ;  /* 0x0025201a01007387 */ /* 0x004fe20000100a00 */
[----:B---3--:R0:W-:Y:S03]  /*43f50*/  STL.64 [R1+0x2518], R24 ;  /* 0x0025181801007387 */ /* 0x0081e60000100a00 */
[----:B0-----:R-:W2:Y:S01]  /*43f60*/  LDL.LU R24, [R1+0x310] ;  /* 0x0003100001187983 */ /* 0x001ea20000300800 */
[----:B------:R-:W2:Y:S02]  /*43f70*/  LDL.LU R25, [R1+0x314] ;  /* 0x0003140001197983 */ /* 0x000ea40000300800 */
[----:B------:R-:W2:Y:S02]  /*43f80*/  LDL.LU R26, [R1+0x318] ;  /* 0x00031800011a7983 */ /* 0x000ea40000300800 */
[----:B------:R-:W3:Y:S01]  /*43f90*/  LDL.64 R10, [R1+0x18] ;  /* 0x00001800010a7983 */ /* 0x000ee20000100a00 */
[----:B------:R-:W-:Y:S01]  /*43fa0*/  STL [R1+0x23e8], R28 ;  /* 0x0023e81c01007387 */ /* 0x000fe20000100800 */
[----:B------:R-:W4:Y:S02]  /*43fb0*/  LDL.LU.64 R22, [R1+0x2560] ;  /* 0x0025600001167983 */ /* 0x000f240000300a00 */
[----:B------:R-:W4:Y:S09]  /*43fc0*/  LDL.LU.64 R20, [R1+0x2558] ;  /* 0x0025580001147983 */ /* 0x000f320000300a00 */
[----:B------:R-:W-:Y:S01]  /*43fd0*/  STL.64 [R1+0x760], R4 ;  /* 0x0007600401007387 */ /* 0x000fe20000100a00 */
[----:B------:R0:W-:Y:S04]  /*43fe0*/  STL.64 [R1+0x768], R6 ;  /* 0x0007680601007387 */ /* 0x0001e80000100a00 */
[----:B0-----:R-:W4:Y:S01]  /*43ff0*/  LDL.LU.64 R6, [R1+0x2550] ;  /* 0x0025500001067983 */ /* 0x001f220000300a00 */
[----:B------:R-:W-:-:S02]  /*44000*/  IMAD.MOV.U32 R27, RZ, RZ, R29 ;  /* 0x000000ffff1b7224 */ /* 0x000fc400078e001d */
[----:B------:R-:W-:-:S05]  /*44010*/  IMAD.MOV.U32 R29, RZ, RZ, R4 ;  /* 0x000000ffff1d7224 */ /* 0x000fca00078e0004 */
[----:B------:R-:W-:Y:S01]  /*44020*/  STL [R1+0x1ee4], R29 ;  /* 0x001ee41d01007387 */ /* 0x000fe20000100800 */
[C---:B----4-:R-:W-:Y:S11]  /*44030*/  HMMA.16816.F32 R20, R12.reuse, R6, R20 ;  /* 0x000000060c14723c */ /* 0x050ff60000001814 */
[----:B------:R-:W-:Y:S11]  /*44040*/  @!UPT UIADD3 URZ, URZ, URZ, URZ ;  /* 0x0000003f3f3ff290 */ /* 0x000ff6000fffe03f */
[----:B------:R-:W-:Y:S01]  /*44050*/  @!UPT UIADD3 URZ, URZ, URZ, URZ ;  /* 0x0000003f3f3ff290 */ /* 0x000fe2000fffe03f */
[----:B------:R-:W-:Y:S01]  /*44060*/  STL.64 [R1+0x750], R20 ;  /* 0x0007501401007387 */ /* 0x000fe20000100a00 */
[----:B------:R0:W-:Y:S03]  /*44070*/  STL.64 [R1+0x758], R22 ;  /* 0x0007581601007387 */ /* 0x0001e60000100a00 */
[----:B0-----:R-:W4:Y:S01]  /*44080*/  LDL.LU.64 R22, [R1+0x2548] ;  /* 0x0025480001167983 */ /* 0x001f220000300a00 */
[----:B------:R0:W-:Y:S03]  /*44090*/  STL.64 [R1+0x24c0], R6 ;  /* 0x0024c00601007387 */ /* 0x0001e60000100a00 */
[----:B0-----:R-:W2:Y:S01]  /*440a0*/  LDL.64 R6, [R1+0x68] ;  /* 0x0000680001067983 */ /* 0x001ea20000100a00 */
        /* <DEDUP_REMOVED lines=12> */
[----:B------:R-:W-:Y:S01]  /*44170*/  STL.64 [R1+0x780], R16 ;  /* 0x0007801001007387 */ /* 0x000fe20000100a00 */
[----:B------:R0:W-:Y:S03]  /*44180*/  STL.64 [R1+0x788], R18 ;  /* 0x0007881201007387 */ /* 0x0001e60000100a00 */
[----:B0-----:R-:W2:Y:S01]  /*44190*/  LDL.LU.64 R18, [R1+0x2528] ;  /* 0x0025280001127983 */ /* 0x001ea20000300a00 */
[----:B------:R0:W-:Y:S02]  /*441a0*/  STL.64 [R1+0x24b8], R22 ;  /* 0x0024b81601007387 */ /* 0x0001e40000100a00 */
[----:B------:R-:W4:Y:S02]  /*441b0*/  LDL.LU R20, [R1+0x230] ;  /* 0x0002300001147983 */ /* 0x000f240000300800 */
[----:B------:R-:W4:Y:S01]  /*441c0*/  LDL.LU R21, [R1+0x234] ;  /* 0x0002340001157983 */ /* 0x000f220000300800 */
[----:B0-----:R-:W3:Y:S01]  /*441d0*/  LDL.LU R22, [R1+0x238] ;  /* 0x0002380001167983 */ /* 0x001ee20000300800 */
[----:B------:R-:W3:Y:S01]  /*441e0*/  LDL.LU R23, [R1+0x23c] ;  /* 0x00023c0001177983 */ /* 0x000ee20000300800 */
[C---:B--2---:R-:W-:Y:S02]  /*441f0*/  HMMA.16816.F32 R16, R12.reuse, R18, R24 ;  /* 0x000000120c10723c */ /* 0x044fe40000001818 */
[----:B---3--:R-:W-:Y:S01]  /*44200*/  STL.64 [R1+0x24d0], R22 ;  /* 0x0024d01601007387 */ /* 0x008fe20000100a00 */
[----:B----4-:R0:W-:Y:S03]  /*44210*/  STL.64 [R1+0x24c8], R20 ;  /* 0x0024c81401007387 */ /* 0x0101e60000100a00 */
[----:B0-----:R-:W2:Y:S01]  /*44220*/  LDL.LU R20, [R1+0x240] ;  /* 0x0002400001147983 */ /* 0x001ea20000300800 */
[----:B------:R-:W2:Y:S02]  /*44230*/  LDL.LU R21, [R1+0x244] ;  /* 0x0002440001157983 */ /* 0x000ea40000300800 */
[----:B------:R-:W2:Y:S02]  /*44240*/  LDL.LU R22, [R1+0x248] ;  /* 0x0002480001167983 */ /* 0x000ea40000300800 */
[----:B------:R-:W2:Y:S01]  /*44250*/  LDL.LU R23, [R1+0x24c] ;  /* 0x00024c0001177983 */ /* 0x000ea20000300800 */
[----:B------:R-:W3:Y:S01]  /*44260*/  LDL.LU.64 R26, [R1+0x2520] ;  /* 0x00252000011a7983 */ /* 0x000ee20000300a00 */
[----:B------:R-:W3:Y:S10]  /*44270*/  LDL.LU.64 R24, [R1+0x2518] ;  /* 0x0025180001187983 */ /* 0x000ef40000300a00 */
[----:B------:R-:W-:Y:S02]  /*44280*/  STL.64 [R1+0x5a0], R16 ;  /* 0x0005a01001007387 */ /* 0x000fe40000100a00 */
[----:B------:R0:W-:Y:S02]  /*44290*/  STL.64 [R1+0x5a8], R18 ;  /* 0x0005a81201007387 */ /* 0x0001e40000100a00 */
[----:B0-----:R-:W4:Y:S01]  /*442a0*/  LDL.LU.64 R18, [R1+0x2510] ;  /* 0x0025100001127983 */ /* 0x001f220000300a00 */
[----:B------:R-:W4:Y:S02]  /*442b0*/  LDL.LU.64 R16, [R1+0x2508] ;  /* 0x0025080001107983 */ /* 0x000f240000300a00 */
[C---:B----4-:R-:W-:Y:S11]  /*442c0*/  HMMA.16816.F32 R16, R12.reuse, R10, R16 ;  /* 0x0000000a0c10723c */ /* 0x050ff60000001810 */
[----:B------:R-:W-:Y:S11]  /*442d0*/  @!UPT UIADD3 URZ, URZ, URZ, URZ ;  /* 0x0000003f3f3ff290 */ /* 0x000ff6000fffe03f */
[----:B------:R-:W-:Y:S01]  /*442e0*/  @!UPT UIADD3 URZ, URZ, URZ, URZ ;  /* 0x0000003f3f3ff290 */ /* 0x000fe2000fffe03f */
[----:B------:R-:W-:Y:S01]  /*442f0*/  STL.64 [R1+0x590], R16 ;  /* 0x0005901001007387 */ /* 0x000fe20000100a00 */
[----:B------:R0:W-:Y:S03]  /*44300*/  STL.64 [R1+0x598], R18 ;  /* 0x0005981201007387 */ /* 0x0001e60000100a00 */
[----:B0-----:R-:W3:Y:S01]  /*44310*/  LDL.LU.64 R18, [R1+0x2500] ;  /* 0x0025000001127983 */ /* 0x001ee20000300a00 */
[----:B------:R-:W-:Y:S01]  /*44320*/  STL.64 [R1+0x2490], R10 ;  /* 0x0024900a01007387 */ /* 0x000fe20000100a00 */
[C---:B---3--:R-:W-:Y:S11]  /*44330*/  HMMA.16816.F32 R24, R12.reuse, R18, R24 ;  /* 0x000000120c18723c */ /* 0x048ff60000001818 */
[----:B------:R-:W-:Y:S11]  /*44340*/  @!UPT UIADD3 URZ, URZ, URZ, URZ ;  /* 0x0000003f3f3ff290 */ /* 0x000ff6000fffe03f */
[----:B------:R-:W-:Y:S01]  /*44350*/  @!UPT UIADD3 URZ, URZ, URZ, URZ ;  /* 0x0000003f3f3ff290 */ /* 0x000fe2000fffe03f */
[----:B------:R0:W-:Y:S01]  /*44360*/  STL.64 [R1+0x600], R24 ;  /* 0x0006001801007387 */ /* 0x0001e20000100a00 */
[----:B------:R1:W-:Y:S02]  /*44370*/  STL.64 [R1+0x608], R26 ;  /* 0x0006081a01007387 */ /* 0x0003e40000100a00 */
[----:B0-----:R-:W-:Y:S01]  /*44380*/  IMAD.MOV.U32 R25, RZ, RZ, R18 ;  /* 0x000000ffff197224 */ /* 0x001fe200078e0012 */
[----:B-1----:R-:W3:Y:S01]  /*44390*/  LDL.LU.64 R26, [R1+0x24f8] ;  /* 0x0024f800011a7983 */ /* 0x002ee20000300a00 */
[----:B------:R-:W-:Y:S02]  /*443a0*/  IMAD.MOV.U32 R24, RZ, RZ, R19 ;  /* 0x000000ffff187224 */ /* 0x000fe400078e0013 */
[----:B------:R-:W3:Y:S02]  /*443b0*/  LDL.LU.64 R18, [R1+0x24f0] ;  /* 0x0024f00001127983 */ /* 0x000ee40000300a00 */
[----:B------:R-:W3:Y:S02]  /*443c0*/  LDL.LU.64 R16, [R1+0x24e8] ;  /* 0x0024e80001107983 */ /* 0x000ee40000300a00 */
[----:B---3--:R-:W-:Y:S01]  /*443d0*/  HMMA.16816.F32 R12, R12, R26, R16 ;  /* 0x0000001a0c0c723c */ /* 0x008fe20000001810 */
[----:B------:R-:W2:Y:S01]  /*443e0*/  LDL.LU.64 R18, [R1+0x24e0] ;  /* 0x0024e00001127983 */ /* 0x000ea20000300a00 */
[----:B------:R-:W2:Y:S02]  /*443f0*/  LDL.LU.64 R16, [R1+0x24d8] ;  /* 0x0024d80001107983 */ /* 0x000ea40000300a00 */
[----:B------:R-:W-:Y:S02]  /*44400*/  STL.64 [R1+0x2470], R26 ;  /* 0x0024701a01007387 */ /* 0x000fe40000100a00 */
[----:B------:R-:W-:-:S02]  /*44410*/  IMAD.MOV.U32 R10, RZ, RZ, R2 ;  /* 0x000000ffff0a7224 */ /* 0x000fc400078e0002 */
[----:B------:R-:W-:Y:S02]  /*44420*/  IMAD.MOV.U32 R11, RZ, RZ, R0 ;  /* 0x000000ffff0b7224 */ /* 0x000fe400078e0000 */
[----:B------:R-:W-:Y:S02]  /*44430*/  IMAD.MOV.U32 R2, RZ, RZ, R6 ;  /* 0x000000ffff027224 */ /* 0x000fe400078e0006 */
[----:B------:R-:W-:-:S11]  /*44440*/  IMAD.MOV.U32 R0, RZ, RZ, R7 ;  /* 0x000000ffff007224 */ /* 0x000fd600078e0007 */
[----:B------:R-:W-:Y:S01]  /*44450*/  STL.64 [R1+0x5f0], R12 ;  /* 0x0005f00c01007387 */ /* 0x000fe20000100a00 */
[----:B------:R0:W-:Y:S03]  /*44460*/  STL.64 [R1+0x5f8], R14 ;  /* 0x0005f80e01007387 */ /* 0x0001e60000100a00 */
[----:B0-----:R-:W3:Y:S01]  /*44470*/  LDL.64 R14, [R1+0x28] ;  /* 0x00002800010e7983 */ /* 0x001ee20000100a00 */
        /* <DEDUP_REMOVED lines=13> */
[----:B0-----:R-:W4:Y:S01]  /*44550*/  LDL.LU.64 R6, [R1+0x24b0] ;  /* 0x0024b00001067983 */ /* 0x001f220000300a00 */
[----:B------:R-:W4:Y:S02]  /*44560*/  LDL.LU.64 R4, [R1+0x24a8] ;  /* 0x0024a80001047983 */ /* 0x000f240000300a00 */
[C---:B----4-:R-:W-:Y:S01]  /*44570*/  HMMA.16816.F32 R8, R16.reuse, R10, R4 ;  /* 0x0000000a1008723c */ /* 0x050fe20000001804 */
[----:B------:R-:W2:Y:S01]  /*44580*/  LDL.LU.64 R6, [R1+0x24a0] ;  /* 0x0024a00001067983 */ /* 0x000ea20000300a00 */
[----:B------:R-:W2:Y:S11]  /*44590*/  LDL.LU.64 R4, [R1+0x2498] ;  /* 0x0024980001047983 */ /* 0x000eb60000300a00 */
[----:B------:R-:W-:Y:S10]  /*445a0*/  @!UPT UIADD3 URZ, URZ, URZ, URZ ;  /* 0x0000003f3f3ff290 */ /* 0x000ff4000fffe03f */
[----:B------:R-:W-:Y:S01]  /*445b0*/  STL.64 [R1+0x7b0], R8 ;  /* 0x0007b00801007387 */ /* 0x000fe20000100a00 */
[----:B------:R2:W-:Y:S02]  /*445c0*/  STL.64 [R1+0x7b8], R10 ;  /* 0x0007b80a01007387 */ /* 0x0005e40000100a00 */
[----:B--2---:R-:W-:Y:S01]  /*445d0*/  HMMA.16816.F32 R8, R16, R22, R4 ;  /* 0x000000161008723c */ /* 0x004fe20000001804 */
[----:B------:R-:W2:Y:S11]  /*445e0*/  LDL.LU R4, [R1+0x400] ;  /* 0x0004000001047983 */ /* 0x000eb60000300800 */
[----:B------:R-:W-:Y:S11]  /*445f0*/  @!UPT UIADD3 URZ, URZ, URZ, URZ ;  /* 0x0000003f3f3ff290 */ /* 0x000ff6000fffe03f */
[----:B------:R-:W-:Y:S01]  /*44600*/  STL.64 [R1+0x7a0], R8 ;  /* 0x0007a00801007387 */ /* 0x000fe20000100a00 */
[----:B------:R-:W-:Y:S02]  /*44610*/  STL.64 [R1+0x7a8], R10 ;  /* 0x0007a80a01007387 */ /* 0x000fe40000100a00 */
[----:B------:R-:W2:Y:S02]  /*44620*/  LDL.LU R5, [R1+0x404] ;  /* 0x0004040001057983 */ /* 0x000ea40000300800 */
[----:B------:R-:W4:Y:S01]  /*44630*/  LDL.LU R6, [R1+0x408] ;  /* 0x0004080001067983 */ /* 0x000f220000300800 */
[----:B------:R-:W4:Y:S04]  /*44640*/  LDL.LU R7, [R1+0x40c] ;  /* 0x00040c0001077983 */ /* 0x000f280000300800 */
[----:B----4-:R-:W-:Y:S01]  /*44650*/  STL.64 [R1+0x2400], R6 ;  /* 0x0024000601007387 */ /* 0x010fe20000100a00 */
[----:B--2---:R0:W-:Y:S03]  /*44660*/  STL.64 [R1+0x23f8], R4 ;  /* 0x0023f80401007387 */ /* 0x0041e60000100a00 */
[----:B0-----:R-:W2:Y:S01]  /*44670*/  LDL.LU R4, [R1+0x2e0] ;  /* 0x0002e00001047983 */ /* 0x001ea20000300800 */
[----:B------:R-:W2:Y:S02]  /*44680*/  LDL.LU R5, [R1+0x2e4] ;  /* 0x0002e40001057983 */ /* 0x000ea40000300800 */
[----:B------:R-:W4:Y:S02]  /*44690*/  LDL.LU R6, [R1+0x2e8] ;  /* 0x0002e80001067983 */ /* 0x000f240000300800 */
[----:B------:R-:W4:Y:S01]  /*446a0*/  LDL.LU R7, [R1+0x2ec] ;  /* 0x0002ec0001077983 */ /* 0x000f220000300800 */
[----:B------:R-:W2:Y:S01]  /*446b0*/  LDL.LU R20, [R1+0x140] ;  /* 0x0001400001147983 */ /* 0x000ea20000300800 */
[----:B------:R-:W2:Y:S02]  /*446c0*/  LDL.LU R21, [R1+0x144] ;  /* 0x0001440001157983 */ /* 0x000ea40000300800 */
[----:B------:R-:W2:Y:S02]  /*446d0*/  LDL.LU R22, [R1+0x148] ;  /* 0x0001480001167983 */ /* 0x000ea40000300800 */
[----:B------:R-:W2:Y:S01]  /*446e0*/  LDL.LU R23, [R1+0x14c] ;  /* 0x00014c0001177983 */ /* 0x000ea20000300800 */
[----:B------:R-:W3:Y:S01]  /*446f0*/  LDL.LU R8, [R1+0x200] ;  /* 0x0002000001087983 */ /* 0x000ee20000300800 */
[----:B------:R-:W3:Y:S02]  /*44700*/  LDL.LU R9, [R1+0x204] ;  /* 0x0002040001097983 */ /* 0x000ee40000300800 */
[----:B------:R-:W-:-:S02]  /*44710*/  IMAD.MOV.U32 R26, RZ, RZ, R25 ;  /* 0x000000ffff1a7224 */ /* 0x000fc400078e0019 */
[----:B------:R-:W-:Y:S01]  /*44720*/  IMAD.MOV.U32 R27, RZ, RZ, R24 ;  /* 0x000000ffff1b7224 */ /* 0x000fe200078e0018 */
[----:B------:R-:W3:Y:S01]  /*44730*/  LDL.LU R10, [R1+0x208] ;  /* 0x00020800010a7983 */ /* 0x000ee20000300800 */
[----:B------:R-:W3:Y:S03]  /*44740*/  LDL.LU R11, [R1+0x20c] ;  /* 0x00020c00010b7983 */ /* 0x000ee60000300800 */
[----:B--2---:R-:W-:Y:S01]  /*44750*/  STL.64 [R1+0x2480], R22 ;  /* 0x0024801601007387 */ /* 0x004fe20000100a00 */
[----:B------:R0:W-:Y:S02]  /*44760*/  STL.64 [R1+0x2478], R20 ;  /* 0x0024781401007387 */ /* 0x0001e40000100a00 */
[----:B------:R1:W-:Y:S01]  /*44770*/  STL.64 [R1+0x2488], R26 ;  /* 0x0024881a01007387 */ /* 0x0003e20000100a00 */
[----:B0-----:R-:W2:Y:S01]  /*44780*/  LDL.LU R20, [R1+0x1e0] ;  /* 0x0001e00001147983 */ /* 0x001ea20000300800 */
[----:B------:R-:W2:Y:S02]  /*44790*/  LDL.LU R21, [R1+0x1e4] ;  /* 0x0001e40001157983 */ /* 0x000ea40000300800 */
[----:B------:R-:W2:Y:S02]  /*447a0*/  LDL.LU R22, [R1+0x1e8] ;  /* 0x0001e80001167983 */ /* 0x000ea40000300800 */
[----:B------:R-:W2:Y:S01]  /*447b0*/  LDL.LU R23, [R1+0x1ec] ;  /* 0x0001ec0001177983 */ /* 0x000ea20000300800 */
[----:B------:R-:W2:Y:S01]  /*447c0*/  LDL.LU R24, [R1+0x1f0] ;  /* 0x0001f00001187983 */ /* 0x000ea20000300800 */
[----:B------:R-:W2:Y:S02]  /*447d0*/  LDL.LU R25, [R1+0x1f4] ;  /* 0x0001f40001197983 */ /* 0x000ea40000300800 */
[----:B-1----:R-:W2:Y:S02]  /*447e0*/  LDL.LU R26, [R1+0x1f8] ;  /* 0x0001f800011a7983 */ /* 0x002ea40000300800 */
[----:B------:R-:W2:Y:S01]  /*447f0*/  LDL.LU R27, [R1+0x1fc] ;  /* 0x0001fc00011b7983 */ /* 0x000ea20000300800 */
[----:B----4-:R-:W-:Y:S01]  /*44800*/  STL.64 [R1+0x2410], R6 ;  /* 0x0024100601007387 */ /* 0x010fe20000100a00 */
        /* <DEDUP_REMOVED lines=10> */
[----:B------:R-:W4:Y:S02]  /*448b0*/  LDL.LU R7, [R1+0x10c] ;  /* 0x00010c0001077983 */ /* 0x000f240000300800 */
[----:B----4-:R0:W-:Y:S01]  /*448c0*/  STL.64 [R1+0x2430], R6 ;  /* 0x0024300601007387 */ /* 0x0101e20000100a00 */
[----:B--2---:R-:W-:Y:S03]  /*448d0*/  STL.64 [R1+0x2428], R4 ;  /* 0x0024280401007387 */ /* 0x004fe60000100a00 */
[----:B0-----:R-:W2:Y:S01]  /*448e0*/  LDL.64 R6, [R1+0x48] ;  /* 0x0000480001067983 */ /* 0x001ea20000100a00 */
[C---:B---3--:R-:W-:Y:S03]  /*448f0*/  HMMA.16816.F32 R8, R16.reuse, R14, R8 ;  /* 0x0000000e1008723c */ /* 0x048fe60000001808 */
[----:B--2---:R0:W-:Y:S04]  /*44900*/  STL.64 [R1+0x2440], R6 ;  /* 0x0024400601007387 */ /* 0x0041e80000100a00 */
[----:B0-----:R-:W2:Y:S04]  /*44910*/  LDL.64 R6, [R1+0x58] ;  /* 0x0000580001067983 */ /* 0x001ea80000100a00 */
[----:B--2---:R-:W-:Y:S11]  /*44920*/  STL.64 [R1+0x2448], R6 ;  /* 0x0024480601007387 */ /* 0x004ff60000100a00 */
[----:B------:R-:W-:Y:S01]  /*44930*/  @!UPT UIADD3 URZ, URZ, URZ, URZ ;  /* 0x0000003f3f3ff290 */ /* 0x000fe2000fffe03f */
[----:B------:R-:W-:Y:S02]  /*44940*/  STL.64 [R1+0x5c0], R8 ;  /* 0x0005c00801007387 */ /* 0x000fe40000100a00 */
[----:B------:R0:W-:Y:S02]  /*44950*/  STL.64 [R1+0x5c8], R10 ;  /* 0x0005c80a01007387 */ /* 0x0001e40000100a00 */
[----:B0-----:R-:W2:Y:S01]  /*44960*/  LDL.LU.64 R10, [R1+0x2490] ;  /* 0x00249000010a7983 */ /* 0x001ea20000300a00 */
[----:B------:R0:W-:Y:S02]  /*44970*/  STL.64 [R1+0x2438], R14 ;  /* 0x0024380e01007387 */ /* 0x0001e40000100a00 */
[----:B------:R-:W3:Y:S02]  /*44980*/  LDL.LU R12, [R1+0x110] ;  /* 0x00011000010c7983 */ /* 0x000ee40000300800 */
[----:B------:R-:W3:Y:S01]  /*44990*/  LDL.LU R13, [R1+0x114] ;  /* 0x00011400010d7983 */ /* 0x000ee20000300800 */
[----:B0-----:R-:W4:Y:S01]  /*449a0*/  LDL.LU R14, [R1+0x118] ;  /* 0x00011800010e7983 */ /* 0x001f220000300800 */
[----:B------:R-:W4:Y:S01]  /*449b0*/  LDL.LU R15, [R1+0x11c] ;  /* 0x00011c00010f7983 */ /* 0x000f220000300800 */
[C---:B--2---:R-:W-:Y:S02]  /*449c0*/  HMMA.16816.F32 R24, R16.reuse, R10, R24 ;  /* 0x0000000a1018723c */ /* 0x044fe40000001818 */
[----:B----4-:R-:W-:Y:S01]  /*449d0*/  STL.64 [R1+0x2458], R14 ;  /* 0x0024580e01007387 */ /* 0x010fe20000100a00 */
[----:B---3--:R0:W-:Y:S03]  /*449e0*/  STL.64 [R1+0x2450], R12 ;  /* 0x0024500c01007387 */ /* 0x0081e60000100a00 */
[----:B0-----:R-:W2:Y:S01]  /*449f0*/  LDL.LU R12, [R1+0x130] ;  /* 0x00013000010c7983 */ /* 0x001ea20000300800 */
[----:B------:R-:W2:Y:S02]  /*44a00*/  LDL.LU R13, [R1+0x134] ;  /* 0x00013400010d7983 */ /* 0x000ea40000300800 */
[----:B------:R-:W2:Y:S02]  /*44a10*/  LDL.LU R14, [R1+0x138] ;  /* 0x00013800010e7983 */ /* 0x000ea40000300800 */
[----:B------:R-:W2:Y:S11]  /*44a20*/  LDL.LU R15, [R1+0x13c] ;  /* 0x00013c00010f7983 */ /* 0x000eb60000300800 */
[----:B------:R-:W-:Y:S01]  /*44a30*/  @!UPT UIADD3 URZ, URZ, URZ, URZ ;  /* 0x0000003f3f3ff290 */ /* 0x000fe2000fffe03f */
[----:B------:R-:W-:Y:S01]  /*44a40*/  STL.64 [R1+0x580], R24 ;  /* 0x0005801801007387 */ /* 0x000fe20000100a00 */
[----:B------:R0:W-:Y:S03]  /*44a50*/  STL.64 [R1+0x588], R26 ;  /* 0x0005881a01007387 */ /* 0x0001e60000100a00 */
[----:B0-----:R-:W3:Y:S02]  /*44a60*/  LDL.LU.64 R26, [R1+0x2488] ;  /* 0x00248800011a7983 */ /* 0x001ee40000300a00 */
[C---:B---3--:R-:W-:Y:S02]  /*44a70*/  HMMA.16816.F32 R24, R16.reuse, R26, R20 ;  /* 0x0000001a1018723c */ /* 0x048fe40000001814 */
[----:B------:R-:W3:Y:S01]  /*44a80*/  LDL.LU.64 R22, [R1+0x2480] ;  /* 0x0024800001167983 */ /* 0x000ee20000300a00 */
[----:B------:R-:W3:Y:S11]  /*44a90*/  LDL.LU.64 R20, [R1+0x2478] ;  /* 0x0024780001147983 */ /* 0x000ef60000300a00 */
[----:B------:R-:W-:Y:S09]  /*44aa0*/  @!UPT UIADD3 URZ, URZ, URZ, URZ ;  /* 0x0000003f3f3ff290 */ /* 0x000ff2000fffe03f */
[----:B------:R-:W-:Y:S01]  /*44ab0*/  STL.64 [R1+0x570], R24 ;  /* 0x0005701801007387 */ /* 0x000fe20000100a00 */
[----:B------:R0:W-:Y:S03]  /*44ac0*/  STL.64 [R1+0x578], R26 ;  /* 0x0005781a01007387 */ /* 0x0001e60000100a00 */
[----:B0-----:R-:W3:Y:S01]  /*44ad0*/  LDL.LU.64 R26, [R1+0x2470] ;  /* 0x00247000011a7983 */ /* 0x001ee20000300a00 */
[----:B------:R-:W-:Y:S02]  /*44ae0*/  IMAD.MOV.U32 R6, RZ, RZ, R2 ;  /* 0x000000ffff067224 */ /* 0x000fe400078e0002 */
[----:B------:R-:W-:Y:S01]  /*44af0*/  IMAD.MOV.U32 R7, RZ, RZ, R0 ;  /* 0x000000ffff077224 */ /* 0x000fe200078e0000 */
[----:B---3--:R-:W-:Y:S01]  /*44b00*/  HMMA.16816.F32 R16, R16, R26, R20 ;  /* 0x0000001a1010723c */ /* 0x008fe20000001814 */
[----:B------:R-:W2:Y:S01]  /*44b10*/  LDL.LU.64 R22, [R1+0x2468] ;  /* 0x0024680001167983 */ /* 0x000ea20000300a00 */
[----:B------:R-:W2:Y:S11]  /*44b20*/  LDL.LU.64 R20, [R1+0x2460] ;  /* 0x0024600001147983 */ /* 0x000eb60000300a00 */
[----:B------:R-:W-:Y:S10]  /*44b30*/  @!UPT UIADD3 URZ, URZ, URZ, URZ ;  /* 0x0000003f3f3ff290 */ /* 0x000ff4000fffe03f */
[----:B------:R-:W-:Y:S01]  /*44b40*/  STL.64 [R1+0x550], R16 ;  /* 0x0005501001007387 */ /* 0x000fe20000100a00 */
[----:B------:R0:W-:Y:S03]  /*44b50*/  STL.64 [R1+0x558], R18 ;  /* 0x0005581201007387 */ /* 0x0001e60000100a00 */
[----:B0-----:R-:W3:Y:S01]  /*44b60*/  LDL.64 R18, [R1+0x38] ;  /* 0x0000380001127983 */ /* 0x001ee20000100a00 */
[----:B------:R0:W-:Y:S02]  /*44b70*/  STL [R1+0x23f0], R26 ;  /* 0x0023f01a01007387 */ /* 0x0001e40000100800 */
[----:B------:R1:W-:Y:S02]  /*44b80*/  STL [R1+0x23ec], R27 ;  /* 0x0023ec1b01007387 */ /* 0x0003e40000100800 */
[----:B------:R-:W4:Y:S01]  /*44b90*/  LDL.LU R24, [R1+0x120] ;  /* 0x0001200001187983 */ /* 0x000f220000300800 */
[----:B------:R-:W4:Y:S04]  /*44ba0*/  LDL.LU R25, [R1+0x124] ;  /* 0x0001240001197983 */ /* 0x000f280000300800 */
[----:B0-----:R-:W4:Y:S01]  /*44bb0*/  LDL.LU R26, [R1+0x128] ;  /* 0x00012800011a7983 */ /* 0x001f220000300800 */
[----:B-1----:R-:W4:Y:S01]  /*44bc0*/  LDL.LU R27, [R1+0x12c] ;  /* 0x00012c00011b7983 */ /* 0x002f220000300800 */
[C---:B--2---:R-:W-:Y:S02]  /*44bd0*/  HMMA.16816.F32 R4, R20.reuse, R6, R12 ;  /* 0x000000061404723c */ /* 0x044fe4000000180c */
[----:B------:R-:W2:Y:S01]  /*44be0*/  LDL.LU.64 R14, [R1+0x2458] ;  /* 0x00245800010e7983 */ /* 0x000ea20000300a00 */
[----:B------:R-:W2:Y:S11]  /*44bf0*/  LDL.LU.64 R12, [R1+0x2450] ;  /* 0x00245000010c7983 */ /* 0x000eb60000300a00 */
[----:B------:R-:W-:Y:S09]  /*44c00*/  @!UPT UIADD3 URZ, URZ, URZ, URZ ;  /* 0x0000003f3f3ff290 */ /* 0x000ff2000fffe03f */
[----:B------:R-:W-:Y:S01]  /*44c10*/  STL.64 [R1+0x770], R4 ;  /* 0x0007700401007387 */ /* 0x000fe20000100a00 */
[----:B------:R0:W-:Y:S03]  /*44c20*/  STL.64 [R1+0x778], R6 ;  /* 0x0007780601007387 */ /* 0x0001e60000100a00 */
[----:B0-----:R-:W4:Y:S02]  /*44c30*/  LDL.LU.64 R6, [R1+0x2448] ;  /* 0x0024480001067983 */ /* 0x001f240000300a00 */
[C---:B----4-:R-:W-:Y:S11]  /*44c40*/  HMMA.16816.F32 R24, R20.reuse, R6, R24 ;  /* 0x000000061418723c */ /* 0x050ff60000001818 */
[----:B------:R-:W-:Y:S11]  /*44c50*/  @!UPT UIADD3 URZ, URZ, URZ, URZ ;  /* 0x0000003f3f3ff290 */ /* 0x000ff6000fffe03f */
[----:B------:R-:W-:Y:S01]  /*44c60*/  @!UPT UIADD3 URZ, URZ, URZ, URZ ;  /* 0x0000003f3f3ff290 */ /* 0x000fe2000fffe03f */
[----:B------:R-:W-:Y:S01]  /*44c70*/  STL.64 [R1+0x740], R24 ;  /* 0x0007401801007387 */ /* 0x000fe20000100a00 */
[----:B------:R0:W-:Y:S02]  /*44c80*/  STL.64 [R1+0x748], R26 ;  /* 0x0007481a01007387 */ /* 0x0001e40000100a00 */
[----:B0-----:R-:W-:Y:S02]  /*44c90*/  IMAD.MOV.U32 R26, RZ, RZ, R6 ;  /* 0x000000ffff1a7224 */ /* 0x001fe400078e0006 */
[----:B------:R-:W-:Y:S02]  /*44ca0*/  IMAD.MOV.U32 R27, RZ, RZ, R7 ;  /* 0x000000ffff1b7224 */ /* 0x000fe400078e0007 */
[----:B------:R-:W2:Y:S02]  /*44cb0*/  LDL.LU.64 R6, [R1+0x2440] ;  /* 0x0024400001067983 */ /* 0x000ea40000300a00 */
[----:B--2---:R-:W-:Y:S01]  /*44cc0*/  HMMA.16816.F32 R12, R20, R6, R12 ;  /* 0x00000006140c723c */ /* 0x004fe2000000180c */
[----:B------:R-:W-:-:S02]  /*44cd0*/  IMAD.MOV.U32 R24, RZ, RZ, R6 ;  /* 0x000000ffff187224 */ /* 0x000fc400078e0006 */
        /* <DEDUP_REMOVED lines=22> */
[----:B------:R-:W-:Y:S02]  /*44e40*/  IMAD.MOV.U32 R29, RZ, RZ, R15 ;  /* 0x000000ffff1d7224 */ /* 0x000fe400078e000f */
[----:B------:R-:W0:Y:S04]  /*44e50*/  LDSM.16.MT88.4 R12, [R3+0x1c200] ;  /* 0x01c20000030c783b */ /* 0x000e280000004200 */
[----:B0-----:R0:W-:Y:S01]  /*44e60*/  STL.64 [R1+0x2398], R14 ;  /* 0x0023980e01007387 */ /* 0x0011e20000100a00 */
[----:B------:R-:W-:Y:S03]  /*44e70*/  STL.64 [R1+0x2390], R12 ;  /* 0x0023900c01007387 */ /* 0x000fe60000100a00 */
[----:B0-----:R-:W3:Y:S01]  /*44e80*/  LDL.64 R14, [R1+0x8] ;  /* 0x00000800010e7983 */ /* 0x001ee20000100a00 */
[----:B--2---:R-:W-:Y:S11]  /*44e90*/  HMMA.16816.F32 R4, R20, R10, R4 ;  /* 0x0000000a1404723c */ /* 0x004ff60000001804 */
        /* <DEDUP_REMOVED lines=10> */
[----:B------:R-:W-:Y:S02]  /*44f40*/  STL.64 [R1+0x2308], R8 ;  /* 0x0023080801007387 */ /* 0x000fe40000100a00 */
[----:B0-----:R-:W-:-:S02]  /*44f50*/  IMAD.MOV.U32 R10, RZ, RZ, R26 ;  /* 0x000000ffff0a7224 */ /* 0x001fc400078e001a */
[----:B------:R-:W-:Y:S01]  /*44f60*/  IMAD.MOV.U32 R11, RZ, RZ, R27 ;  /* 0x000000ffff0b7224 */ /* 0x000fe200078e001b */
[----:B------:R-:W4:Y:S01]  /*44f70*/  LDL.LU R26, [R1+0x23f0] ;  /* 0x0023f000011a7983 */ /* 0x000f220000300800 */
[----:B------:R-:W4:Y:S03]  /*44f80*/  LDL.LU R27, [R1+0x23ec] ;  /* 0x0023ec00011b7983 */ /* 0x000f260000300800 */
[----:B------:R0:W-:Y:S04]  /*44f90*/  STL.64 [R1+0x23d8], R10 ;  /* 0x0023d80a01007387 */ /* 0x0001e80000100a00 */
[----:B0-----:R-:W4:Y:S01]  /*44fa0*/  LDL.64 R10, [R1+0x68] ;  /* 0x00006800010a7983 */ /* 0x001f220000100a00 */
[----:B---3--:R-:W-:Y:S02]  /*44fb0*/  STL.64 [R1+0x23a8], R14 ;  /* 0x0023a80e01007387 */ /* 0x008fe40000100a00 */
[----:B------:R0:W-:Y:S01]  /*44fc0*/  STL.64 [R1+0x23c0], R12 ;  /* 0x0023c00c01007387 */ /* 0x0001e20000100a00 */
[----:B--2---:R-:W-:Y:S11]  /*44fd0*/  HMMA.16816.F32 R4, R20, R14, R4 ;  /* 0x0000000e1404723c */ /* 0x004ff60000001804 */
[----:B------:R-:W-:Y:S11]  /*44fe0*/  @!UPT UIADD3 URZ, URZ, URZ, URZ ;  /* 0x0000003f3f3ff290 */ /* 0x000ff6000fffe03f */
[----:B------:R-:W-:Y:S01]  /*44ff0*/  @!UPT UIADD3 URZ, URZ, URZ, URZ ;  /* 0x0000003f3f3ff290 */ /* 0x000fe2000fffe03f */
[----:B------:R-:W-:Y:S01]  /*45000*/  STL.64 [R1+0x500], R4 ;  /* 0x0005000401007387 */ /* 0x000fe20000100a00 */
[----:B------:R-:W-:Y:S02]  /*45010*/  STL.64 [R1+0x508], R6 ;  /* 0x0005080601007387 */ /* 0x000fe40000100a00 */
[----:B0-----:R-:W4:Y:S02]  /*45020*/  LDL.LU R12, [R1+0x3f0] ;  /* 0x0003f000010c7983 */ /* 0x001f240000300800 */
[----:B------:R-:W4:Y:S01]  /*45030*/  LDL.LU R13, [R1+0x3f4] ;  /* 0x0003f400010d7983 */ /* 0x000f220000300800 */
[----:B------:R-:W4:Y:S01]  /*45040*/  LDL.LU R14, [R1+0x3f8] ;  /* 0x0003f800010e7983 */ /* 0x000f220000300800 */
[----:B------:R-:W4:Y:S03]  /*45050*/  LDL.LU R15, [R1+0x3fc] ;  /* 0x0003fc00010f7983 */ /* 0x000f260000300800 */
[----:B------:R-:W0:Y:S01]  /*45060*/  LDSM.16.MT88.4 R4, [R3+0x1c300] ;  /* 0x01c300000304783b */ /* 0x000e220000004200 */
[----:B------:R-:W-:-:S02]  /*45070*/  IMAD.MOV.U32 R28, RZ, RZ, R18 ;  /* 0x000000ffff1c7224 */ /* 0x000fc400078e0012 */
[----:B------:R-:W-:Y:S02]  /*45080*/  IMAD.MOV.U32 R25, RZ, RZ, R19 ;  /* 0x000000ffff197224 */ /* 0x000fe400078e0013 */
[----:B------:R-:W-:Y:S04]  /*45090*/  LDSM.16.MT88.4 R16, [R3+0x1c180] ;  /* 0x01c180000310783b */ /* 0x000fe80000004200 */
[----:B0-----:R0:W-:Y:S01]  /*450a0*/  STL.64 [R1+0x2270], R6 ;  /* 0x0022700601007387 */ /* 0x0011e20000100a00 */
[----:B------:R-:W-:Y:S02]  /*450b0*/  STL.64 [R1+0x2268], R4 ;  /* 0x0022680401007387 */ /* 0x000fe40000100a00 */
[----:B0-----:R-:W-:Y:S02]  /*450c0*/  IMAD.MOV.U32 R6, RZ, RZ, R28 ;  /* 0x000000ffff067224 */ /* 0x001fe400078e001c */
[----:B------:R-:W-:Y:S01]  /*450d0*/  IMAD.MOV.U32 R7, RZ, RZ, R25 ;  /* 0x000000ffff077224 */ /* 0x000fe200078e0019 */
[----:B------:R-:W2:Y:S04]  /*450e0*/  LDL.LU R28, [R1+0x23e8] ;  /* 0x0023e800011c7983 */ /* 0x000ea80000300800 */
[----:B------:R4:W-:Y:S02]  /*450f0*/  STL.64 [R1+0x23c8], R6 ;  /* 0x0023c80601007387 */ /* 0x0009e40000100a00 */
[----:B----4-:R-:W-:Y:S02]  /*45100*/  HMMA.16816.F32 R4, R20, R26, R12 ;  /* 0x0000001a1404723c */ /* 0x010fe4000000180c */
[----:B------:R-:W0:Y:S05]  /*45110*/  LDSM.16.MT88.4 R20, [R3+0x1c380] ;  /* 0x01c380000314783b */ /* 0x000e2a0000004200 */
[----:B------:R-:W-:-:S02]  /*45120*/  IMAD.MOV.U32 R14, RZ, RZ, R24 ;  /* 0x000000ffff0e7224 */ /* 0x000fc400078e0018 */
[----:B------:R-:W-:Y:S11]  /*45130*/  IMAD.MOV.U32 R15, RZ, RZ, R0 ;  /* 0x000000ffff0f7224 */ /* 0x000ff600078e0000 */
[----:B------:R-:W-:Y:S03]  /*45140*/  @!UPT UIADD3 URZ, URZ, URZ, URZ ;  /* 0x0000003f3f3ff290 */ /* 0x000fe6000fffe03f */
[----:B------:R-:W-:Y:S01]  /*45150*/  STL.64 [R1+0x4f0], R4 ;  /* 0x0004f00401007387 */ /* 0x000fe20000100a00 */
[----:B------:R-:W-:Y:S02]  /*45160*/  STL.64 [R1+0x4f8], R6 ;  /* 0x0004f80601007387 */ /* 0x000fe40000100a00 */
[----:B------:R1:W-:Y:S02]  /*45170*/  STL.64 [R1+0x23e0], R14 ;  /* 0x0023e00e01007387 */ /* 0x0003e40000100a00 */
[----:B------:R-:W3:Y:S01]  /*45180*/  LDL.LU R12, [R1+0x470] ;  /* 0x00047000010c7983 */ /* 0x000ee20000300800 */
[----:B------:R-:W3:Y:S04]  /*45190*/  LDL.LU R13, [R1+0x474] ;  /* 0x00047400010d7983 */ /* 0x000ee80000300800 */
[----:B-1----:R-:W3:Y:S01]  /*451a0*/  LDL.LU R14, [R1+0x478] ;  /* 0x00047800010e7983 */ /* 0x002ee20000300800 */
[----:B------:R-:W3:Y:S02]  /*451b0*/  LDL.LU R15, [R1+0x47c] ;  /* 0x00047c00010f7983 */ /* 0x000ee40000300800 */
[----:B------:R-:W4:Y:S02]  /*451c0*/  LDL.LU R4, [R1+0x450] ;  /* 0x0004500001047983 */ /* 0x000f240000300800 */
[----:B------:R-:W4:Y:S01]  /*451d0*/  LDL.LU R5, [R1+0x454] ;  /* 0x0004540001057983 */ /* 0x000f220000300800 */
[----:B------:R-:W4:Y:S01]  /*451e0*/  LDL.LU R6, [R1+0x458] ;  /* 0x0004580001067983 */ /* 0x000f220000300800 */
[----:B------:R-:W4:Y:S02]  /*451f0*/  LDL.LU R7, [R1+0x45c] ;  /* 0x00045c0001077983 */ /* 0x000f240000300800 */
[----:B------:R1:W-:Y:S02]  /*45200*/  STL.64 [R1+0x23a0], R26 ;  /* 0x0023a01a01007387 */ /* 0x0003e40000100a00 */
[----:B------:R-:W2:Y:S01]  /*45210*/  LDL.LU R24, [R1+0x440] ;  /* 0x0004400001187983 */ /* 0x000ea20000300800 */
[----:B------:R-:W2:Y:S04]  /*45220*/  LDL.LU R25, [R1+0x444] ;  /* 0x0004440001197983 */ /* 0x000ea80000300800 */
[----:B-1----:R-:W2:Y:S01]  /*45230*/  LDL.LU R26, [R1+0x448] ;  /* 0x00044800011a7983 */ /* 0x002ea20000300800 */
[----:B------:R-:W2:Y:S02]  /*45240*/  LDL.LU R27, [R1+0x44c] ;  /* 0x00044c00011b7983 */ /* 0x000ea40000300800 */
[----:B0-----:R-:W-:Y:S02]  /*45250*/  STL.64 [R1+0x21e0], R22 ;  /* 0x0021e01601007387 */ /* 0x001fe40000100a00 */
[----:B------:R0:W-:Y:S02]  /*45260*/  STL.64 [R1+0x21d8], R20 ;  /* 0x0021d81401007387 */ /* 0x0001e40000100a00 */
[----:B------:R-:W-:-:S02]  /*45270*/  IMAD.MOV.U32 R3, RZ, RZ, R10 ;  /* 0x000000ffff037224 */ /* 0x000fc400078e000a */
[----:B------:R-:W-:Y:S01]  /*45280*/  IMAD.MOV.U32 R0, RZ, RZ, R11 ;  /* 0x000000ffff007224 */ /* 0x000fe200078e000b */
[----:B0-----:R-:W2:Y:S01]  /*45290*/  LDL.LU R20, [R1+0x460] ;  /* 0x0004600001147983 */ /* 0x001ea20000300800 */
[----:B------:R-:W2:Y:S02]  /*452a0*/  LDL.LU R21, [R1+0x464] ;  /* 0x0004640001157983 */ /* 0x000ea40000300800 */
[----:B------:R-:W2:Y:S02]  /*452b0*/  LDL.LU R22, [R1+0x468] ;  /* 0x0004680001167983 */ /* 0x000ea40000300800 */
[----:B------:R-:W2:Y:S01]  /*452c0*/  LDL.LU R23, [R1+0x46c] ;  /* 0x00046c0001177983 */ /* 0x000ea20000300800 */
[C---:B---3--:R-:W-:Y:S11]  /*452d0*/  HMMA.16816.F32 R12, R16.reuse, R10, R12 ;  /* 0x0000000a100c723c */ /* 0x048ff6000000180c */
[----:B------:R-:W-:Y:S11]  /*452e0*/  @!UPT UIADD3 URZ, URZ, URZ, URZ ;  /* 0x0000003f3f3ff290 */ /* 0x000ff6000fffe03f */
[----:B------:R-:W-:Y:S01]  /*452f0*/  @!UPT UIADD3 URZ, URZ, URZ, URZ ;  /* 0x0000003f3f3ff290 */ /* 0x000fe2000fffe03f */
[----:B------:R-:W-:Y:S01]  /*45300*/  STL.64 [R1+0x710], R12 ;  /* 0x0007100c01007387 */ /* 0x000fe20000100a00 */
[----:B------:R0:W-:Y:S03]  /*45310*/  STL.64 [R1+0x718], R14 ;  /* 0x0007180e01007387 */ /* 0x0001e60000100a00 */
[----:B0-----:R-:W4:Y:S01]  /*45320*/  LDL.LU.64 R14, [R1+0x23e0] ;  /* 0x0023e000010e7983 */ /* 0x001f220000300a00 */
[----:B------:R-:W2:Y:S02]  /*45330*/  LDL.LU.64 R10, [R1+0x23d8] ;  /* 0x0023d800010a7983 */ /* 0x000ea40000300a00 */
[----:B------:R-:W3:Y:S01]  /*45340*/  LDL.LU R8, [R1+0x430] ;  /* 0x0004300001087983 */ /* 0x000ee20000300800 */
[C---:B--2---:R-:W-:Y:S11]  /*45350*/  HMMA.16816.F32 R20, R16.reuse, R10, R20 ;  /* 0x0000000a1014723c */ /* 0x044ff60000001814 */
[----:B------:R-:W-:Y:S11]  /*45360*/  @!UPT UIADD3 URZ, URZ, URZ, URZ ;  /* 0x0000003f3f3ff290 */ /* 0x000ff6000fffe03f */
[----:B------:R-:W-:Y:S01]  /*45370*/  @!UPT UIADD3 URZ, URZ, URZ, URZ ;  /* 0x0000003f3f3ff290 */ /* 0x000fe2000fffe03f */
[----:B------:R0:W-:Y:S01]  /*45380*/  STL.64 [R1+0x700], R20 ;  /* 0x0007001401007387 */ /* 0x0001e20000100a00 */
[----:B------:R1:W-:Y:S02]  /*45390*/  STL.64 [R1+0x708], R22 ;  /* 0x0007081601007387 */ /* 0x0003e40000100a00 */
[----:B------:R-:W3:Y:S02]  /*453a0*/  LDL.LU R9, [R1+0x434] ;  /* 0x0004340001097983 */ /* 0x000ee40000300800 */
[----:B------:R-:W3:Y:S01]  /*453b0*/  LDL.LU R10, [R1+0x438] ;  /* 0x00043800010a7983 */ /* 0x000ee20000300800 */
[----:B------:R-:W3:Y:S04]  /*453c0*/  LDL.LU R11, [R1+0x43c] ;  /* 0x00043c00010b7983 */ /* 0x000ee80000300800 */
[----:B0-----:R-:W2:Y:S01]  /*453d0*/  LDL.LU R20, [R1+0x370] ;  /* 0x0003700001147983 */ /* 0x001ea20000300800 */
[----:B------:R-:W2:Y:S02]  /*453e0*/  LDL.LU R21, [R1+0x374] ;  /* 0x0003740001157983 */ /* 0x000ea40000300800 */
[----:B-1----:R-:W2:Y:S02]  /*453f0*/  LDL.LU R22, [R1+0x378] ;  /* 0x0003780001167983 */ /* 0x002ea40000300800 */
[----:B------:R-:W2:Y:S02]  /*45400*/  LDL.LU R23, [R1+0x37c] ;  /* 0x00037c0001177983 */ /* 0x000ea40000300800 */
[----:B--2---:R-:W-:Y:S01]  /*45410*/  STL.64 [R1+0x2320], R22 ;  /* 0x0023201601007387 */ /* 0x004fe20000100a00 */
[----:B------:R0:W-:Y:S03]  /*45420*/  STL.64 [R1+0x2318], R20 ;  /* 0x0023181401007387 */ /* 0x0001e60000100a00 */
[----:B0-----:R-:W2:Y:S01]  /*45430*/  LDL.LU R20, [R1+0x380] ;  /* 0x0003800001147983 */ /* 0x001ea20000300800 */
[----:B------:R-:W2:Y:S02]  /*45440*/  LDL.LU R21, [R1+0x384] ;  /* 0x0003840001157983 */ /* 0x000ea40000300800 */
[----:B------:R-:W2:Y:S02]  /*45450*/  LDL.LU R22, [R1+0x388] ;  /* 0x0003880001167983 */ /* 0x000ea40000300800 */
[----:B------:R-:W2:Y:S01]  /*45460*/  LDL.LU R23, [R1+0x38c] ;  /* 0x00038c0001177983 */ /* 0x000ea20000300800 */
[----:B----4-:R-:W-:Y:S01]  /*45470*/  HMMA.16816.F32 R12, R16, R14, R4 ;  /* 0x0000000e100c723c */ /* 0x010fe20000001804 */
[----:B--2---:R0:W-:Y:S01]  /*45480*/  STL.64 [R1+0x2330], R22 ;  /* 0x0023301601007387 */ /* 0x0041e20000100a00 */
[----:B------:R-:W-:Y:S02]  /*45490*/  STL.64 [R1+0x2328], R20 ;  /* 0x0023281401007387 */ /* 0x000fe40000100a00 */
[----:B0-----:R-:W-:-:S02]  /*454a0*/  IMAD.MOV.U32 R22, RZ, RZ, R2 ;  /* 0x000000ffff167224 */ /* 0x001fc400078e0002 */
[----:B------:R-:W2:Y:S01]  /*454b0*/  LDL.LU R2, [R1+0x23d0] ;  /* 0x0023d00001027983 */ /* 0x000ea20000300800 */
[----:B------:R-:W4:Y:S11]  /*454c0*/  LDL.LU.64 R6, [R1+0x23c8] ;  /* 0x0023c80001067983 */ /* 0x000f360000300a00 */
[----:B------:R-:W-:Y:S05]  /*454d0*/  @!UPT UIADD3 URZ, URZ, URZ, URZ ;  /* 0x0000003f3f3ff290 */ /* 0x000fea000fffe03f */
[----:B------:R0:W-:Y:S02]  /*454e0*/  STL.64 [R1+0x6f0], R12 ;  /* 0x0006f00c01007387 */ /* 0x0001e40000100a00 */
[----:B------:R-:W-:Y:S01]  /*454f0*/  STL.64 [R1+0x6f8], R14 ;  /* 0x0006f80e01007387 */ /* 0x000fe20000100a00 */
[----:B0-----:R-:W2:Y:S01]  /*45500*/  LDL.LU.64 R12, [R1+0x23c0] ;  /* 0x0023c000010c7983 */ /* 0x001ea20000300a00 */
[----:B----4-:R-:W-:Y:S03]  /*45510*/  HMMA.16816.F32 R4, R16, R6, R24 ;  /* 0x000000061004723c */ /* 0x010fe60000001818 */
[----:B------:R-:W4:Y:S11]  /*45520*/  LDL.LU R24, [R1+0x410] ;  /* 0x0004100001187983 */ /* 0x000f360000300800 */
[----:B------:R-:W-:Y:S09]  /*45530*/  @!UPT UIADD3 URZ, URZ, URZ, URZ ;  /* 0x0000003f3f3ff290 */ /* 0x000ff2000fffe03f */
[----:B------:R-:W-:Y:S01]  /*45540*/  STL.64 [R1+0x6e0], R4 ;  /* 0x0006e00401007387 */ /* 0x000fe20000100a00 */
[----:B------:R-:W-:Y:S02]  /*45550*/  STL.64 [R1+0x6e8], R6 ;  /* 0x0006e80601007387 */ /* 0x000fe40000100a00 */
[----:B------:R-:W4:Y:S02]  /*45560*/  LDL.LU R25, [R1+0x414] ;  /* 0x0004140001197983 */ /* 0x000f240000300800 */
[----:B------:R-:W2:Y:S01]  /*45570*/  LDL.LU R26, [R1+0x418] ;  /* 0x00041800011a7983 */ /* 0x000ea20000300800 */
[----:B------:R-:W2:Y:S01]  /*45580*/  LDL.LU R27, [R1+0x41c] ;  /* 0x00041c00011b7983 */ /* 0x000ea20000300800 */
[----:B------:R-:W-:-:S07]  /*45590*/  IMAD.MOV.U32 R23, RZ, RZ, R29 ;  /* 0x000000ffff177224 */ /* 0x000fce00078e001d */
[----:B---3--:R-:W-:Y:S01]  /*455a0*/  HMMA.16816.F32 R8, R16, R22, R8 ;  /* 0x000000161008723c */ /* 0x008fe20000001808 */
[----:B--2---:R-:W-:Y:S01]  /*455b0*/  STL.64 [R1+0x23b8], R26 ;  /* 0x0023b81a01007387 */ /* 0x004fe20000100a00 */
[----:B----4-:R0:W-:Y:S03]  /*455c0*/  STL.64 [R1+0x23b0], R24 ;  /* 0x0023b01801007387 */ /* 0x0101e60000100a00 */
[----:B0-----:R-:W2:Y:S01]  /*455d0*/  LDL.LU R24, [R1+0x420] ;  /* 0x0004200001187983 */ /* 0x001ea20000300800 */
[----:B------:R-:W2:Y:S02]  /*455e0*/  LDL.LU R25, [R1+0x424] ;  /* 0x0004240001197983 */ /* 0x000ea40000300800 */
[----:B------:R-:W2:Y:S02]  /*455f0*/  LDL.LU R26, [R1+0x428] ;  /* 0x00042800011a7983 */ /* 0x000ea40000300800 */
[----:B------:R-:W2:Y:S01]  /*45600*/  LDL.LU R27, [R1+0x42c] ;  /* 0x00042c00011b7983 */ /* 0x000ea20000300800 */
[----:B------:R-:W3:Y:S01]  /*45610*/  LDL.LU R4, [R1+0x3e0] ;  /* 0x0003e00001047983 */ /* 0x000ee20000300800 */
[----:B------:R-:W3:Y:S02]  /*45620*/  LDL.LU R5, [R1+0x3e4] ;  /* 0x0003e40001057983 */ /* 0x000ee40000300800 */
[----:B------:R-:W3:Y:S02]  /*45630*/  LDL.LU R6, [R1+0x3e8] ;  /* 0x0003e80001067983 */ /* 0x000ee40000300800 */
[----:B------:R-:W3:Y:S07]  /*45640*/  LDL.LU R7, [R1+0x3ec] ;  /* 0x0003ec0001077983 */ /* 0x000eee0000300800 */
[----:B------:R0:W-:Y:S01]  /*45650*/  STL.64 [R1+0x400], R8 ;  /* 0x0004000801007387 */ /* 0x0001e20000100a00 */
[----:B------:R1:W-:Y:S03]  /*45660*/  STL.64 [R1+0x408], R10 ;  /* 0x0004080a01007387 */ /* 0x0003e60000100a00 */
[----:B0-----:R-:W4:Y:S01]  /*45670*/  LDL.LU R8, [R1+0x3b0] ;  /* 0x0003b00001087983 */ /* 0x001f220000300800 */
[----:B------:R-:W4:Y:S02]  /*45680*/  LDL.LU R9, [R1+0x3b4] ;  /* 0x0003b40001097983 */ /* 0x000f240000300800 */
[----:B-1----:R-:W2:Y:S02]  /*45690*/  LDL.LU R10, [R1+0x3b8] ;  /* 0x0003b800010a7983 */ /* 0x002ea40000300800 */
[----:B------:R-:W2:Y:S02]  /*456a0*/  LDL.LU R11, [R1+0x3bc] ;  /* 0x0003bc00010b7983 */ /* 0x000ea40000300800 */
[----:B--2---:R0:W-:Y:S01]  /*456b0*/  STL.64 [R1+0x2368], R10 ;  /* 0x0023680a01007387 */ /* 0x0041e20000100a00 */
[----:B----4-:R-:W-:Y:S03]  /*456c0*/  STL.64 [R1+0x2360], R8 ;  /* 0x0023600801007387 */ /* 0x010fe60000100a00 */
[----:B0-----:R-:W2:Y:S04]  /*456d0*/  LDL.64 R10, [R1+0x58] ;  /* 0x00005800010a7983 */ /* 0x001ea80000100a00 */
[----:B--2---:R-:W-:Y:S01]  /*456e0*/  STL.64 [R1+0x2378], R10 ;  /* 0x0023780a01007387 */ /* 0x004fe20000100a00 */
[----:B------:R0:W-:Y:S03]  /*456f0*/  STL.64 [R1+0x2340], R22 ;  /* 0x0023401601007387 */ /* 0x0001e60000100a00 */
[----:B0-----:R-:W2:Y:S04]  /*45700*/  LDL.64 R22, [R1+0x38] ;  /* 0x0000380001167983 */ /* 0x001ea80000100a00 */
[----:B--2---:R0:W-:Y:S04]  /*45710*/  STL.64 [R1+0x2358], R22 ;  /* 0x0023581601007387 */ /* 0x0041e80000100a00 */
[----:B0-----:R-:W2:Y:S01]  /*45720*/  LDL.64 R22, [R1+0x48] ;  /* 0x0000480001167983 */ /* 0x001ea20000100a00 */
[----:B------:R-:W-:-:S02]  /*45730*/  IMAD.MOV.U32 R14, RZ, RZ, R13 ;  /* 0x000000ffff0e7224 */ /* 0x000fc400078e000d */
[----:B------:R-:W-:-:S07]  /*45740*/  IMAD.MOV.U32 R15, RZ, RZ, R12 ;  /* 0x000000ffff0f7224 */ /* 0x000fce00078e000c */
[C---:B------:R-:W-:Y:S01]  /*45750*/  HMMA.16816.F32 R12, R16.reuse, R14, R24 ;  /* 0x0000000e100c723c */ /* 0x040fe20000001818 */
[----:B--2---:R0:W-:Y:S01]  /*45760*/  STL.64 [R1+0x2370], R22 ;  /* 0x0023701601007387 */ /* 0x0041e20000100a00 */
[----:B------:R-:W2:Y:S02]  /*45770*/  LDL.LU R20, [R1+0x3c0] ;  /* 0x0003c00001147983 */ /* 0x000ea40000300800 */
[----:B------:R-:W2:Y:S01]  /*45780*/  LDL.LU R21, [R1+0x3c4] ;  /* 0x0003c40001157983 */ /* 0x000ea20000300800 */
[----:B0-----:R-:W4:Y:S01]  /*45790*/  LDL.LU R22, [R1+0x3c8] ;  /* 0x0003c80001167983 */ /* 0x001f220000300800 */
[----:B------:R-:W4:Y:S03]  /*457a0*/  LDL.LU R23, [R1+0x3cc] ;  /* 0x0003cc0001177983 */ /* 0x000f260000300800 */
[----:B----4-:R-:W-:Y:S01]  /*457b0*/  STL.64 [R1+0x2388], R22 ;  /* 0x0023881601007387 */ /* 0x010fe20000100a00 */
[----:B--2---:R0:W-:Y:S03]  /*457c0*/  STL.64 [R1+0x2380], R20 ;  /* 0x0023801401007387 */ /* 0x0041e60000100a00 */
[----:B0-----:R-:W2:Y:S01]  /*457d0*/  LDL.LU R20, [R1+0x3d0] ;  /* 0x0003d00001147983 */ /* 0x001ea20000300800 */
[----:B------:R-:W2:Y:S02]  /*457e0*/  LDL.LU R21, [R1+0x3d4] ;  /* 0x0003d40001157983 */ /* 0x000ea40000300800 */
[----:B------:R-:W2:Y:S02]  /*457f0*/  LDL.LU R22, [R1+0x3d8] ;  /* 0x0003d80001167983 */ /* 0x000ea40000300800 */
[----:B------:R-:W2:Y:S01]  /*45800*/  LDL.LU R23, [R1+0x3dc] ;  /* 0x0003dc0001177983 */ /* 0x000ea20000300800 */
[----:B------:R-:W4:Y:S01]  /*45810*/  LDL.LU.64 R26, [R1+0x23b8] ;  /* 0x0023b800011a7983 */ /* 0x000f220000300a00 */
[----:B------:R-:W4:Y:S03]  /*45820*/  LDL.LU.64 R24, [R1+0x23b0] ;  /* 0x0023b00001187983 */ /* 0x000f260000300a00 */
[----:B------:R-:W-:Y:S02]  /*45830*/  STL.64 [R1+0x3f0], R12 ;  /* 0x0003f00c01007387 */ /* 0x000fe40000100a00 */
[----:B------:R0:W-:Y:S02]  /*45840*/  STL.64 [R1+0x3f8], R14 ;  /* 0x0003f80e01007387 */ /* 0x0001e40000100a00 */
[----:B0-----:R-:W4:Y:S02]  /*45850*/  LDL.LU.64 R14, [R1+0x23a8] ;  /* 0x0023a800010e7983 */ /* 0x001f240000300a00 */
[----:B----4-:R-:W-:Y:S11]  /*45860*/  HMMA.16816.F32 R24, R16, R14, R24 ;  /* 0x0000000e1018723c */ /* 0x010ff60000001818 */
[----:B------:R-:W-:Y:S11]  /*45870*/  @!UPT UIADD3 URZ, URZ, URZ, URZ ;  /* 0x0000003f3f3ff290 */ /* 0x000ff6000fffe03f */
[----:B------:R-:W-:Y:S01]  /*45880*/  @!UPT UIADD3 URZ, URZ, URZ, URZ ;  /* 0x0000003f3f3ff290 */ /* 0x000fe2000fffe03f */
[----:B------:R-:W-:Y:S01]  /*45890*/  STL.64 [R1+0x4e0], R24 ;  /* 0x0004e01801007387 */ /* 0x000fe20000100a00 */
[----:B------:R0:W-:Y:S03]  /*458a0*/  STL.64 [R1+0x4e8], R26 ;  /* 0x0004e81a01007387 */ /* 0x0001e60000100a00 */
[----:B0-----:R-:W3:Y:S01]  /*458b0*/  LDL.LU.64 R26, [R1+0x23a0] ;  /* 0x0023a000011a7983 */ /* 0x001ee20000300a00 */
[----:B------:R-:W-:Y:S02]  /*458c0*/  IMAD.MOV.U32 R10, RZ, RZ, R3 ;  /* 0x000000ffff0a7224 */ /* 0x000fe400078e0003 */
[----:B------:R-:W-:Y:S02]  /*458d0*/  IMAD.MOV.U32 R11, RZ, RZ, R0 ;  /* 0x000000ffff0b7224 */ /* 0x000fe400078e0000 */
[----:B------:R-:W-:Y:S02]  /*458e0*/  IMAD.MOV.U32 R3, RZ, RZ, R14 ;  /* 0x000000ffff037224 */ /* 0x000fe400078e000e */
[----:B------:R-:W-:-:S02]  /*458f0*/  IMAD.MOV.U32 R0, RZ, RZ, R15 ;  /* 0x000000ffff007224 */ /* 0x000fc400078e000f */
[----:B------:R-:W2:Y:S01]  /*45900*/  LDL.LU.64 R14, [R1+0x2398] ;  /* 0x00239800010e7983 */ /* 0x000ea20000300a00 */
[----:B------:R-:W2:Y:S01]  /*45910*/  LDL.LU.64 R12, [R1+0x2390] ;  /* 0x00239000010c7983 */ /* 0x000ea20000300a00 */
[----:B---3--:R-:W-:Y:S02]  /*45920*/  HMMA.16816.F32 R4, R16, R26, R4 ;  /* 0x0000001a1004723c */ /* 0x008fe40000001804 */
[----:B------:R0:W-:Y:S01]  /*45930*/  STL.64 [R1+0x2338], R26 ;  /* 0x0023381a01007387 */ /* 0x0001e20000100a00 */
[----:B------:R-:W3:Y:S11]  /*45940*/  LDL.LU R24, [R1+0x390] ;  /* 0x0003900001187983 */ /* 0x000ef60000300800 */
[----:B------:R-:W-:Y:S09]  /*45950*/  @!UPT UIADD3 URZ, URZ, URZ, URZ ;  /* 0x0000003f3f3ff290 */ /* 0x000ff2000fffe03f */
[----:B------:R-:W-:Y:S01]  /*45960*/  STL.64 [R1+0x4d0], R4 ;  /* 0x0004d00401007387 */ /* 0x000fe20000100a00 */
[----:B------:R-:W-:Y:S02]  /*45970*/  STL.64 [R1+0x4d8], R6 ;  /* 0x0004d80601007387 */ /* 0x000fe40000100a00 */
[----:B------:R-:W3:Y:S02]  /*45980*/  LDL.LU R25, [R1+0x394] ;  /* 0x0003940001197983 */ /* 0x000ee40000300800 */
[----:B0-----:R-:W4:Y:S01]  /*45990*/  LDL.LU R26, [R1+0x398] ;  /* 0x00039800011a7983 */ /* 0x001f220000300800 */
[----:B------:R-:W4:Y:S01]  /*459a0*/  LDL.LU R27, [R1+0x39c] ;  /* 0x00039c00011b7983 */ /* 0x000f220000300800 */
[----:B--2---:R-:W-:Y:S03]  /*459b0*/  HMMA.16816.F32 R8, R12, R10, R20 ;  /* 0x0000000a0c08723c */ /* 0x004fe60000001814 */
[----:B----4-:R-:W-:Y:S01]  /*459c0*/  STL.64 [R1+0x2350], R26 ;  /* 0x0023501a01007387 */ /* 0x010fe20000100a00 */
[----:B---3--:R0:W-:Y:S03]  /*459d0*/  STL.64 [R1+0x2348], R24 ;  /* 0x0023481801007387 */ /* 0x0081e60000100a00 */
[----:B0-----:R-:W2:Y:S01]  /*459e0*/  LDL.LU R24, [R1+0x3a0] ;  /* 0x0003a00001187983 */ /* 0x001ea20000300800 */
[----:B------:R-:W2:Y:S02]  /*459f0*/  LDL.LU R25, [R1+0x3a4] ;  /* 0x0003a40001197983 */ /* 0x000ea40000300800 */
[----:B------:R-:W2:Y:S02]  /*45a00*/  LDL.LU R26, [R1+0x3a8] ;  /* 0x0003a800011a7983 */ /* 0x000ea40000300800 */
[----:B------:R-:W2:Y:S01]  /*45a10*/  LDL.LU R27, [R1+0x3ac] ;  /* 0x0003ac00011b7983 */ /* 0x000ea20000300800 */
[----:B------:R-:W3:Y:S01]  /*45a20*/  LDL.LU.64 R18, [R1+0x18] ;  /* 0x0000180001127983 */ /* 0x000ee20000300a00 */
[----:B------:R-:W4:Y:S02]  /*45a30*/  LDL.LU R4, [R1+0x1c0] ;  /* 0x0001c00001047983 */ /* 0x000f240000300800 */
[----:B------:R-:W4:Y:S02]  /*45a40*/  LDL.LU R5, [R1+0x1c4] ;  /* 0x0001c40001057983 */ /* 0x000f240000300800 */
[----:B------:R-:W2:Y:S01]  /*45a50*/  LDL.LU R6, [R1+0x1c8] ;  /* 0x0001c80001067983 */ /* 0x000ea20000300800 */
[----:B------:R-:W2:Y:S04]  /*45a60*/  LDL.LU R7, [R1+0x1cc] ;  /* 0x0001cc0001077983 */ /* 0x000ea80000300800 */
[----:B--2---:R-:W-:Y:S01]  /*45a70*/  STL.64 [R1+0x2280], R6 ;  /* 0x0022800601007387 */ /* 0x004fe20000100a00 */
[----:B----4-:R-:W-:Y:S02]  /*45a80*/  STL.64 [R1+0x2278], R4 ;  /* 0x0022780401007387 */ /* 0x010fe40000100a00 */
[----:B------:R-:W2:Y:S02]  /*45a90*/  LDL.LU.64 R22, [R1+0x2388] ;  /* 0x0023880001167983 */ /* 0x000ea40000300a00 */
[----:B------:R-:W2:Y:S01]  /*45aa0*/  LDL.LU.64 R20, [R1+0x2380] ;  /* 0x0023800001147983 */ /* 0x000ea20000300a00 */
[----:B------:R-:W-:Y:S01]  /*45ab0*/  STL.64 [R1+0x6d0], R8 ;  /* 0x0006d00801007387 */ /* 0x000fe20000100a00 */
[----:B------:R0:W-:Y:S03]  /*45ac0*/  STL.64 [R1+0x6d8], R10 ;  /* 0x0006d80a01007387 */ /* 0x0001e60000100a00 */
[----:B0-----:R-:W2:Y:S01]  /*45ad0*/  LDL.LU.64 R10, [R1+0x2378] ;  /* 0x00237800010a7983 */ /* 0x001ea20000300a00 */
        /* <DEDUP_REMOVED lines=15> */
[----:B------:R-:W-:Y:S02]  /*45bd0*/  STL.64 [R1+0x6b8], R10 ;  /* 0x0006b80a01007387 */ /* 0x000fe40000100a00 */
        /* <DEDUP_REMOVED lines=25> */
[----:B------:R-:W3:Y:S02]  /*45d70*/  LDL.LU.64 R20, [R1+0x2318] ;  /* 0x0023180001147983 */ /* 0x000ee40000300a00 */
[----:B------:R0:W-:Y:S02]  /*45d80*/  STL.64 [R1+0x22a0], R18 ;  /* 0x0022a01201007387 */ /* 0x0001e40000100a00 */
[----:B0-----:R-:W4:Y:S01]  /*45d90*/  LDL.LU.64 R18, [R1+0x28] ;  /* 0x0000280001127983 */ /* 0x001f220000300a00 */
[----:B---3--:R-:W-:Y:S03]  /*45da0*/  HMMA.16816.F32 R20, R12, R6, R20 ;  /* 0x000000060c14723c */ /* 0x008fe60000001814 */
[----:B----4-:R0:W-:Y:S02]  /*45db0*/  STL.64 [R1+0x22b8], R18 ;  /* 0x0022b81201007387 */ /* 0x0101e40000100a00 */
[----:B0-----:R-:W-:-:S02]  /*45dc0*/  IMAD.MOV.U32 R18, RZ, RZ, R5 ;  /* 0x000000ffff127224 */ /* 0x001fc400078e0005 */
[----:B------:R-:W-:Y:S11]  /*45dd0*/  IMAD.MOV.U32 R19, RZ, RZ, R4 ;  /* 0x000000ffff137224 */ /* 0x000ff600078e0004 */
[----:B------:R-:W-:Y:S05]  /*45de0*/  @!UPT UIADD3 URZ, URZ, URZ, URZ ;  /* 0x0000003f3f3ff290 */ /* 0x000fea000fffe03f */
[----:B------:R-:W-:Y:S01]  /*45df0*/  STL.64 [R1+0x340], R20 ;  /* 0x0003401401007387 */ /* 0x000fe20000100a00 */
[----:B------:R-:W-:Y:S03]  /*45e00*/  STL.64 [R1+0x348], R22 ;  /* 0x0003481601007387 */ /* 0x000fe60000100a00 */
[----:B------:R-:W-:Y:S01]  /*45e10*/  STL.64 [R1+0x22d0], R18 ;  /* 0x0022d01201007387 */ /* 0x000fe20000100a00 */
[----:B------:R0:W-:Y:S02]  /*45e20*/  STL.64 [R1+0x2298], R6 ;  /* 0x0022980601007387 */ /* 0x0001e40000100a00 */
[----:B------:R-:W3:Y:S02]  /*45e30*/  LDL.LU R4, [R1+0x270] ;  /* 0x0002700001047983 */ /* 0x000ee40000300800 */
[----:B------:R-:W3:Y:S01]  /*45e40*/  LDL.LU R5, [R1+0x274] ;  /* 0x0002740001057983 */ /* 0x000ee20000300800 */
[----:B0-----:R-:W4:Y:S01]  /*45e50*/  LDL.LU R6, [R1+0x278] ;  /* 0x0002780001067983 */ /* 0x001f220000300800 */
[----:B------:R-:W4:Y:S02]  /*45e60*/  LDL.LU R7, [R1+0x27c] ;  /* 0x00027c0001077983 */ /* 0x000f240000300800 */
[----:B------:R-:W-:-:S02]  /*45e70*/  IMAD.MOV.U32 R18, RZ, RZ, R9 ;  /* 0x000000ffff127224 */ /* 0x000fc400078e0009 */
[----:B------:R-:W-:-:S05]  /*45e80*/  IMAD.MOV.U32 R19, RZ, RZ, R8 ;  /* 0x000000ffff137224 */ /* 0x000fca00078e0008 */
[----:B------:R-:W-:Y:S04]  /*45e90*/  STL.64 [R1+0x22e8], R18 ;  /* 0x0022e81201007387 */ /* 0x000fe80000100a00 */
[----:B----4-:R-:W-:Y:S01]  /*45ea0*/  STL.64 [R1+0x22b0], R6 ;  /* 0x0022b00601007387 */ /* 0x010fe20000100a00 */
[----:B---3--:R0:W-:Y:S03]  /*45eb0*/  STL.64 [R1+0x22a8], R4 ;  /* 0x0022a80401007387 */ /* 0x0081e60000100a00 */
[----:B0-----:R-:W3:Y:S01]  /*45ec0*/  LDL.LU R4, [R1+0x280] ;  /* 0x0002800001047983 */ /* 0x001ee20000300800 */
[----:B------:R-:W3:Y:S02]  /*45ed0*/  LDL.LU R5, [R1+0x284] ;  /* 0x0002840001057983 */ /* 0x000ee40000300800 */
[----:B------:R-:W4:Y:S02]  /*45ee0*/  LDL.LU R6, [R1+0x288] ;  /* 0x0002880001067983 */ /* 0x000f240000300800 */
        /* <DEDUP_REMOVED lines=28> */
[----:B------:R-:W3:Y:S02]  /*460b0*/  LDL.LU R6, [R1+0x2b8] ;  /* 0x0002b80001067983 */ /* 0x000ee40000300800 */
[----:B------:R-:W3:Y:S01]  /*460c0*/  LDL.LU R7, [R1+0x2bc] ;  /* 0x0002bc0001077983 */ /* 0x000ee20000300800 */
[----:B------:R-:W4:Y:S01]  /*460d0*/  LDL.LU R20, [R1+0x1a0] ;  /* 0x0001a00001147983 */ /* 0x000f220000300800 */
[----:B------:R-:W4:Y:S02]  /*460e0*/  LDL.LU R21, [R1+0x1a4] ;  /* 0x0001a40001157983 */ /* 0x000f240000300800 */
[----:B------:R-:W3:Y:S02]  /*460f0*/  LDL.LU R22, [R1+0x1a8] ;  /* 0x0001a80001167983 */ /* 0x000ee40000300800 */
[----:B------:R-:W3:Y:S01]  /*46100*/  LDL.LU R23, [R1+0x1ac] ;  /* 0x0001ac0001177983 */ /* 0x000ee20000300800 */
[----:B--2---:R-:W-:Y:S01]  /*46110*/  HMMA.16816.F32 R12, R12, R26, R8 ;  /* 0x0000001a0c0c723c */ /* 0x004fe20000001808 */
[----:B---3--:R-:W-:Y:S01]  /*46120*/  STL.64 [R1+0x2260], R22 ;  /* 0x0022601601007387 */ /* 0x008fe20000100a00 */
[----:B----4-:R0:W-:Y:S03]  /*46130*/  STL.64 [R1+0x2258], R20 ;  /* 0x0022581401007387 */ /* 0x0101e60000100a00 */
        /* <DEDUP_REMOVED lines=10> */
[----:B------:R-:W3:Y:S01]  /*461e0*/  LDL.LU.64 R10, [R1+0x2310] ;  /* 0x00231000010a7983 */ /* 0x000ee20000300a00 */
[----:B------:R-:W3:Y:S02]  /*461f0*/  LDL.LU.64 R8, [R1+0x2308] ;  /* 0x0023080001087983 */ /* 0x000ee40000300a00 */
        /* <DEDUP_REMOVED lines=39> */
[C---:B---3--:R-:W-:Y:S11]  /*46470*/  HMMA.16816.F32 R4, R8.reuse, R18, R4 ;  /* 0x000000120804723c */ /* 0x048ff60000001804 */
[----:B------:R-:W-:Y:S11]  /*46480*/  @!UPT UIADD3 URZ, URZ, URZ, URZ ;  /* 0x0000003f3f3ff290 */ /* 0x000ff6000fffe03f */
[----:B------:R-:W-:Y:S01]  /*46490*/  @!UPT UIADD3 URZ, URZ, URZ, URZ ;  /* 0x0000003f3f3ff290 */ /* 0x000fe2000fffe03f */
        /* <DEDUP_REMOVED lines=11> */
[----:B---3--:R-:W-:Y:S01]  /*46550*/  HMMA.16816.F32 R8, R8, R26, R4 ;  /* 0x0000001a0808723c */ /* 0x008fe20000001804 */
[----:B------:R-:W2:Y:S01]  /*46560*/  LDL.LU.64 R6, [R1+0x2270] ;  /* 0x0022700001067983 */ /* 0x000ea20000300a00 */
[----:B------:R-:W2:Y:S11]  /*46570*/  LDL.LU.64 R4, [R1+0x2268] ;  /* 0x0022680001047983 */ /* 0x000eb60000300a00 */
[----:B------:R-:W-:Y:S10]  /*46580*/  @!UPT UIADD3 URZ, URZ, URZ, URZ ;  /* 0x0000003f3f3ff290 */ /* 0x000ff4000fffe03f */
[----:B------:R0:W-:Y:S01]  /*46590*/  STL.64 [R1+0x4b0], R8 ;  /* 0x0004b00801007387 */ /* 0x0001e20000100a00 */
[----:B------:R1:W-:Y:S03]  /*465a0*/  STL.64 [R1+0x4b8], R10 ;  /* 0x0004b80a01007387 */ /* 0x0003e60000100a00 */
[----:B0-----:R-:W3:Y:S01]  /*465b0*/  LDL.LU R8, [R1+0x190] ;  /* 0x0001900001087983 */ /* 0x001ee20000300800 */
[----:B------:R-:W3:Y:S02]  /*465c0*/  LDL.LU R9, [R1+0x194] ;  /* 0x0001940001097983 */ /* 0x000ee40000300800 */
[----:B-1----:R-:W4:Y:S02]  /*465d0*/  LDL.LU R10, [R1+0x198] ;  /* 0x00019800010a7983 */ /* 0x002f240000300800 */
[----:B------:R-:W4:Y:S02]  /*465e0*/  LDL.LU R11, [R1+0x19c] ;  /* 0x00019c00010b7983 */ /* 0x000f240000300800 */
[----:B------:R-:W-:Y:S01]  /*465f0*/  IMAD.MOV.U32 R29, RZ, RZ, R15 ;  /* 0x000000ffff1d7224 */ /* 0x000fe200078e000f */
[C---:B--2---:R-:W-:Y:S11]  /*46600*/  HMMA.16816.F32 R20, R4.reuse, R14, R20 ;  /* 0x0000000e0414723c */ /* 0x044ff60000001814 */
[----:B------:R-:W-:Y:S11]  /*46610*/  @!UPT UIADD3 URZ, URZ, URZ, URZ ;  /* 0x0000003f3f3ff290 */ /* 0x000ff6000fffe03f */
[----:B------:R-:W-:Y:S02]  /*46620*/  @!UPT UIADD3 URZ, URZ, URZ, URZ ;  /* 0x0000003f3f3ff290 */ /* 0x000fe4000fffe03f */
[----:B------:R-:W-:Y:S02]  /*46630*/  IMAD.MOV.U32 R16, RZ, RZ, R23 ;  /* 0x000000ffff107224 */ /* 0x000fe400078e0017 */
[----:B------:R-:W-:Y:S02]  /*46640*/  IMAD.MOV.U32 R15, RZ, RZ, R22 ;  /* 0x000000ffff0f7224 */ /* 0x000fe400078e0016 */
[----:B------:R-:W-:Y:S01]  /*46650*/  IMAD.MOV.U32 R12, RZ, RZ, R20 ;  /* 0x000000ffff0c7224 */ /* 0x000fe200078e0014 */
[----:B----4-:R0:W-:Y:S01]  /*46660*/  STL.64 [R1+0x2250], R10 ;  /* 0x0022500a01007387 */ /* 0x0101e20000100a00 */
[----:B---3--:R-:W-:Y:S03]  /*46670*/  STL.64 [R1+0x2248], R8 ;  /* 0x0022480801007387 */ /* 0x008fe60000100a00 */
[----:B0-----:R-:W2:Y:S01]  /*46680*/  LDL.LU.64 R10, [R1+0x58] ;  /* 0x00005800010a7983 */ /* 0x001ea20000300a00 */
[----:B------:R-:W-:Y:S02]  /*46690*/  STL.64 [R1+0x21e8], R26 ;  /* 0x0021e81a01007387 */ /* 0x000fe40000100a00 */
[----:B------:R-:W-:Y:S02]  /*466a0*/  STL.64 [R1+0x690], R20 ;  /* 0x0006901401007387 */ /* 0x000fe40000100a00 */
[----:B------:R0:W-:Y:S02]  /*466b0*/  STL.64 [R1+0x698], R22 ;  /* 0x0006981601007387 */ /* 0x0001e40000100a00 */
[----:B0-----:R-:W2:Y:S01]  /*466c0*/  LDL.LU.64 R22, [R1+0x2260] ;  /* 0x0022600001167983 */ /* 0x001ea20000300a00 */
[----:B------:R-:W2:Y:S02]  /*466d0*/  LDL.LU.64 R20, [R1+0x2258] ;  /* 0x0022580001147983 */ /* 0x000ea40000300a00 */
[----:B------:R-:W-:Y:S02]  /*466e0*/  STL [R1+0x1ef0], R12 ;  /* 0x001ef00c01007387 */ /* 0x000fe40000100800 */
[----:B------:R-:W-:Y:S01]  /*466f0*/  IMAD.MOV.U32 R26, RZ, RZ, R14 ;  /* 0x000000ffff1a7224 */ /* 0x000fe200078e000e */
[----:B------:R2:W-:Y:S01]  /*46700*/  STL [R1+0x1eec], R15 ;  /* 0x001eec0f01007387 */ /* 0x0005e20000100800 */
[----:B------:R-:W-:Y:S01]  /*46710*/  STL [R1+0x1ee8], R16 ;  /* 0x001ee81001007387 */ /* 0x000fe20000100800 */
[----:B--2---:R-:W-:Y:S07]  /*46720*/  HMMA.16816.F32 R12, R4, R10, R20 ;  /* 0x0000000a040c723c */ /* 0x004fee0000001814 */
[----:B------:R-:W-:-:S02]  /*46730*/  IMAD.MOV.U32 R21, RZ, RZ, R10 ;  /* 0x000000ffff157224 */ /* 0x000fc400078e000a */
[----:B------:R-:W-:Y:S02]  /*46740*/  IMAD.MOV.U32 R20, RZ, RZ, R11 ;  /* 0x000000ffff147224 */ /* 0x000fe400078e000b */
[----:B------:R-:W2:Y:S01]  /*46750*/  LDL.LU.64 R10, [R1+0x2250] ;  /* 0x00225000010a7983 */ /* 0x000ea20000300a00 */
[----:B------:R-:W2:Y:S11]  /*46760*/  LDL.LU.64 R8, [R1+0x2248] ;  /* 0x0022480001087983 */ /* 0x000eb60000300a00 */
[----:B------:R0:W-:Y:S01]  /*46770*/  STL.64 [R1+0x680], R12 ;  /* 0x0006800c01007387 */ /* 0x0001e20000100a00 */
[----:B------:R1:W-:Y:S02]  /*46780*/  STL.64 [R1+0x688], R14 ;  /* 0x0006880e01007387 */ /* 0x0003e40000100a00 */
[----:B------:R-:W-:-:S02]  /*46790*/  IMAD.MOV.U32 R17, RZ, RZ, R14 ;  /* 0x000000ffff117224 */ /* 0x000fc400078e000e */
[----:B0-----:R-:W-:-:S05]  /*467a0*/  IMAD.MOV.U32 R13, RZ, RZ, R12 ;  /* 0x000000ffff0d7224 */ /* 0x001fca00078e000c */
[----:B------:R-:W-:Y:S01]  /*467b0*/  STL [R1+0x1ef8], R13 ;  /* 0x001ef80d01007387 */ /* 0x000fe20000100800 */
[----:B-1----:R-:W2:Y:S02]  /*467c0*/  LDL.LU.64 R14, [R1+0x48] ;  /* 0x00004800010e7983 */ /* 0x002ea40000300a00 */
[----:B------:R-:W-:Y:S01]  /*467d0*/  STL [R1+0x1ef4], R17 ;  /* 0x001ef41101007387 */ /* 0x000fe20000100800 */
[----:B--2---:R-:W-:Y:S01]  /*467e0*/  HMMA.16816.F32 R8, R4, R14, R8 ;  /* 0x0000000e0408723c */ /* 0x004fe20000001808 */
[----:B------:R-:W-:Y:S02]  /*467f0*/  IMAD.MOV.U32 R23, RZ, RZ, R14 ;  /* 0x000000ffff177224 */ /* 0x000fe400078e000e */
[----:B------:R-:W-:Y:S11]  /*46800*/  IMAD.MOV.U32 R22, RZ, RZ, R15 ;  /* 0x000000ffff167224 */ /* 0x000ff600078e000f */
[----:B------:R-:W-:Y:S09]  /*46810*/  @!UPT UIADD3 URZ, URZ, URZ, URZ ;  /* 0x0000003f3f3ff290 */ /* 0x000ff2000fffe03f */
[----:B------:R-:W-:Y:S01]  /*46820*/  STL.64 [R1+0x670], R8 ;  /* 0x0006700801007387 */ /* 0x000fe20000100a00 */
[----:B------:R-:W-:Y:S02]  /*46830*/  STL.64 [R1+0x678], R10 ;  /* 0x0006780a01007387 */ /* 0x000fe40000100a00 */
[----:B------:R0:W-:Y:S02]  /*46840*/  STL.64 [R1+0x2240], R22 ;  /* 0x0022401601007387 */ /* 0x0001e40000100a00 */
[----:B------:R-:W-:Y:S01]  /*46850*/  IMAD.MOV.U32 R14, RZ, RZ, R8 ;  /* 0x000000ffff0e7224 */ /* 0x000fe200078e0008 */
[----:B------:R-:W-:Y:S04]  /*46860*/  STL.64 [R1+0x2238], R20 ;  /* 0x0022381401007387 */ /* 0x000fe80000100a00 */
[----:B0-----:R-:W2:Y:S01]  /*46870*/  LDL.LU.64 R22, [R1+0x38] ;  /* 0x0000380001167983 */ /* 0x001ea20000300a00 */
[----:B------:R-:W3:Y:S02]  /*46880*/  LDL.LU.64 R16, [R1+0x5d8] ;  /* 0x0005d80001107983 */ /* 0x000ee40000300a00 */
[----:B------:R-:W4:Y:S02]  /*46890*/  LDL.LU.64 R8, [R1+0x5d0] ;  /* 0x0005d00001087983 */ /* 0x000f240000300a00 */
[----:B------:R-:W2:Y:S01]  /*468a0*/  LDL.LU.64 R12, [R1+0x518] ;  /* 0x00051800010c7983 */ /* 0x000ea20000300a00 */
[----:B------:R0:W-:Y:S04]  /*468b0*/  STL [R1+0x1f00], R14 ;  /* 0x001f000e01007387 */ /* 0x0001e80000100800 */
[----:B0-----:R-:W2:Y:S01]  /*468c0*/  LDL.LU.64 R14, [R1+0x5e0] ;  /* 0x0005e000010e7983 */ /* 0x001ea20000300a00 */
[----:B------:R-:W-:-:S03]  /*468d0*/  IMAD.MOV.U32 R24, RZ, RZ, R18 ;  /* 0x000000ffff187224 */ /* 0x000fc600078e0012 */
[----:B--2---:R0:W-:Y:S01]  /*468e0*/  STL.64 [R1+0x2148], R14 ;  /* 0x0021480e01007387 */ /* 0x0041e20000100a00 */
[----:B------:R1:W-:Y:S02]  /*468f0*/  STL.64 [R1+0x2140], R12 ;  /* 0x0021400c01007387 */ /* 0x0003e40000100a00 */
[----:B0-----:R-:W-:Y:S02]  /*46900*/  IMAD.MOV.U32 R14, RZ, RZ, R24 ;  /* 0x000000ffff0e7224 */ /* 0x001fe400078e0018 */
[----:B------:R-:W-:-:S05]  /*46910*/  IMAD.MOV.U32 R15, RZ, RZ, R19 ;  /* 0x000000ffff0f7224 */ /* 0x000fca00078e0013 */
[----:B------:R0:W-:Y:S01]  /*46920*/  STL.64 [R1+0x2218], R14 ;  /* 0x0022180e01007387 */ /* 0x0001e20000100a00 */
[----:B-1----:R-:W2:Y:S02]  /*46930*/  LDL.LU R12, [R1+0x180] ;  /* 0x00018000010c7983 */ /* 0x002ea40000300800 */
[----:B------:R-:W2:Y:S01]  /*46940*/  LDL.LU R13, [R1+0x184] ;  /* 0x00018400010d7983 */ /* 0x000ea20000300800 */
[----:B0-----:R-:W2:Y:S01]  /*46950*/  LDL.LU R14, [R1+0x188] ;  /* 0x00018800010e7983 */ /* 0x001ea20000300800 */
[----:B------:R-:W2:Y:S02]  /*46960*/  LDL.LU R15, [R1+0x18c] ;  /* 0x00018c00010f7983 */ /* 0x000ea40000300800 */
[----:B------:R-:W-:Y:S02]  /*46970*/  IMAD.MOV.U32 R18, RZ, RZ, R10 ;  /* 0x000000ffff127224 */ /* 0x000fe400078e000a */
[----:B------:R-:W-:Y:S02]  /*46980*/  IMAD.MOV.U32 R25, RZ, RZ, R22 ;  /* 0x000000ffff197224 */ /* 0x000fe400078e0016 */
[----:B------:R-:W-:Y:S01]  /*46990*/  IMAD.MOV.U32 R24, RZ, RZ, R23 ;  /* 0x000000ffff187224 */ /* 0x000fe200078e0017 */
[----:B------:R-:W-:Y:S01]  /*469a0*/  STL [R1+0x1efc], R18 ;  /* 0x001efc1201007387 */ /* 0x000fe20000100800 */
[----:B--2---:R-:W-:Y:S03]  /*469b0*/  HMMA.16816.F32 R12, R4, R22, R12 ;  /* 0x00000016040c723c */ /* 0x004fe6000000180c */
[----:B------:R-:W2:Y:S01]  /*469c0*/  LDL.LU.64 R22, [R1+0x2240] ;  /* 0x0022400001167983 */ /* 0x000ea20000300a00 */
[----:B------:R-:W2:Y:S11]  /*469d0*/  LDL.LU.64 R20, [R1+0x2238] ;  /* 0x0022380001147983 */ /* 0x000eb60000300a00 */
[----:B------:R-:W-:Y:S09]  /*469e0*/  @!UPT UIADD3 URZ, URZ, URZ, URZ ;  /* 0x0000003f3f3ff290 */ /* 0x000ff2000fffe03f */
[----:B------:R-:W-:Y:S02]  /*469f0*/  IMAD.MOV.U32 R10, RZ, RZ, R12 ;  /* 0x000000ffff0a7224 */ /* 0x000fe400078e000c */
[----:B------:R-:W-:Y:S01]  /*46a00*/  IMAD.MOV.U32 R11, RZ, RZ, R13 ;  /* 0x000000ffff0b7224 */ /* 0x000fe200078e000d */
[----:B------:R-:W-:Y:S01]  /*46a10*/  STL.64 [R1+0x660], R12 ;  /* 0x0006600c01007387 */ /* 0x000fe20000100a00 */
[----:B------:R-:W-:Y:S02]  /*46a20*/  STL.64 [R1+0x668], R14 ;  /* 0x0006680e01007387 */ /* 0x000fe40000100a00 */
[----:B------:R-:W-:Y:S01]  /*46a30*/  STL [R1+0x1f0c], R10 ;  /* 0x001f0c0a01007387 */ /* 0x000fe20000100800 */
[----:B------:R-:W-:Y:S01]  /*46a40*/  STL [R1+0x1f08], R11 ;  /* 0x001f080b01007387 */ /* 0x000fe20000100800 */
[----:B----4-:R0:W-:Y:S03]  /*46a50*/  STL.64 [R1+0x2138], R8 ;  /* 0x0021380801007387 */ /* 0x0101e60000100a00 */
[----:B0-----:R-:W4:Y:S01]  /*46a60*/  LDL.LU R8, [R1+0x80] ;  /* 0x0000800001087983 */ /* 0x001f220000300800 */
[----:B------:R-:W4:Y:S02]  /*46a70*/  LDL.LU R9, [R1+0x84] ;  /* 0x0000840001097983 */ /* 0x000f240000300800 */
[----:B------:R-:W2:Y:S02]  /*46a80*/  LDL.LU R10, [R1+0x88] ;  /* 0x00008800010a7983 */ /* 0x000ea40000300800 */
[----:B------:R-:W-:-:S02]  /*46a90*/  IMAD.MOV.U32 R11, RZ, RZ, R2 ;  /* 0x000000ffff0b7224 */ /* 0x000fc400078e0002 */
[----:B------:R-:W3:Y:S04]  /*46aa0*/  LDL.LU R2, [R1+0x2234] ;  /* 0x0022340001027983 */ /* 0x000ee80000300800 */
[----:B--2---:R-:W-:Y:S01]  /*46ab0*/  STL.64 [R1+0x2158], R10 ;  /* 0x0021580a01007387 */ /* 0x004fe20000100a00 */
[----:B----4-:R0:W-:Y:S03]  /*46ac0*/  STL.64 [R1+0x2150], R8 ;  /* 0x0021500801007387 */ /* 0x0101e60000100a00 */
[----:B0-----:R-:W2:Y:S01]  /*46ad0*/  LDL.LU R8, [R1+0x90] ;  /* 0x0000900001087983 */ /* 0x001ea20000300800 */
[----:B------:R-:W2:Y:S02]  /*46ae0*/  LDL.LU R9, [R1+0x94] ;  /* 0x0000940001097983 */ /* 0x000ea40000300800 */
[----:B------:R-:W4:Y:S02]  /*46af0*/  LDL.LU R10, [R1+0x98] ;  /* 0x00009800010a7983 */ /* 0x000f240000300800 */
[----:B------:R-:W4:Y:S02]  /*46b00*/  LDL.LU R11, [R1+0x9c] ;  /* 0x00009c00010b7983 */ /* 0x000f240000300800 */
[----:B------:R-:W-:Y:S01]  /*46b10*/  IMAD.MOV.U32 R19, RZ, RZ, R14 ;  /* 0x000000ffff137224 */ /* 0x000fe200078e000e */
[----:B----4-:R0:W-:Y:S01]  /*46b20*/  STL.64 [R1+0x2168], R10 ;  /* 0x0021680a01007387 */ /* 0x0101e20000100a00 */
[----:B--2---:R-:W-:Y:S02]  /*46b30*/  STL.64 [R1+0x2160], R8 ;  /* 0x0021600801007387 */ /* 0x004fe40000100a00 */
[----:B0-----:R-:W-:-:S02]  /*46b40*/  IMAD.MOV.U32 R10, RZ, RZ, R3 ;  /* 0x000000ffff0a7224 */ /* 0x001fc400078e0003 */
[----:B------:R-:W-:Y:S01]  /*46b50*/  IMAD.MOV.U32 R11, RZ, RZ, R0 ;  /* 0x000000ffff0b7224 */ /* 0x000fe200078e0000 */
[----:B------:R-:W2:Y:S01]  /*46b60*/  LDL.LU R3, [R1+0x2230] ;  /* 0x0022300001037983 */ /* 0x000ea20000300800 */
[----:B------:R-:W4:Y:S02]  /*46b70*/  LDL.LU R0, [R1+0x222c] ;  /* 0x00222c0001007983 */ /* 0x000f240000300800 */
[----:B------:R-:W4:Y:S02]  /*46b80*/  LDL.LU R12, [R1+0x170] ;  /* 0x00017000010c7983 */ /* 0x000f240000300800 */
[----:B------:R-:W4:Y:S01]  /*46b90*/  LDL.LU R13, [R1+0x174] ;  /* 0x00017400010d7983 */ /* 0x000f220000300800 */
[----:B------:R-:W4:Y:S01]  /*46ba0*/  LDL.LU R14, [R1+0x178] ;  /* 0x00017800010e7983 */ /* 0x000f220000300800 */
[----:B------:R-:W4:Y:S02]  /*46bb0*/  LDL.LU R15, [R1+0x17c] ;  /* 0x00017c00010f7983 */ /* 0x000f240000300800 */
[----:B------:R-:W-:Y:S02]  /*46bc0*/  STL [R1+0x1f04], R19 ;  /* 0x001f041301007387 */ /* 0x000fe40000100800 */
[----:B---3--:R0:W-:Y:S02]  /*46bd0*/  STL.64 [R1+0x2170], R16 ;  /* 0x0021701001007387 */ /* 0x0081e40000100a00 */
[----:B0-----:R-:W3:Y:S01]  /*46be0*/  LDL.LU R16, [R1+0xa0] ;  /* 0x0000a00001107983 */ /* 0x001ee20000300800 */
[----:B------:R-:W-:-:S02]  /*46bf0*/  IMAD.MOV.U32 R19, RZ, RZ, R2 ;  /* 0x000000ffff137224 */ /* 0x000fc400078e0002 */
[----:B------:R-:W-:Y:S02]  /*46c00*/  IMAD.MOV.U32 R9, RZ, RZ, R26 ;  /* 0x000000ffff097224 */ /* 0x000fe400078e001a */
[----:B--2---:R-:W-:Y:S02]  /*46c10*/  IMAD.MOV.U32 R18, RZ, RZ, R3 ;  /* 0x000000ffff127224 */ /* 0x004fe400078e0003 */
[----:B----4-:R-:W-:Y:S02]  /*46c20*/  IMAD.MOV.U32 R17, RZ, RZ, R0 ;  /* 0x000000ffff117224 */ /* 0x010fe400078e0000 */
[----:B------:R-:W2:Y:S01]  /*46c30*/  LDL.LU R0, [R1+0x2228] ;  /* 0x0022280001007983 */ /* 0x000ea20000300800 */
[----:B------:R-:W4:Y:S02]  /*46c40*/  LDL.LU R3, [R1+0x2224] ;  /* 0x0022240001037983 */ /* 0x000f240000300800 */
[----:B------:R-:W2:Y:S02]  /*46c50*/  LDL.LU R2, [R1+0x2220] ;  /* 0x0022200001027983 */ /* 0x000ea40000300800 */
[----:B------:R0:W-:Y:S02]  /*46c60*/  STL.64 [R1+0x2180], R18 ;  /* 0x0021801201007387 */ /* 0x0001e40000100a00 */
[----:B0-----:R-:W-:-:S02]  /*46c70*/  IMAD.MOV.U32 R18, RZ, RZ, R25 ;  /* 0x000000ffff127224 */ /* 0x001fc400078e0019 */
[----:B------:R-:W-:Y:S01]  /*46c80*/  IMAD.MOV.U32 R19, RZ, RZ, R24 ;  /* 0x000000ffff137224 */ /* 0x000fe200078e0018 */
[----:B---3--:R-:W-:Y:S04]  /*46c90*/  STL.64 [R1+0x2178], R16 ;  /* 0x0021781001007387 */ /* 0x008fe80000100a00 */
[----:B------:R0:W-:Y:S02]  /*46ca0*/  STL.64 [R1+0x2190], R18 ;  /* 0x0021901201007387 */ /* 0x0001e40000100a00 */
[----:B0-----:R-:W-:Y:S02]  /*46cb0*/  IMAD.MOV.U32 R18, RZ, RZ, R23 ;  /* 0x000000ffff127224 */ /* 0x001fe400078e0017 */
[----:B------:R-:W-:-:S05]  /*46cc0*/  IMAD.MOV.U32 R19, RZ, RZ, R22 ;  /* 0x000000ffff137224 */ /* 0x000fca00078e0016 */
[----:B------:R0:W-:Y:S01]  /*46cd0*/  STL.64 [R1+0x21a8], R18 ;  /* 0x0021a81201007387 */ /* 0x0001e20000100a00 */
[----:B------:R-:W3:Y:S02]  /*46ce0*/  LDL.LU.64 R26, [R1+0x8] ;  /* 0x00000800011a7983 */ /* 0x000ee40000300a00 */
[----:B0-----:R-:W-:Y:S02]  /*46cf0*/  IMAD.MOV.U32 R19, RZ, RZ, R20 ;  /* 0x000000ffff137224 */ /* 0x001fe400078e0014 */
[----:B------:R-:W-:Y:S01]  /*46d00*/  IMAD.MOV.U32 R18, RZ, RZ, R21 ;  /* 0x000000ffff127224 */ /* 0x000fe200078e0015 */
[----:B---3--:R0:W-:Y:S01]  /*46d10*/  STL.64 [R1+0x2200], R26 ;  /* 0x0022001a01007387 */ /* 0x0081e20000100a00 */
[----:B------:R-:W3:Y:S02]  /*46d20*/  LDL.LU R20, [R1+0xf0] ;  /* 0x0000f00001147983 */ /* 0x000ee40000300800 */
[----:B------:R-:W3:Y:S02]  /*46d30*/  LDL.LU R21, [R1+0xf4] ;  /* 0x0000f40001157983 */ /* 0x000ee40000300800 */
[----:B------:R-:W2:Y:S01]  /*46d40*/  LDL.LU R22, [R1+0xf8] ;  /* 0x0000f80001167983 */ /* 0x000ea20000300800 */
[----:B------:R-:W2:Y:S01]  /*46d50*/  LDL.LU R23, [R1+0xfc] ;  /* 0x0000fc0001177983 */ /* 0x000ea20000300800 */
[----:B------:R-:W-:Y:S01]  /*46d60*/  HMMA.16816.F32 R12, R4, R10, R12 ;  /* 0x0000000a040c723c */ /* 0x000fe2000000180c */
[----:B------:R-:W4:Y:S02]  /*46d70*/  LDL.LU R24, [R1+0x160] ;  /* 0x0001600001187983 */ /* 0x000f240000300800 */
[----:B------:R-:W4:Y:S01]  /*46d80*/  LDL.LU R25, [R1+0x164] ;  /* 0x0001640001197983 */ /* 0x000f220000300800 */
[----:B0-----:R-:W4:Y:S01]  /*46d90*/  LDL.LU R26, [R1+0x168] ;  /* 0x00016800011a7983 */ /* 0x001f220000300800 */
[----:B------:R-:W4:Y:S03]  /*46da0*/  LDL.LU R27, [R1+0x16c] ;  /* 0x00016c00011b7983 */ /* 0x000f260000300800 */
[----:B--2---:R-:W-:Y:S01]  /*46db0*/  STL.64 [R1+0x21f8], R22 ;  /* 0x0021f81601007387 */ /* 0x004fe20000100a00 */
[----:B---3--:R0:W-:Y:S03]  /*46dc0*/  STL.64 [R1+0x21f0], R20 ;  /* 0x0021f01401007387 */ /* 0x0081e60000100a00 */
[----:B0-----:R-:W2:Y:S01]  /*46dd0*/  LDL.LU R20, [R1+0x150] ;  /* 0x0001500001147983 */ /* 0x001ea20000300800 */
[----:B------:R-:W2:Y:S02]  /*46de0*/  LDL.LU R21, [R1+0x154] ;  /* 0x0001540001157983 */ /* 0x000ea40000300800 */
[----:B------:R-:W2:Y:S02]  /*46df0*/  LDL.LU R22, [R1+0x158] ;  /* 0x0001580001167983 */ /* 0x000ea40000300800 */
[----:B------:R-:W2:Y:S01]  /*46e00*/  LDL.LU R23, [R1+0x15c] ;  /* 0x00015c0001177983 */ /* 0x000ea20000300800 */
[----:B------:R0:W-:Y:S05]  /*46e10*/  STL.64 [R1+0x21c0], R18 ;  /* 0x0021c01201007387 */ /* 0x0001ea0000100a00 */
[----:B------:R-:W-:Y:S02]  /*46e20*/  STL.64 [R1+0x4a0], R12 ;  /* 0x0004a00c01007387 */ /* 0x000fe40000100a00 */
[----:B------:R1:W-:Y:S02]  /*46e30*/  STL.64 [R1+0x4a8], R14 ;  /* 0x0004a80e01007387 */ /* 0x0003e40000100a00 */
[----:B0-----:R-:W-:Y:S01]  /*46e40*/  IMAD.MOV.U32 R18, RZ, RZ, R9 ;  /* 0x000000ffff127224 */ /* 0x001fe200078e0009 */
[----:B-1----:R-:W3:Y:S01]  /*46e50*/  LDL.LU.64 R14, [R1+0x2218] ;  /* 0x00221800010e7983 */ /* 0x002ee20000300a00 */
[----:B------:R0:W-:Y:S02]  /*46e60*/  STL.64 [R1+0x2188], R10 ;  /* 0x0021880a01007387 */ /* 0x0001e40000100a00 */
[----:B------:R-:W2:Y:S02]  /*46e70*/  LDL.LU R8, [R1+0xb0] ;  /* 0x0000b00001087983 */ /* 0x000ea40000300800 */
[----:B------:R-:W2:Y:S01]  /*46e80*/  LDL.LU R9, [R1+0xb4] ;  /* 0x0000b40001097983 */ /* 0x000ea20000300800 */
[----:B0-----:R-:W2:Y:S01]  /*46e90*/  LDL.LU R10, [R1+0xb8] ;  /* 0x0000b800010a7983 */ /* 0x001ea20000300800 */
[----:B------:R-:W2:Y:S03]  /*46ea0*/  LDL.LU R11, [R1+0xbc] ;  /* 0x0000bc00010b7983 */ /* 0x000ea60000300800 */
[----:B--2---:R-:W-:Y:S01]  /*46eb0*/  STL.64 [R1+0x21a0], R10 ;  /* 0x0021a00a01007387 */ /* 0x004fe20000100a00 */
[----:B------:R0:W-:Y:S03]  /*46ec0*/  STL.64 [R1+0x2198], R8 ;  /* 0x0021980801007387 */ /* 0x0001e60000100a00 */
[----:B0-----:R-:W2:Y:S01]  /*46ed0*/  LDL.LU R8, [R1+0xc0] ;  /* 0x0000c00001087983 */ /* 0x001ea20000300800 */
[----:B----4-:R-:W-:-:S02]  /*46ee0*/  IMAD.MOV.U32 R10, RZ, RZ, R3 ;  /* 0x000000ffff0a7224 */ /* 0x010fc400078e0003 */
[----:B------:R-:W-:Y:S02]  /*46ef0*/  IMAD.MOV.U32 R11, RZ, RZ, R0 ;  /* 0x000000ffff0b7224 */ /* 0x000fe400078e0000 */
[----:B------:R-:W-:Y:S02]  /*46f00*/  IMAD.MOV.U32 R9, RZ, RZ, R2 ;  /* 0x000000ffff097224 */ /* 0x000fe400078e0002 */
[----:B------:R-:W4:Y:S01]  /*46f10*/  LDL.LU R2, [R1+0x2214] ;  /* 0x0022140001027983 */ /* 0x000f220000300800 */
[----:B------:R-:W4:Y:S02]  /*46f20*/  LDL.LU R3, [R1+0x2210] ;  /* 0x0022100001037983 */ /* 0x000f240000300800 */
[----:B------:R-:W4:Y:S02]  /*46f30*/  LDL.LU R0, [R1+0x220c] ;  /* 0x00220c0001007983 */ /* 0x000f240000300800 */
[----:B------:R-:W-:Y:S01]  /*46f40*/  STL.64 [R1+0x21b8], R10 ;  /* 0x0021b80a01007387 */ /* 0x000fe20000100a00 */
[----:B---3--:R-:W-:Y:S01]  /*46f50*/  HMMA.16816.F32 R24, R4, R14, R24 ;  /* 0x0000000e0418723c */ /* 0x008fe20000001818 */
[----:B--2---:R0:W-:Y:S04]  /*46f60*/  STL.64 [R1+0x21b0], R8 ;  /* 0x0021b00801007387 */ /* 0x0041e80000100a00 */
[----:B0-----:R-:W2:Y:S01]  /*46f70*/  LDL.LU R8, [R1+0xd0] ;  /* 0x0000d00001087983 */ /* 0x001ea20000300800 */
[----:B------:R-:W2:Y:S02]  /*46f80*/  LDL.LU R9, [R1+0xd4] ;  /* 0x0000d40001097983 */ /* 0x000ea40000300800 */
[----:B------:R-:W3:Y:S02]  /*46f90*/  LDL.LU R10, [R1+0xd8] ;  /* 0x0000d800010a7983 */ /* 0x000ee40000300800 */
[----:B------:R-:W3:Y:S02]  /*46fa0*/  LDL.LU R11, [R1+0xdc] ;  /* 0x0000dc00010b7983 */ /* 0x000ee40000300800 */
[----:B---3--:R-:W-:Y:S01]  /*46fb0*/  STL.64 [R1+0x21d0], R10 ;  /* 0x0021d00a01007387 */ /* 0x008fe20000100a00 */
[----:B--2---:R0:W-:Y:S03]  /*46fc0*/  STL.64 [R1+0x21c8], R8 ;  /* 0x0021c80801007387 */ /* 0x0041e60000100a00 */
[----:B0-----:R-:W2:Y:S01]  /*46fd0*/  LDL.LU R8, [R1+0xe0] ;  /* 0x0000e00001087983 */ /* 0x001ea20000300800 */
[----:B----4-:R-:W-:-:S02]  /*46fe0*/  IMAD.MOV.U32 R9, RZ, RZ, R0 ;  /* 0x000000ffff097224 */ /* 0x010fc400078e0000 */
[----:B------:R-:W3:Y:S04]  /*46ff0*/  LDL.LU R0, [R1+0x2208] ;  /* 0x0022080001007983 */ /* 0x000ee80000300800 */
[----:B------:R-:W-:Y:S01]  /*47000*/  STL.64 [R1+0x490], R24 ;  /* 0x0004901801007387 */ /* 0x000fe20000100a00 */
[----:B------:R0:W-:Y:S04]  /*47010*/  STL.64 [R1+0x498], R26 ;  /* 0x0004981a01007387 */ /* 0x0001e80000100a00 */
[----:B0-----:R-:W4:Y:S01]  /*47020*/  LDL.LU.64 R26, [R1+0x2200] ;  /* 0x00220000011a7983 */ /* 0x001f220000300a00 */
[----:B------:R-:W-:-:S02]  /*47030*/  IMAD.MOV.U32 R10, RZ, RZ, R3 ;  /* 0x000000ffff0a7224 */ /* 0x000fc400078e0003 */
[----:B------:R-:W-:Y:S01]  /*47040*/  IMAD.MOV.U32 R11, RZ, RZ, R2 ;  /* 0x000000ffff0b7224 */ /* 0x000fe200078e0002 */
        /* <DEDUP_REMOVED lines=9> */
[----:B------:R-:W-:Y:S01]  /*470e0*/  IMAD.MOV.U32 R19, RZ, RZ, R29 ;  /* 0x000000ffff137224 */ /* 0x000fe200078e001d */
        /* <DEDUP_REMOVED lines=11> */
[----:B------:R0:W-:Y:S02]  /*471a0*/  STL.64 [R1+0x618], R18 ;  /* 0x0006181201007387 */ /* 0x0001e40000100a00 */
[----:B------:R-:W-:Y:S02]  /*471b0*/  IMAD.MOV.U32 R24, RZ, RZ, R18 ;  /* 0x000000ffff187224 */ /* 0x000fe400078e0012 */
[----:B0-----:R-:W2:Y:S03]  /*471c0*/  LDL.LU.64 R18, [R1+0x21c0] ;  /* 0x0021c00001127983 */ /* 0x001ea60000300a00 */
[----:B------:R-:W-:Y:S01]  /*471d0*/  STL [R1+0x1f10], R24 ;  /* 0x001f101801007387 */ /* 0x000fe20000100800 */
[C---:B--2---:R-:W-:Y:S01]  /*471e0*/  HMMA.16816.F32 R16, R20.reuse, R18, R8 ;  /* 0x000000121410723c */ /* 0x044fe20000001808 */
[----:B------:R-:W2:Y:S01]  /*471f0*/  LDL.LU.64 R10, [R1+0x21b8] ;  /* 0x0021b800010a7983 */ /* 0x000ea20000300a00 */
[----:B------:R-:W2:Y:S11]  /*47200*/  LDL.LU.64 R8, [R1+0x21b0] ;  /* 0x0021b00001087983 */ /* 0x000eb60000300a00 */
[----:B------:R-:W-:Y:S10]  /*47210*/  @!UPT UIADD3 URZ, URZ, URZ, URZ ;  /* 0x0000003f3f3ff290 */ /* 0x000ff4000fffe03f */
        /* <DEDUP_REMOVED lines=26> */
[----:B----4-:R-:W-:Y:S01]  /*473c0*/  HMMA.16816.F32 R12, R20, R14, R8 ;  /* 0x0000000e140c723c */ /* 0x010fe20000001808 */
[----:B------:R-:W4:Y:S01]  /*473d0*/  LDL.LU.64 R10, [R1+0x2158] ;  /* 0x00215800010a7983 */ /* 0x000f220000300a00 */
[----:B------:R-:W4:Y:S11]  /*473e0*/  LDL.LU.64 R8, [R1+0x2150] ;  /* 0x0021500001087983 */ /* 0x000f360000300a00 */
[----:B------:R-:W-:Y:S10]  /*473f0*/  @!UPT UIADD3 URZ, URZ, URZ, URZ ;  /* 0x0000003f3f3ff290 */ /* 0x000ff4000fffe03f */
[----:B------:R-:W-:Y:S01]  /*47400*/  STL.64 [R1+0x330], R12 ;  /* 0x0003300c01007387 */ /* 0x000fe20000100a00 */
[----:B------:R0:W-:Y:S03]  /*47410*/  STL.64 [R1+0x338], R14 ;  /* 0x0003380e01007387 */ /* 0x0001e60000100a00 */
[----:B0-----:R-:W2:Y:S01]  /*47420*/  LDL.LU.64 R14, [R1+0x2148] ;  /* 0x00214800010e7983 */ /* 0x001ea20000300a00 */
[----:B------:R-:W-:Y:S02]  /*47430*/  IMAD.MOV.U32 R6, RZ, RZ, R3 ;  /* 0x000000ffff067224 */ /* 0x000fe400078e0003 */
[----:B------:R-:W-:Y:S02]  /*47440*/  IMAD.MOV.U32 R3, RZ, RZ, c[0x0][0x188] ;  /* 0x00006200ff037624 */ /* 0x000fe400078e00ff */
[----:B------:R-:W-:Y:S01]  /*47450*/  IMAD.MOV.U32 R7, RZ, RZ, R2 ;  /* 0x000000ffff077224 */ /* 0x000fe200078e0002 */
[----:B------:R-:W3:Y:S01]  /*47460*/  LDL.LU.64 R12, [R1+0x2140] ;  /* 0x00214000010c7983 */ /* 0x000ee20000300a00 */
[----:B------:R-:W-:-:S04]  /*47470*/  IMAD.SHL.U32 R24, R3, 0x80, RZ ;  /* 0x0000008003187824 */ /* 0x000fc800078e00ff */
[----:B------:R-:W-:Y:S01]  /*47480*/  IMAD.SHL.U32 R24, R24, 0x2, RZ ;  /* 0x0000000218187824 */ /* 0x000fe200078e00ff */
[----:B----4-:R-:W-:Y:S04]  /*47490*/  HMMA.16816.F32 R4, R20, R6, R8 ;  /* 0x000000061404723c */ /* 0x010fe80000001808 */
[----:B--2---:R-:W-:-:S05]  /*474a0*/  IADD3 R2, P0, R14, R24, RZ ;  /* 0x000000180e027210 */ /* 0x004fca0007f1e0ff */
[----:B------:R-:W-:Y:S01]  /*474b0*/  STL [R1+0x1f4c], R2 ;  /* 0x001f4c0201007387 */ /* 0x000fe20000100800 */
[----:B------:R-:W2:Y:S11]  /*474c0*/  LDL.LU.64 R8, [R1+0x2138] ;  /* 0x0021380001087983 */ /* 0x000eb60000300a00 */
[----:B------:R-:W-:Y:S02]  /*474d0*/  @!UPT UIADD3 URZ, URZ, URZ, URZ ;  /* 0x0000003f3f3ff290 */ /* 0x000fe4000fffe03f */
[----:B------:R0:W-:Y:S02]  /*474e0*/  STL.64 [R1+0x450], R4 ;  /* 0x0004500401007387 */ /* 0x0001e40000100a00 */
[----:B------:R1:W-:Y:S01]  /*474f0*/  STL.64 [R1+0x458], R6 ;  /* 0x0004580601007387 */ /* 0x0003e20000100a00 */
[-C--:B---3--:R-:W-:Y:S02]  /*47500*/  IADD3 R3, P2, R12, R24.reuse, RZ ;  /* 0x000000180c037210 */ /* 0x088fe40007f5e0ff */
[----:B0-----:R-:W-:Y:S01]  /*47510*/  IADD3 R5, P1, R16, R24, RZ ;  /* 0x0000001810057210 */ /* 0x001fe20007f3e0ff */
[----:B-1----:R-:W-:-:S04]  /*47520*/  IMAD.X R6, R15, 0x1, R0, P0 ;  /* 0x000000010f067824 */ /* 0x002fc800000e0600 */
[----:B------:R-:W-:Y:S01]  /*47530*/  STL [R1+0x1f50], R5 ;  /* 0x001f500501007387 */ /* 0x000fe20000100800 */
[----:B------:R-:W-:Y:S01]  /*47540*/  STL [R1+0x1f54], R6 ;  /* 0x001f540601007387 */ /* 0x000fe20000100800 */
[----:B--2---:R-:W-:-:S05]  /*47550*/  IADD3 R4, P0, R8, R24, RZ ;  /* 0x0000001808047210 */ /* 0x004fca0007f1e0ff */
[----:B------:R-:W-:Y:S01]  /*47560*/  STL [R1+0x1f18], R4 ;  /* 0x001f180401007387 */ /* 0x000fe20000100800 */
[----:B------:R0:W-:Y:S03]  /*47570*/  STL [R1+0x2120], R24 ;  /* 0x0021201801007387 */ /* 0x0001e60000100800 */
[----:B0-----:R-:W2:Y:S01]  /*47580*/  LDL.LU R24, [R1+0xbcc] ;  /* 0x000bcc0001187983 */ /* 0x001ea20000300800 */
[--C-:B------:R-:W-:Y:S02]  /*47590*/  IMAD.X R7, R17, 0x1, R0.reuse, P1 ;  /* 0x0000000111077824 */ /* 0x100fe400008e0600 */
[--C-:B------:R-:W-:Y:S02]  /*475a0*/  IMAD.X R8, R9, 0x1, R0.reuse, P0 ;  /* 0x0000000109087824 */ /* 0x100fe400000e0600 */
[----:B------:R-:W-:Y:S02]  /*475b0*/  STL [R1+0x1f1c], R3 ;  /* 0x001f1c0301007387 */ /* 0x000fe40000100800 */
[----:B------:R-:W-:Y:S01]  /*475c0*/  IMAD.X R9, R13, 0x1, R0, P2 ;  /* 0x000000010d097824 */ /* 0x000fe200010e0600 */
[----:B------:R-:W-:Y:S01]  /*475d0*/  STL [R1+0x1f58], R7 ;  /* 0x001f580701007387 */ /* 0x000fe20000100800 */
[----:B------:R-:W-:Y:S02]  /*475e0*/  STL [R1+0x1f20], R8 ;  /* 0x001f200801007387 */ /* 0x000fe40000100800 */
[----:B------:R0:W-:Y:S02]  /*475f0*/  STL [R1+0x2124], R0 ;  /* 0x0021240001007387 */ /* 0x0001e40000100800 */
[----:B0-----:R-:W3:Y:S01]  /*47600*/  LDL R0, [R1+0x1de0] ;  /* 0x001de00001007983 */ /* 0x001ee20000100800 */
[----:B--2---:R-:W-:-:S05]  /*47610*/  IADD3 R24, R24, 0x1, RZ ;  /* 0x0000000118187810 */ /* 0x004fca0007ffe0ff */
[----:B------:R-:W-:Y:S01]  /*47620*/  STL [R1+0xbcc], R24 ;  /* 0x000bcc1801007387 */ /* 0x000fe20000100800 */
[----:B------:R-:W2:Y:S02]  /*47630*/  LDL.LU R8, [R1+0x187c] ;  /* 0x00187c0001087983 */ /* 0x000ea40000300800 */
[----:B------:R-:W4:Y:S02]  /*47640*/  LDL.LU R7, [R1+0x18a0] ;  /* 0x0018a00001077983 */ /* 0x000f240000300800 */
[----:B------:R-:W2:Y:S01]  /*47650*/  LDL.LU R3, [R1+0x1874] ;  /* 0x0018740001037983 */ /* 0x000ea20000300800 */
[----:B------:R-:W2:Y:S01]  /*47660*/  LDL.LU R4, [R1+0x1898] ;  /* 0x0018980001047983 */ /* 0x000ea20000300800 */
[----:B------:R-:W4:Y:S02]  /*47670*/  LDL.LU R6, [R1+0x186c] ;  /* 0x00186c0001067983 */ /* 0x000f240000300800 */
[----:B------:R-:W2:Y:S01]  /*47680*/  LDL.LU R5, [R1+0x1890] ;  /* 0x0018900001057983 */ /* 0x000ea20000300800 */
[----:B----4-:R-:W-:Y:S01]  /*47690*/  STL.64 [R1+0x2130], R6 ;  /* 0x0021300601007387 */ /* 0x010fe20000100a00 */
[----:B--2---:R0:W-:Y:S03]  /*476a0*/  STL.64 [R1+0x2128], R4 ;  /* 0x0021280401007387 */ /* 0x0041e60000100a00 */
[----:B0-----:R-:W2:Y:S01]  /*476b0*/  LDL.LU R4, [R1+0x70] ;  /* 0x0000700001047983 */ /* 0x001ea20000300800 */
[----:B------:R-:W2:Y:S02]  /*476c0*/  LDL.LU R5, [R1+0x74] ;  /* 0x0000740001057983 */ /* 0x000ea40000300800 */
[----:B------:R-:W2:Y:S02]  /*476d0*/  LDL.LU R6, [R1+0x78] ;  /* 0x0000780001067983 */ /* 0x000ea40000300800 */
[----:B------:R-:W-:Y:S01]  /*476e0*/  IMAD.MOV.U32 R7, RZ, RZ, R28 ;  /* 0x000000ffff077224 */ /* 0x000fe200078e001c */
        /* <DEDUP_REMOVED lines=14> */
[----:B------:R0:W-:Y:S02]  /*477d0*/  STL [R1+0x1f24], R9 ;  /* 0x001f240901007387 */ /* 0x0001e40000100800 */
[----:B0-----:R-:W4:Y:S01]  /*477e0*/  LDL.LU R9, [R1+0x18a8] ;  /* 0x0018a80001097983 */ /* 0x001f220000300800 */
[----:B---3--:R-:W-:Y:S01]  /*477f0*/  ISETP.NE.U32.AND P0, PT, R24, R0, PT ;  /* 0x000000001800720c */ /* 0x008fe20003f05070 */
[----:B--2---:R-:W-:Y:S11]  /*47800*/  HMMA.16816.F32 R4, R20, R26, R4 ;  /* 0x0000001a1404723c */ /* 0x004ff60000001804 */
[----:B------:R-:W-:Y:S11]  /*47810*/  @!UPT UIADD3 URZ, URZ, URZ, URZ ;  /* 0x0000003f3f3ff290 */ /* 0x000ff6000fffe03f */
[----:B------:R-:W-:Y:S01]  /*47820*/  @!UPT UIADD3 URZ, URZ, URZ, URZ ;  /* 0x0000003f3f3ff290 */ /* 0x000fe2000fffe03f */
[----:B------:R-:W-:Y:S01]  /*47830*/  STL.64 [R1+0x460], R4 ;  /* 0x0004600401007387 */ /* 0x000fe20000100a00 */
[----:B------:R-:W-:Y:S02]  /*47840*/  IMAD.MOV.U32 R21, RZ, RZ, R6 ;  /* 0x000000ffff157224 */ /* 0x000fe400078e0006 */
[----:B------:R0:W-:Y:S02]  /*47850*/  STL.64 [R1+0x468], R6 ;  /* 0x0004680601007387 */ /* 0x0001e40000100a00 */
[----:B------:R-:W-:Y:S02]  /*47860*/  IMAD.MOV.U32 R20, RZ, RZ, R7 ;  /* 0x000000ffff147224 */ /* 0x000fe400078e0007 */
[----:B0-----:R-:W2:Y:S01]  /*47870*/  LDL.LU.64 R6, [R1+0x2130] ;  /* 0x0021300001067983 */ /* 0x001ea20000300a00 */
[----:B------:R-:W3:Y:S02]  /*47880*/  LDL.LU.64 R4, [R1+0x2128] ;  /* 0x0021280001047983 */ /* 0x000ee40000300a00 */
[----:B------:R-:W2:Y:S02]  /*47890*/  LDL.LU R22, [R1+0x189c] ;  /* 0x00189c0001167983 */ /* 0x000ea40000300800 */
[----:B------:R-:W2:Y:S01]  /*478a0*/  LDL.LU R23, [R1+0x1894] ;  /* 0x0018940001177983 */ /* 0x000ea20000300800 */
[----:B------:R-:W2:Y:S01]  /*478b0*/  LDL.LU R26, [R1+0x188c] ;  /* 0x00188c00011a7983 */ /* 0x000ea20000300800 */
[----:B------:R-:W2:Y:S02]  /*478c0*/  LDL.LU R27, [R1+0x1884] ;  /* 0x00188400011b7983 */ /* 0x000ea40000300800 */
[----:B------:R0:W-:Y:S02]  /*478d0*/  STL [R1+0x1f2c], R20 ;  /* 0x001f2c1401007387 */ /* 0x0001e40000100800 */
[----:B0-----:R-:W2:Y:S01]  /*478e0*/  LDL.LU R20, [R1+0x18a4] ;  /* 0x0018a40001147983 */ /* 0x001ea20000300800 */
[----:B------:R0:W-:Y:S03]  /*478f0*/  STL [R1+0x1f28], R21 ;  /* 0x001f281501007387 */ /* 0x0001e60000100800 */
[----:B0-----:R-:W2:Y:S01]  /*47900*/  LDL.LU R21, [R1+0x18ac] ;  /* 0x0018ac0001157983 */ /* 0x001ea20000300800 */
[----:B------:R-:W4:Y:S02]  /*47910*/  LDL.LU R0, [R1+0x2124] ;  /* 0x0021240001007983 */ /* 0x000f240000300800 */
[----:B------:R-:W2:Y:S02]  /*47920*/  LDL.LU R24, [R1+0x2120] ;  /* 0x0021200001187983 */ /* 0x000ea40000300800 */
[----:B--2---:R-:W-:-:S02]  /*47930*/  IADD3 R21, P6, R21, R24, RZ ;  /* 0x0000001815157210 */ /* 0x004fc40007fde0ff */
[-C--:B------:R-:W-:Y:S02]  /*47940*/  IADD3 R20, P1, R20, R24.reuse, RZ ;  /* 0x0000001814147210 */ /* 0x080fe40007f3e0ff */
[-C--:B------:R-:W-:Y:S02]  /*47950*/  IADD3 R22, P2, R22, R24.reuse, RZ ;  /* 0x0000001816167210 */ /* 0x080fe40007f5e0ff */
[-C--:B------:R-:W-:Y:S02]  /*47960*/  IADD3 R23, P3, R23, R24.reuse, RZ ;  /* 0x0000001817177210 */ /* 0x080fe40007f7e0ff */
[-C--:B------:R-:W-:Y:S01]  /*47970*/  IADD3 R26, P4, R26, R24.reuse, RZ ;  /* 0x000000181a1a7210 */ /* 0x080fe20007f9e0ff */
[----:B------:R-:W-:Y:S01]  /*47980*/  STL [R1+0x18ac], R21 ;  /* 0x0018ac1501007387 */ /* 0x000fe20000100800 */
[-C--:B------:R-:W-:Y:S01]  /*47990*/  IADD3 R27, P5, R27, R24.reuse, RZ ;  /* 0x000000181b1b7210 */ /* 0x080fe20007fbe0ff */
[----:B------:R-:W-:Y:S02]  /*479a0*/  STL [R1+0x18a4], R20 ;  /* 0x0018a41401007387 */ /* 0x000fe40000100800 */
[--C-:B----4-:R-:W-:Y:S01]  /*479b0*/  IMAD.X R9, R9, 0x1, R0.reuse, P6 ;  /* 0x0000000109097824 */ /* 0x110fe200030e0600 */
[----:B------:R-:W-:Y:S01]  /*479c0*/  STL [R1+0x189c], R22 ;  /* 0x00189c1601007387 */ /* 0x000fe20000100800 */
[-C--:B------:R-:W-:Y:S01]  /*479d0*/  IADD3 R8, P6, R8, R24.reuse, RZ ;  /* 0x0000001808087210 */ /* 0x080fe20007fde0ff */
[----:B------:R-:W-:Y:S02]  /*479e0*/  STL [R1+0x1894], R23 ;  /* 0x0018941701007387 */ /* 0x000fe40000100800 */
[--C-:B------:R-:W-:Y:S01]  /*479f0*/  IMAD.X R7, R7, 0x1, R0.reuse, P1 ;  /* 0x0000000107077824 */ /* 0x100fe200008e0600 */
[----:B------:R-:W-:Y:S01]  /*47a00*/  STL [R1+0x188c], R26 ;  /* 0x00188c1a01007387 */ /* 0x000fe20000100800 */
[-C--:B------:R-:W-:Y:S01]  /*47a10*/  IADD3 R3, P1, R3, R24.reuse, RZ ;  /* 0x0000001803037210 */ /* 0x080fe20007f3e0ff */
[----:B------:R-:W-:Y:S02]  /*47a20*/  STL [R1+0x1884], R27 ;  /* 0x0018841b01007387 */ /* 0x000fe40000100800 */
[--C-:B---3--:R-:W-:Y:S01]  /*47a30*/  IMAD.X R4, R4, 0x1, R0.reuse, P2 ;  /* 0x0000000104047824 */ /* 0x108fe200010e0600 */
[----:B------:R-:W-:Y:S01]  /*47a40*/  STL [R1+0x18a8], R9 ;  /* 0x0018a80901007387 */ /* 0x000fe20000100800 */
[-C--:B------:R-:W-:Y:S01]  /*47a50*/  IADD3 R6, P2, R6, R24.reuse, RZ ;  /* 0x0000001806067210 */ /* 0x080fe20007f5e0ff */
[----:B------:R-:W-:Y:S02]  /*47a60*/  STL [R1+0x187c], R8 ;  /* 0x00187c0801007387 */ /* 0x000fe40000100800 */
[--C-:B------:R-:W-:Y:S01]  /*47a70*/  IMAD.X R5, R5, 0x1, R0.reuse, P3 ;  /* 0x0000000105057824 */ /* 0x100fe200018e0600 */
        /* <DEDUP_REMOVED lines=23> */
[----:B------:R-:W-:Y:S02]  /*47bf0*/  STL [R1+0x1870], R17 ;  /* 0x0018701101007387 */ /* 0x000fe40000100800 */
[--C-:B------:R-:W-:Y:S01]  /*47c00*/  IMAD.X R12, R12, 0x1, R0.reuse, P3 ;  /* 0x000000010c0c7824 */ /* 0x100fe200018e0600 */
[----:B------:R-:W-:Y:S01]  /*47c10*/  STL [R1+0x1844], R13 ;  /* 0x0018440d01007387 */ /* 0x000fe20000100800 */
[----:B------:R-:W-:Y:S01]  /*47c20*/  IADD3 R29, P3, R29, R24, RZ ;  /* 0x000000181d1d7210 */ /* 0x000fe20007f7e0ff */
[----:B------:R-:W-:Y:S02]  /*47c30*/  STL [R1+0x1868], R16 ;  /* 0x0018681001007387 */ /* 0x000fe40000100800 */
[----:B------:R-:W-:Y:S01]  /*47c40*/  STL [R1+0x183c], R15 ;  /* 0x00183c0f01007387 */ /* 0x000fe20000100800 */
[----:B------:R0:W-:Y:S01]  /*47c50*/  STL [R1+0x211c], R0 ;  /* 0x00211c0001007387 */ /* 0x0001e20000100800 */
[----:B------:R-:W-:-:S02]  /*47c60*/  IMAD.X R28, R28, 0x1, R0, P4 ;  /* 0x000000011c1c7824 */ /* 0x000fc400020e0600 */
[----:B------:R-:W-:Y:S01]  /*47c70*/  STL [R1+0x1860], R12 ;  /* 0x0018600c01007387 */ /* 0x000fe20000100800 */
[----:B0-----:R-:W2:Y:S01]  /*47c80*/  LDL.LU R0, [R1+0x182c] ;  /* 0x00182c0001007983 */ /* 0x001ea20000300800 */
[----:B------:R-:W-:Y:S02]  /*47c90*/  STL [R1+0x1834], R29 ;  /* 0x0018341d01007387 */ /* 0x000fe40000100800 */
[----:B------:R-:W3:Y:S02]  /*47ca0*/  LDL.LU R21, [R1+0x181c] ;  /* 0x00181c0001157983 */ /* 0x000ee40000300800 */
[----:B------:R-:W-:Y:S01]  /*47cb0*/  STL [R1+0x1858], R28 ;  /* 0x0018581c01007387 */ /* 0x000fe20000100800 */
[----:B---3--:R0:W-:Y:S04]  /*47cc0*/  STL [R1+0x2110], R21 ;  /* 0x0021101501007387 */ /* 0x0081e80000100800 */
[----:B0-----:R-:W3:Y:S04]  /*47cd0*/  LDL.LU R21, [R1+0x1848] ;  /* 0x0018480001157983 */ /* 0x001ee80000300800 */
[----:B---3--:R0:W-:Y:S04]  /*47ce0*/  STL [R1+0x2114], R21 ;  /* 0x0021141501007387 */ /* 0x0081e80000100800 */
[----:B0-----:R-:W3:Y:S01]  /*47cf0*/  LDL.LU R21, [R1+0x1824] ;  /* 0x0018240001157983 */ /* 0x001ee20000300800 */
[----:B--2---:R-:W-:-:S03]  /*47d00*/  IADD3 R0, P4, R0, R24, RZ ;  /* 0x0000001800007210 */ /* 0x004fc60007f9e0ff */
[----:B---3--:R0:W-:Y:S04]  /*47d10*/  STL [R1+0x2118], R21 ;  /* 0x0021181501007387 */ /* 0x0081e80000100800 */
[----:B0-----:R-:W2:Y:S01]  /*47d20*/  LDL.LU R21, [R1+0x1850] ;  /* 0x0018500001157983 */ /* 0x001ea20000300800 */
[----:B------:R-:W3:Y:S02]  /*47d30*/  LDL.LU R20, [R1+0x1840] ;  /* 0x0018400001147983 */ /* 0x000ee40000300800 */
[----:B------:R-:W4:Y:S02]  /*47d40*/  LDL.LU R22, [R1+0x1814] ;  /* 0x0018140001167983 */ /* 0x000f240000300800 */
        /* <DEDUP_REMOVED lines=24> */
[----:B------:R0:W-:Y:S02]  /*47ed0*/  STL [R1+0x182c], R0 ;  /* 0x00182c0001007387 */ /* 0x0001e40000100800 */
[----:B0-----:R-:W2:Y:S02]  /*47ee0*/  LDL.LU R0, [R1+0x211c] ;  /* 0x00211c0001007983 */ /* 0x001ea40000300800 */
[----:B--2---:R-:W-:-:S05]  /*47ef0*/  IMAD.X R21, R21, 0x1, R0, P5 ;  /* 0x0000000115157824 */ /* 0x004fca00028e0600 */
[----:B------:R0:W-:Y:S04]  /*47f00*/  STL [R1+0x1850], R21 ;  /* 0x0018501501007387 */ /* 0x0001e80000100800 */
[----:B0-----:R-:W2:Y:S02]  /*47f10*/  LDL.LU R21, [R1+0x2118] ;  /* 0x0021180001157983 */ /* 0x001ea40000300800 */
[----:B--2---:R-:W-:-:S05]  /*47f20*/  IADD3 R21, P5, R21, R24, RZ ;  /* 0x0000001815157210 */ /* 0x004fca0007fbe0ff */
[----:B------:R0:W-:Y:S04]  /*47f30*/  STL [R1+0x1824], R21 ;  /* 0x0018241501007387 */ /* 0x0001e80000100800 */
[----:B0-----:R-:W2:Y:S02]  /*47f40*/  LDL.LU R21, [R1+0x2114] ;  /* 0x0021140001157983 */ /* 0x001ea40000300800 */
[----:B--2---:R-:W-:-:S05]  /*47f50*/  IMAD.X R21, R21, 0x1, R0, P6 ;  /* 0x0000000115157824 */ /* 0x004fca00030e0600 */
[----:B------:R0:W-:Y:S04]  /*47f60*/  STL [R1+0x1848], R21 ;  /* 0x0018481501007387 */ /* 0x0001e80000100800 */
[----:B0-----:R-:W2:Y:S01]  /*47f70*/  LDL.LU R21, [R1+0x2110] ;  /* 0x0021100001157983 */ /* 0x001ea20000300800 */
[--C-:B---3--:R-:W-:Y:S01]  /*47f80*/  IMAD.X R20, R20, 0x1, R0.reuse, P1 ;  /* 0x0000000114147824 */ /* 0x108fe200008e0600 */
[-C--:B----4-:R-:W-:Y:S01]  /*47f90*/  IADD3 R22, P1, R22, R24.reuse, RZ ;  /* 0x0000001816167210 */ /* 0x090fe20007f3e0ff */
[--C-:B------:R-:W-:Y:S01]  /*47fa0*/  IMAD.X R23, R23, 0x1, R0.reuse, P2 ;  /* 0x0000000117177824 */ /* 0x100fe200010e0600 */
[-C--:B------:R-:W-:Y:S01]  /*47fb0*/  IADD3 R26, P2, R26, R24.reuse, RZ ;  /* 0x000000181a1a7210 */ /* 0x080fe20007f5e0ff */
        /* <DEDUP_REMOVED lines=16> */
[----:B------:R-:W-:Y:S01]  /*480c0*/  IMAD.X R29, R29, 0x1, R0, P1 ;  /* 0x000000011d1d7824 */ /* 0x000fe200008e0600 */
[----:B------:R-:W-:-:S02]  /*480d0*/  IADD3 R28, P1, R28, R24, RZ ;  /* 0x000000181c1c7210 */ /* 0x000fc40007f3e0ff */
[----:B--2---:R-:W-:-:S05]  /*480e0*/  IADD3 R21, P6, R21, R24, RZ ;  /* 0x0000001815157210 */ /* 0x004fca0007fde0ff */
[----:B------:R-:W-:Y:S01]  /*480f0*/  STL [R1+0x181c], R21 ;  /* 0x00181c1501007387 */ /* 0x000fe20000100800 */
[----:B------:R-:W-:Y:S02]  /*48100*/  STL [R1+0x1840], R20 ;  /* 0x0018401401007387 */ /* 0x000fe40000100800 */
[----:B------:R-:W-:Y:S02]  /*48110*/  STL [R1+0x1814], R22 ;  /* 0x0018141601007387 */ /* 0x000fe40000100800 */
[----:B------:R-:W-:Y:S01]  /*48120*/  STL [R1+0x1838], R23 ;  /* 0x0018381701007387 */ /* 0x000fe20000100800 */
[----:B------:R-:W-:Y:S01]  /*48130*/  STL [R1+0x180c], R26 ;  /* 0x00180c1a01007387 */ /* 0x000fe20000100800 */
[----:B------:R-:W-:Y:S02]  /*48140*/  STL [R1+0x1830], R27 ;  /* 0x0018301b01007387 */ /* 0x000fe40000100800 */
[----:B------:R-:W-:Y:S02]  /*48150*/  STL [R1+0x1804], R9 ;  /* 0x0018040901007387 */ /* 0x000fe40000100800 */
[--C-:B------:R-:W-:Y:S01]  /*48160*/  IMAD.X R6, R6, 0x1, R0.reuse, P6 ;  /* 0x0000000106067824 */ /* 0x100fe200030e0600 */
[----:B------:R-:W-:Y:S01]  /*48170*/  STL [R1+0x1828], R8 ;  /* 0x0018280801007387 */ /* 0x000fe20000100800 */
[----:B------:R-:W-:Y:S01]  /*48180*/  IADD3 R5, P6, R5, R24, RZ ;  /* 0x0000001805057210 */ /* 0x000fe20007fde0ff */
[----:B------:R-:W-:Y:S02]  /*48190*/  STL [R1+0x17fc], R7 ;  /* 0x0017fc0701007387 */ /* 0x000fe40000100800 */
[----:B------:R-:W-:Y:S01]  /*481a0*/  STL [R1+0x1820], R3 ;  /* 0x0018200301007387 */ /* 0x000fe20000100800 */
[----:B------:R-:W-:Y:S01]  /*481b0*/  STL [R1+0x17f4], R4 ;  /* 0x0017f40401007387 */ /* 0x000fe20000100800 */
[----:B------:R-:W-:Y:S02]  /*481c0*/  STL [R1+0x1818], R6 ;  /* 0x0018180601007387 */ /* 0x000fe40000100800 */
[----:B------:R-:W-:Y:S02]  /*481d0*/  STL [R1+0x17ec], R5 ;  /* 0x0017ec0501007387 */ /* 0x000fe40000100800 */
[----:B------:R-:W-:Y:S01]  /*481e0*/  STL [R1+0x1810], R2 ;  /* 0x0018100201007387 */ /* 0x000fe20000100800 */
[----:B------:R-:W-:Y:S01]  /*481f0*/  STL [R1+0x17e4], R25 ;  /* 0x0017e41901007387 */ /* 0x000fe20000100800 */
[----:B------:R-:W-:Y:S02]  /*48200*/  STL [R1+0x1808], R19 ;  /* 0x0018081301007387 */ /* 0x000fe40000100800 */
[----:B------:R-:W-:Y:S02]  /*48210*/  STL [R1+0x17dc], R11 ;  /* 0x0017dc0b01007387 */ /* 0x000fe40000100800 */
[----:B------:R-:W-:Y:S01]  /*48220*/  STL [R1+0x1800], R10 ;  /* 0x0018000a01007387 */ /* 0x000fe20000100800 */
[----:B------:R-:W-:Y:S01]  /*48230*/  STL [R1+0x17d4], R18 ;  /* 0x0017d41201007387 */ /* 0x000fe20000100800 */
[----:B------:R-:W-:-:S02]  /*48240*/  IMAD.X R15, R15, 0x1, R0, P6 ;  /* 0x000000010f0f7824 */ /* 0x000fc400030e0600 */
[----:B------:R-:W-:Y:S02]  /*48250*/  STL [R1+0x17f8], R14 ;  /* 0x0017f80e01007387 */ /* 0x000fe40000100800 */
[----:B------:R-:W-:Y:S01]  /*48260*/  STL [R1+0x17cc], R17 ;  /* 0x0017cc1101007387 */ /* 0x000fe20000100800 */
[----:B------:R-:W-:Y:S01]  /*48270*/  IADD3 R12, P6, R12, R24, RZ ;  /* 0x000000180c0c7210 */ /* 0x000fe20007fde0ff */
[----:B------:R-:W-:Y:S01]  /*48280*/  STL [R1+0x17f0], R13 ;  /* 0x0017f00d01007387 */ /* 0x000fe20000100800 */
[----:B------:R-:W-:Y:S02]  /*48290*/  STL [R1+0x17c4], R16 ;  /* 0x0017c41001007387 */ /* 0x000fe40000100800 */
[----:B------:R-:W-:Y:S02]  /*482a0*/  STL [R1+0x17e8], R15 ;  /* 0x0017e80f01007387 */ /* 0x000fe40000100800 */
[----:B------:R0:W-:Y:S01]  /*482b0*/  STL [R1+0x210c], R24 ;  /* 0x00210c1801007387 */ /* 0x0001e20000100800 */
[----:B------:R-:W-:Y:S04]  /*482c0*/  STL [R1+0x17bc], R12 ;  /* 0x0017bc0c01007387 */ /* 0x000fe80000100800 */
        /* <DEDUP_REMOVED lines=8> */
[----:B--2---:R-:W-:-:S03]  /*48350*/  IMAD.X R24, R24, 0x1, R0, P2 ;  /* 0x0000000118187824 */ /* 0x004fc600010e0600 */
        /* <DEDUP_REMOVED lines=30> */
[----:B--2---:R-:W-:-:S05]  /*48540*/  IADD3 R21, P2, R21, R24, RZ ;  /* 0x0000001815157210 */ /* 0x004fca0007f5e0ff */
[----:B------:R0:W-:Y:S04]  /*48550*/  STL [R1+0x17ac], R21 ;  /* 0x0017ac1501007387 */ /* 0x0001e80000100800 */
[----:B0-----:R-:W2:Y:S02]  /*48560*/  LDL.LU R21, [R1+0x2108] ;  /* 0x0021080001157983 */ /* 0x001ea40000300800 */
[----:B--2---:R-:W-:-:S05]  /*48570*/  IMAD.X R21, R21, 0x1, R0, P3 ;  /* 0x0000000115157824 */ /* 0x004fca00018e0600 */
[----:B------:R0:W-:Y:S04]  /*48580*/  STL [R1+0x17d0], R21 ;  /* 0x0017d01501007387 */ /* 0x0001e80000100800 */
[----:B0-----:R-:W2:Y:S02]  /*48590*/  LDL.LU R21, [R1+0x2104] ;  /* 0x0021040001157983 */ /* 0x001ea40000300800 */
[----:B--2---:R-:W-:-:S05]  /*485a0*/  IADD3 R21, P3, R21, R24, RZ ;  /* 0x0000001815157210 */ /* 0x004fca0007f7e0ff */
[----:B------:R0:W-:Y:S04]  /*485b0*/  STL [R1+0x17a4], R21 ;  /* 0x0017a41501007387 */ /* 0x0001e80000100800 */
[----:B0-----:R-:W2:Y:S01]  /*485c0*/  LDL.LU R21, [R1+0x2100] ;  /* 0x0021000001157983 */ /* 0x001ea20000300800 */
[--C-:B----4-:R-:W-:Y:S01]  /*485d0*/  IMAD.X R22, R22, 0x1, R0.reuse, P5 ;  /* 0x0000000116167824 */ /* 0x110fe200028e0600 */
        /* <DEDUP_REMOVED lines=18> */
[----:B------:R-:W-:Y:S01]  /*48700*/  IADD3 R15, P3, R15, R24, RZ ;  /* 0x000000180f0f7210 */ /* 0x000fe20007f7e0ff */
[----:B------:R-:W-:-:S02]  /*48710*/  IMAD.X R28, R28, 0x1, R0, P5 ;  /* 0x000000011c1c7824 */ /* 0x000fc400028e0600 */
[----:B--2---:R-:W-:Y:S01]  /*48720*/  IMAD.X R21, R21, 0x1, R0, P4 ;  /* 0x0000000115157824 */ /* 0x004fe200020e0600 */
[----:B---3--:R-:W-:-:S04]  /*48730*/  IADD3 R20, P4, R20, R24, RZ ;  /* 0x0000001814147210 */ /* 0x008fc80007f9e0ff */
[----:B------:R-:W-:Y:S01]  /*48740*/  STL [R1+0x17c8], R21 ;  /* 0x0017c81501007387 */ /* 0x000fe20000100800 */
[----:B------:R-:W-:Y:S02]  /*48750*/  STL [R1+0x179c], R20 ;  /* 0x00179c1401007387 */ /* 0x000fe40000100800 */
[----:B------:R-:W-:Y:S02]  /*48760*/  STL [R1+0x17c0], R22 ;  /* 0x0017c01601007387 */ /* 0x000fe40000100800 */
[----:B------:R-:W-:Y:S01]  /*48770*/  STL [R1+0x1794], R23 ;  /* 0x0017941701007387 */ /* 0x000fe20000100800 */
[----:B------:R-:W-:Y:S01]  /*48780*/  STL [R1+0x17b8], R26 ;  /* 0x0017b81a01007387 */ /* 0x000fe20000100800 */
[----:B------:R-:W-:Y:S02]  /*48790*/  STL [R1+0x178c], R27 ;  /* 0x00178c1b01007387 */ /* 0x000fe40000100800 */
        /* <DEDUP_REMOVED lines=17> */
[----:B------:R-:W-:-:S02]  /*488b0*/  IMAD.X R12, R12, 0x1, R0, P4 ;  /* 0x000000010c0c7824 */ /* 0x000fc400020e0600 */
[----:B------:R-:W-:Y:S01]  /*488c0*/  STL [R1+0x174c], R13 ;  /* 0x00174c0d01007387 */ /* 0x000fe20000100800 */
[-C--:B------:R-:W-:Y:S01]  /*488d0*/  IADD3 R29, P4, R29, R24.reuse, RZ ;  /* 0x000000181d1d7210 */ /* 0x080fe20007f9e0ff */
[----:B------:R-:W-:Y:S01]  /*488e0*/  STL [R1+0x1770], R16 ;  /* 0x0017701001007387 */ /* 0x000fe20000100800 */
[----:B------:R-:W-:Y:S02]  /*488f0*/  STL [R1+0x1744], R15 ;  /* 0x0017440f01007387 */ /* 0x000fe40000100800 */
[----:B------:R0:W-:Y:S02]  /*48900*/  STL [R1+0x20fc], R0 ;  /* 0x0020fc0001007387 */ /* 0x0001e40000100800 */
        /* <DEDUP_REMOVED lines=2225> */
[----:B------:R0:W-:Y:S02]  /*51420*/  STL [R1+0xcb8], R28 ;  /* 0x000cb81c01007387 */ /* 0x0001e40000100800 */
[----:B0-----:R-:W3:Y:S01]  /*51430*/  LDL.LU R28, [R1+0xcb0] ;  /* 0x000cb000011c7983 */ /* 0x001ee20000300800 */
[----:B------:R-:W4:Y:S03]  /*51440*/  LDL.LU R21, [R1+0xc7c] ;  /* 0x000c7c0001157983 */ /* 0x000f260000300800 */
[----:B----4-:R0:W-:Y:S04]  /*51450*/  STL [R1+0x1f94], R21 ;  /* 0x001f941501007387 */ /* 0x0101e80000100800 */
[----:B0-----:R-:W4:Y:S01]  /*51460*/  LDL.LU R21, [R1+0xca8] ;  /* 0x000ca80001157983 */ /* 0x001f220000300800 */
[----:B--2---:R-:W-:-:S03]  /*51470*/  IADD3 R0, P4, R0, R24, RZ ;  /* 0x0000001800007210 */ /* 0x004fc60007f9e0ff */
[----:B----4-:R0:W-:Y:S04]  /*51480*/  STL [R1+0x1f98], R21 ;  /* 0x001f981501007387 */ /* 0x0101e80000100800 */
[----:B0-----:R-:W2:Y:S01]  /*51490*/  LDL.LU R21, [R1+0xc84] ;  /* 0x000c840001157983 */ /* 0x001ea20000300800 */
        /* <DEDUP_REMOVED lines=25> */
[----:B------:R0:W-:Y:S02]  /*51630*/  STL [R1+0xc8c], R0 ;  /* 0x000c8c0001007387 */ /* 0x0001e40000100800 */
[----:B0-----:R-:W3:Y:S02]  /*51640*/  LDL.LU R0, [R1+0x1f9c] ;  /* 0x001f9c0001007983 */ /* 0x001ee40000300800 */
[----:B---3--:R-:W-:Y:S01]  /*51650*/  IMAD.X R28, R28, 0x1, R0, P5 ;  /* 0x000000011c1c7824 */ /* 0x008fe200028e0600 */
[----:B--2---:R-:W-:-:S04]  /*51660*/  IADD3 R21, P5, R21, R24, RZ ;  /* 0x0000001815157210 */ /* 0x004fc80007fbe0ff */
[----:B------:R0:W-:Y:S04]  /*51670*/  STL [R1+0xcb0], R28 ;  /* 0x000cb01c01007387 */ /* 0x0001e80000100800 */
[----:B0-----:R-:W2:Y:S01]  /*51680*/  LDL.LU R28, [R1+0xc14] ;  /* 0x000c1400011c7983 */ /* 0x001ea20000300800 */
[----:B------:R0:W-:Y:S03]  /*51690*/  STL [R1+0xc84], R21 ;  /* 0x000c841501007387 */ /* 0x0001e60000100800 */
[----:B0-----:R-:W3:Y:S02]  /*516a0*/  LDL.LU R21, [R1+0x1f98] ;  /* 0x001f980001157983 */ /* 0x001ee40000300800 */
[----:B---3--:R-:W-:-:S05]  /*516b0*/  IMAD.X R21, R21, 0x1, R0, P6 ;  /* 0x0000000115157824 */ /* 0x008fca00030e0600 */
[----:B------:R0:W-:Y:S04]  /*516c0*/  STL [R1+0xca8], R21 ;  /* 0x000ca81501007387 */ /* 0x0001e80000100800 */
[----:B0-----:R-:W3:Y:S01]  /*516d0*/  LDL.LU R21, [R1+0x1f94] ;  /* 0x001f940001157983 */ /* 0x001ee20000300800 */
        /* <DEDUP_REMOVED lines=21> */
[----:B---3--:R-:W-:-:S05]  /*51830*/  IADD3 R21, P6, R21, R24, RZ ;  /* 0x0000001815157210 */ /* 0x008fca0007fde0ff */
        /* <DEDUP_REMOVED lines=24> */
[-C--:B------:R-:W-:Y:S01]  /*519c0*/  IADD3 R12, P6, R12, R24.reuse, RZ ;  /* 0x000000180c0c7210 */ /* 0x080fe20007fde0ff */
[----:B------:R-:W-:Y:S01]  /*519d0*/  STL [R1+0xc50], R13 ;  /* 0x000c500d01007387 */ /* 0x000fe20000100800 */
[----:B------:R-:W-:Y:S02]  /*519e0*/  STL [R1+0xc24], R16 ;  /* 0x000c241001007387 */ /* 0x000fe40000100800 */
[----:B------:R0:W-:Y:S02]  /*519f0*/  STL [R1+0xc48], R15 ;  /* 0x000c480f01007387 */ /* 0x0001e40000100800 */
[----:B0-----:R-:W3:Y:S01]  /*51a00*/  LDL.LU R15, [R1+0xc38] ;  /* 0x000c3800010f7983 */ /* 0x001ee20000300800 */
[----:B------:R0:W-:Y:S03]  /*51a10*/  STL [R1+0xc1c], R12 ;  /* 0x000c1c0c01007387 */ /* 0x0001e60000100800 */
[----:B0-----:R-:W4:Y:S01]  /*51a20*/  LDL.LU R12, [R1+0xc0c] ;  /* 0x000c0c00010c7983 */ /* 0x001f220000300800 */
[----:B------:R-:W-:Y:S02]  /*51a30*/  STL [R1+0xc40], R29 ;  /* 0x000c401d01007387 */ /* 0x000fe40000100800 */
[----:B------:R-:W3:Y:S01]  /*51a40*/  LDL.LU R21, [R1+0xc28] ;  /* 0x000c280001157983 */ /* 0x000ee20000300800 */
[-C--:B--2---:R-:W-:Y:S01]  /*51a50*/  IADD3 R28, P1, R28, R24.reuse, RZ ;  /* 0x000000181c1c7210 */ /* 0x084fe20007f3e0ff */
[----:B---3--:R0:W-:Y:S04]  /*51a60*/  STL [R1+0x1f8c], R21 ;  /* 0x001f8c1501007387 */ /* 0x0081e80000100800 */
[----:B0-----:R-:W2:Y:S01]  /*51a70*/  LDL.LU R21, [R1+0xc04] ;  /* 0x000c040001157983 */ /* 0x001ea20000300800 */
[----:B------:R-:W-:Y:S02]  /*51a80*/  STL [R1+0xc14], R28 ;  /* 0x000c141c01007387 */ /* 0x000fe40000100800 */
[--C-:B------:R-:W-:Y:S01]  /*51a90*/  IMAD.X R15, R15, 0x1, R0.reuse, P2 ;  /* 0x000000010f0f7824 */ /* 0x100fe200010e0600 */
[----:B--2---:R0:W-:Y:S04]  /*51aa0*/  STL [R1+0x1f90], R21 ;  /* 0x001f901501007387 */ /* 0x0041e80000100800 */
[----:B0-----:R-:W2:Y:S01]  /*51ab0*/  LDL.LU R21, [R1+0xc30] ;  /* 0x000c300001157983 */ /* 0x001ea20000300800 */
        /* <DEDUP_REMOVED lines=21> */
[----:B------:R-:W3:Y:S01]  /*51c10*/  LDL.LU R29, [R1+0x18bc] ;  /* 0x0018bc00011d7983 */ /* 0x000ee20000300800 */
[----:B----4-:R-:W-:Y:S01]  /*51c20*/  IADD3 R12, P2, R12, R24, RZ ;  /* 0x000000180c0c7210 */ /* 0x010fe20007f5e0ff */
[----:B------:R-:W4:Y:S01]  /*51c30*/  LDL.LU R28, [R1+0x18f4] ;  /* 0x0018f400011c7983 */ /* 0x000f220000300800 */
[----:B------:R-:W3:Y:S02]  /*51c40*/  LDL.LU R16, [R1+0x18c4] ;  /* 0x0018c40001107983 */ /* 0x000ee40000300800 */
[----:B------:R0:W-:Y:S02]  /*51c50*/  STL [R1+0xc38], R15 ;  /* 0x000c380f01007387 */ /* 0x0001e40000100800 */
[----:B0-----:R-:W3:Y:S01]  /*51c60*/  LDL.LU R15, [R1+0x1900] ;  /* 0x00190000010f7983 */ /* 0x001ee20000300800 */
[----:B------:R0:W-:Y:S03]  /*51c70*/  STL [R1+0xc0c], R12 ;  /* 0x000c0c0c01007387 */ /* 0x0001e60000100800 */
[----:B0-----:R-:W3:Y:S01]  /*51c80*/  LDL.LU R12, [R1+0x18b8] ;  /* 0x0018b800010c7983 */ /* 0x001ee20000300800 */
[----:B--2---:R-:W-:-:S05]  /*51c90*/  IMAD.X R21, R21, 0x1, R0, P3 ;  /* 0x0000000115157824 */ /* 0x004fca00018e0600 */
[----:B------:R0:W-:Y:S04]  /*51ca0*/  STL [R1+0xc30], R21 ;  /* 0x000c301501007387 */ /* 0x0001e80000100800 */
[----:B0-----:R-:W2:Y:S02]  /*51cb0*/  LDL.LU R21, [R1+0x1f90] ;  /* 0x001f900001157983 */ /* 0x001ea40000300800 */
[----:B--2---:R-:W-:-:S05]  /*51cc0*/  IADD3 R21, P3, R21, R24, RZ ;  /* 0x0000001815157210 */ /* 0x004fca0007f7e0ff */
[----:B------:R0:W-:Y:S04]  /*51cd0*/  STL [R1+0xc04], R21 ;  /* 0x000c041501007387 */ /* 0x0001e80000100800 */
[----:B0-----:R-:W2:Y:S01]  /*51ce0*/  LDL.LU R21, [R1+0x1f8c] ;  /* 0x001f8c0001157983 */ /* 0x001ea20000300800 */
[--C-:B---3--:R-:W-:Y:S01]  /*51cf0*/  IMAD.X R22, R22, 0x1, R0.reuse, P5 ;  /* 0x0000000116167824 */ /* 0x108fe200028e0600 */
        /* <DEDUP_REMOVED lines=16> */
[--C-:B------:R-:W-:Y:S01]  /*51e00*/  IMAD.X R29, R29, 0x1, R0.reuse, P3 ;  /* 0x000000011d1d7824 */ /* 0x100fe200018e0600 */
[-C--:B------:R-:W-:Y:S02]  /*51e10*/  IADD3 R13, P2, R13, R24.reuse, RZ ;  /* 0x000000180d0d7210 */ /* 0x080fe40007f5e0ff */
[-C--:B----4-:R-:W-:Y:S01]  /*51e20*/  IADD3 R28, P3, R28, R24.reuse, RZ ;  /* 0x000000181c1c7210 */ /* 0x090fe20007f7e0ff */
[----:B--2---:R-:W-:Y:S01]  /*51e30*/  IMAD.X R21, R21, 0x1, R0, P4 ;  /* 0x0000000115157824 */ /* 0x004fe200020e0600 */
[----:B------:R-:W-:-:S04]  /*51e40*/  IADD3 R20, P4, R20, R24, RZ ;  /* 0x0000001814147210 */ /* 0x000fc80007f9e0ff */
        /* <DEDUP_REMOVED lines=10> */
[-C--:B------:R-:W-:Y:S01]  /*51ef0*/  IADD3 R2, P4, R2, R24.reuse, RZ ;  /* 0x0000001802027210 */ /* 0x080fe20007f9e0ff */
        /* <DEDUP_REMOVED lines=12> */
[----:B------:R0:W-:Y:S02]  /*51fc0*/  STL [R1+0x18bc], R29 ;  /* 0x0018bc1d01007387 */ /* 0x0001e40000100800 */
[----:B------:R-:W-:Y:S01]  /*51fd0*/  STL [R1+0x18ec], R13 ;  /* 0x0018ec0d01007387 */ /* 0x000fe20000100800 */
[----:B0-----:R-:W2:Y:S01]  /*51fe0*/  LDL.LU R29, [R1+0x1908] ;  /* 0x00190800011d7983 */ /* 0x001ea20000300800 */
[----:B------:R0:W-:Y:S03]  /*51ff0*/  STL [R1+0x18f4], R28 ;  /* 0x0018f41c01007387 */ /* 0x0001e60000100800 */
[----:B0-----:R-:W3:Y:S01]  /*52000*/  LDL.LU R28, [R1+0x18d0] ;  /* 0x0018d000011c7983 */ /* 0x001ee20000300800 */
[----:B------:R-:W4:Y:S02]  /*52010*/  LDL.LU R21, [R1+0x1914] ;  /* 0x0019140001157983 */ /* 0x000f240000300800 */
[----:B------:R-:W-:Y:S01]  /*52020*/  IMAD.X R16, R16, 0x1, R0, P4 ;  /* 0x0000000110107824 */ /* 0x000fe200020e0600 */
[----:B------:R-:W-:-:S04]  /*52030*/  IADD3 R15, P4, R15, R24, RZ ;  /* 0x000000180f0f7210 */ /* 0x000fc80007f9e0ff */
[----:B------:R-:W-:Y:S04]  /*52040*/  STL [R1+0x18c4], R16 ;  /* 0x0018c41001007387 */ /* 0x000fe80000100800 */
[----:B----4-:R0:W-:Y:S01]  /*52050*/  STL [R1+0x1f84], R21 ;  /* 0x001f841501007387 */ /* 0x0101e20000100800 */
[----:B------:R-:W-:Y:S03]  /*52060*/  STL [R1+0x1900], R15 ;  /* 0x0019000f01007387 */ /* 0x000fe60000100800 */
[----:B0-----:R-:W4:Y:S01]  /*52070*/  LDL.LU R21, [R1+0x18dc] ;  /* 0x0018dc0001157983 */ /* 0x001f220000300800 */
[----:B------:R-:W-:-:S05]  /*52080*/  IMAD.X R12, R12, 0x1, R0, P5 ;  /* 0x000000010c0c7824 */ /* 0x000fca00028e0600 */
[----:B------:R-:W-:Y:S04]  /*52090*/  STL [R1+0x18b8], R12 ;  /* 0x0018b80c01007387 */ /* 0x000fe80000100800 */
[----:B----4-:R0:W-:Y:S04]  /*520a0*/  STL [R1+0x1f88], R21 ;  /* 0x001f881501007387 */ /* 0x0101e80000100800 */
        /* <DEDUP_REMOVED lines=20> */
[----:B--2---:R-:W-:Y:S01]  /*521f0*/  IADD3 R29, P5, R29, R24, RZ ;  /* 0x000000181d1d7210 */ /* 0x004fe20007fbe0ff */
[----:B------:R-:W2:Y:S01]  /*52200*/  LDL.LU R15, [R1+0x1968] ;  /* 0x00196800010f7983 */ /* 0x000ea20000300800 */
[----:B------:R-:W2:Y:S02]  /*52210*/  LDL.LU R12, [R1+0x1930] ;  /* 0x00193000010c7983 */ /* 0x000ea40000300800 */
[----:B---3--:R-:W-:-:S02]  /*52220*/  IMAD.X R28, R28, 0x1, R0, P6 ;  /* 0x000000011c1c7824 */ /* 0x008fc400030e0600 */
[----:B------:R-:W3:Y:S01]  /*52230*/  LDL.LU R17, [R1+0x196c] ;  /* 0x00196c0001117983 */ /* 0x000ee20000300800 */
[----:B------:R-:W2:Y:S01]  /*52240*/  LDL.LU R13, [R1+0x193c] ;  /* 0x00193c00010d7983 */ /* 0x000ea20000300800 */
[----:B------:R0:W-:Y:S02]  /*52250*/  STL [R1+0x1908], R29 ;  /* 0x0019081d01007387 */ /* 0x0001e40000100800 */
[----:B------:R-:W2:Y:S02]  /*52260*/  LDL.LU R16, [R1+0x1974] ;  /* 0x0019740001107983 */ /* 0x000ea40000300800 */
[----:B------:R1:W-:Y:S01]  /*52270*/  STL [R1+0x18d0], R28 ;  /* 0x0018d01c01007387 */ /* 0x0003e20000100800 */
[----:B0-----:R-:W2:Y:S01]  /*52280*/  LDL.LU R29, [R1+0x1944] ;  /* 0x00194400011d7983 */ /* 0x001ea20000300800 */
[----:B-1----:R-:W2:Y:S01]  /*52290*/  LDL.LU R28, [R1+0x1980] ;  /* 0x00198000011c7983 */ /* 0x002ea20000300800 */
[----:B----4-:R-:W-:-:S05]  /*522a0*/  IADD3 R21, P6, R21, R24, RZ ;  /* 0x0000001815157210 */ /* 0x010fca0007fde0ff */
[----:B------:R0:W-:Y:S04]  /*522b0*/  STL [R1+0x190c], R21 ;  /* 0x00190c1501007387 */ /* 0x0001e80000100800 */
[----:B0-----:R-:W4:Y:S02]  /*522c0*/  LDL.LU R21, [R1+0x1f88] ;  /* 0x001f880001157983 */ /* 0x001f240000300800 */
[----:B----4-:R-:W-:-:S05]  /*522d0*/  IMAD.X R21, R21, 0x1, R0, P1 ;  /* 0x0000000115157824 */ /* 0x010fca00008e0600 */
[----:B------:R0:W-:Y:S04]  /*522e0*/  STL [R1+0x18dc], R21 ;  /* 0x0018dc1501007387 */ /* 0x0001e80000100800 */
[----:B0-----:R-:W4:Y:S01]  /*522f0*/  LDL.LU R21, [R1+0x1f84] ;  /* 0x001f840001157983 */ /* 0x001f220000300800 */
        /* <DEDUP_REMOVED lines=17> */
[-C--:B--2---:R-:W-:Y:S01]  /*52410*/  IADD3 R15, P5, R15, R24.reuse, RZ ;  /* 0x000000180f0f7210 */ /* 0x084fe20007fbe0ff */
[----:B------:R-:W-:Y:S01]  /*52420*/  IMAD.X R12, R12, 0x1, R0, P6 ;  /* 0x000000010c0c7824 */ /* 0x000fe200030e0600 */
[----:B---3--:R-:W-:-:S02]  /*52430*/  IADD3 R17, P6, R17, R24, RZ ;  /* 0x0000001811117210 */ /* 0x008fc40007fde0ff */
[----:B----4-:R-:W-:-:S05]  /*52440*/  IADD3 R21, P1, R21, R24, RZ ;  /* 0x0000001815157210 */ /* 0x010fca0007f3e0ff */
        /* <DEDUP_REMOVED lines=21> */
[----:B------:R0:W-:Y:S02]  /*525a0*/  STL [R1+0x1968], R15 ;  /* 0x0019680f01007387 */ /* 0x0001e40000100800 */
[----:B------:R-:W-:Y:S02]  /*525b0*/  STL [R1+0x1918], R14 ;  /* 0x0019180e01007387 */ /* 0x000fe40000100800 */
[--C-:B------:R-:W-:Y:S01]  /*525c0*/  IMAD.X R13, R13, 0x1, R0.reuse, P1 ;  /* 0x000000010d0d7824 */ /* 0x100fe200008e0600 */
[----:B0-----:R-:W2:Y:S01]  /*525d0*/  LDL.LU R15, [R1+0x1938] ;  /* 0x00193800010f7983 */ /* 0x001ea20000300800 */
[----:B------:R0:W-:Y:S03]  /*525e0*/  STL [R1+0x1930], R12 ;  /* 0x0019300c01007387 */ /* 0x0001e60000100800 */
[----:B0-----:R-:W3:Y:S01]  /*525f0*/  LDL.LU R12, [R1+0x1988] ;  /* 0x00198800010c7983 */ /* 0x001ee20000300800 */
[----:B------:R-:W-:Y:S02]  /*52600*/  STL [R1+0x196c], R17 ;  /* 0x00196c1101007387 */ /* 0x000fe40000100800 */
[----:B------:R-:W-:Y:S02]  /*52610*/  STL [R1+0x193c], R13 ;  /* 0x00193c0d01007387 */ /* 0x000fe40000100800 */
[----:B------:R-:W4:Y:S01]  /*52620*/  LDL.LU R21, [R1+0x195c] ;  /* 0x00195c0001157983 */ /* 0x000f220000300800 */
[----:B------:R-:W-:Y:S01]  /*52630*/  IADD3 R16, P1, R16, R24, RZ ;  /* 0x0000001810107210 */ /* 0x000fe20007f3e0ff */
[----:B------:R-:W-:-:S04]  /*52640*/  IMAD.X R29, R29, 0x1, R0, P2 ;  /* 0x000000011d1d7824 */ /* 0x000fc800010e0600 */
[----:B------:R-:W-:Y:S04]  /*52650*/  STL [R1+0x1974], R16 ;  /* 0x0019741001007387 */ /* 0x000fe80000100800 */
[----:B----4-:R0:W-:Y:S01]  /*52660*/  STL [R1+0x1f7c], R21 ;  /* 0x001f7c1501007387 */ /* 0x0101e20000100800 */
[----:B------:R-:W-:Y:S03]  /*52670*/  STL [R1+0x1944], R29 ;  /* 0x0019441d01007387 */ /* 0x000fe60000100800 */
[----:B0-----:R-:W4:Y:S01]  /*52680*/  LDL.LU R21, [R1+0x198c] ;  /* 0x00198c0001157983 */ /* 0x001f220000300800 */
[----:B------:R-:W-:-:S05]  /*52690*/  IADD3 R28, P2, R28, R24, RZ ;  /* 0x000000181c1c7210 */ /* 0x000fca0007f5e0ff */
        /* <DEDUP_REMOVED lines=20> */
[----:B--2---:R-:W-:-:S02]  /*527e0*/  IMAD.X R15, R15, 0x1, R0, P3 ;  /* 0x000000010f0f7824 */ /* 0x004fc400018e0600 */
[----:B------:R-:W2:Y:S01]  /*527f0*/  LDL.LU R29, [R1+0x19a4] ;  /* 0x0019a400011d7983 */ /* 0x000ea20000300800 */
[----:B------:R-:W2:Y:S01]  /*52800*/  LDL.LU R28, [R1+0x19e0] ;  /* 0x0019e000011c7983 */ /* 0x000ea20000300800 */
[----:B---3--:R-:W-:Y:S01]  /*52810*/  IADD3 R12, P3, R12, R24, RZ ;  /* 0x000000180c0c7210 */ /* 0x008fe20007f7e0ff */
[----:B------:R-:W3:Y:S02]  /*52820*/  LDL.LU R18, [R1+0x1998] ;  /* 0x0019980001127983 */ /* 0x000ee40000300800 */
[----:B------:R-:W2:Y:S01]  /*52830*/  LDL.LU R14, [R1+0x19e8] ;  /* 0x0019e800010e7983 */ /* 0x000ea20000300800 */
[----:B------:R0:W-:Y:S01]  /*52840*/  STL [R1+0x1938], R15 ;  /* 0x0019380f01007387 */ /* 0x0001e20000100800 */
[----:B------:R-:W2:Y:S02]  /*52850*/  LDL.LU R17, [R1+0x19b0] ;  /* 0x0019b00001117983 */ /* 0x000ea40000300800 */
[----:B------:R1:W-:Y:S02]  /*52860*/  STL [R1+0x1988], R12 ;  /* 0x0019880c01007387 */ /* 0x0003e40000100800 */
[----:B------:R-:W2:Y:S01]  /*52870*/  LDL.LU R13, [R1+0x19ec] ;  /* 0x0019ec00010d7983 */ /* 0x000ea20000300800 */
[----:B------:R-:W2:Y:S04]  /*52880*/  LDL.LU R16, [R1+0x19bc] ;  /* 0x0019bc0001107983 */ /* 0x000ea80000300800 */
[----:B0-----:R-:W2:Y:S01]  /*52890*/  LDL.LU R15, [R1+0x19f4] ;  /* 0x0019f400010f7983 */ /* 0x001ea20000300800 */
[----:B-1----:R-:W2:Y:S02]  /*528a0*/  LDL.LU R12, [R1+0x19c4] ;  /* 0x0019c400010c7983 */ /* 0x002ea40000300800 */
[----:B----4-:R-:W-:-:S05]  /*528b0*/  IMAD.X R21, R21, 0x1, R0, P4 ;  /* 0x0000000115157824 */ /* 0x010fca00020e0600 */
[----:B------:R0:W-:Y:S04]  /*528c0*/  STL [R1+0x1950], R21 ;  /* 0x0019501501007387 */ /* 0x0001e80000100800 */
[----:B0-----:R-:W4:Y:S02]  /*528d0*/  LDL.LU R21, [R1+0x1f80] ;  /* 0x001f800001157983 */ /* 0x001f240000300800 */
[----:B----4-:R-:W-:-:S05]  /*528e0*/  IADD3 R21, P4, R21, R24, RZ ;  /* 0x0000001815157210 */ /* 0x010fca0007f9e0ff */
        /* <DEDUP_REMOVED lines=15> */
[--C-:B--2---:R-:W-:Y:S01]  /*529e0*/  IMAD.X R29, R29, 0x1, R0.reuse, P2 ;  /* 0x000000011d1d7824 */ /* 0x104fe200010e0600 */
[-C--:B------:R-:W-:Y:S02]  /*529f0*/  IADD3 R10, P1, R10, R24.reuse, RZ ;  /* 0x000000180a0a7210 */ /* 0x080fe40007f3e0ff */
[-C--:B------:R-:W-:Y:S01]  /*52a00*/  IADD3 R28, P2, R28, R24.reuse, RZ ;  /* 0x000000181c1c7210 */ /* 0x080fe20007f5e0ff */
[--C-:B---3--:R-:W-:Y:S01]  /*52a10*/  IMAD.X R18, R18, 0x1, R0.reuse, P3 ;  /* 0x0000000112127824 */ /* 0x108fe200018e0600 */
[-C--:B------:R-:W-:Y:S01]  /*52a20*/  IADD3 R14, P3, R14, R24.reuse, RZ ;  /* 0x000000180e0e7210 */ /* 0x080fe20007f7e0ff */
[--C-:B------:R-:W-:Y:S01]  /*52a30*/  IMAD.X R17, R17, 0x1, R0.reuse, P4 ;  /* 0x0000000111117824 */ /* 0x100fe200020e0600 */
[-C--:B------:R-:W-:Y:S01]  /*52a40*/  IADD3 R13, P4, R13, R24.reuse, RZ ;  /* 0x000000180d0d7210 */ /* 0x080fe20007f9e0ff */
[----:B----4-:R-:W-:Y:S01]  /*52a50*/  IMAD.X R21, R21, 0x1, R0, P5 ;  /* 0x0000000115157824 */ /* 0x010fe200028e0600 */
        /* <DEDUP_REMOVED lines=25> */
[----:B------:R-:W-:Y:S02]  /*52bf0*/  STL [R1+0x1998], R18 ;  /* 0x0019981201007387 */ /* 0x000fe40000100800 */
[----:B------:R-:W-:Y:S02]  /*52c00*/  STL [R1+0x19e8], R14 ;  /* 0x0019e80e01007387 */ /* 0x000fe40000100800 */
[----:B------:R-:W-:Y:S01]  /*52c10*/  STL [R1+0x19b0], R17 ;  /* 0x0019b01101007387 */ /* 0x000fe20000100800 */
[----:B------:R-:W-:Y:S01]  /*52c20*/  STL [R1+0x19ec], R13 ;  /* 0x0019ec0d01007387 */ /* 0x000fe20000100800 */
        /* <DEDUP_REMOVED lines=8> */
[----:B------:R-:W-:Y:S01]  /*52cb0*/  STL [R1+0x19c4], R12 ;  /* 0x0019c40c01007387 */ /* 0x000fe20000100800 */
[----:B--2---:R-:W-:-:S03]  /*52cc0*/  IADD3 R29, P6, R29, R24, RZ ;  /* 0x000000181d1d7210 */ /* 0x004fc60007fde0ff */
[----:B----4-:R0:W-:Y:S04]  /*52cd0*/  STL [R1+0x1f78], R21 ;  /* 0x001f781501007387 */ /* 0x0101e80000100800 */
[----:B0-----:R-:W2:Y:S01]  /*52ce0*/  LDL.LU R21, [R1+0x1a08] ;  /* 0x001a080001157983 */ /* 0x001ea20000300800 */
        /* <DEDUP_REMOVED lines=17> */
[----:B---3--:R-:W-:-:S02]  /*52e00*/  IMAD.X R28, R28, 0x1, R0, P1 ;  /* 0x000000011c1c7824 */ /* 0x008fc400008e0600 */
[----:B------:R-:W3:Y:S01]  /*52e10*/  LDL.LU R11, [R1+0x1a54] ;  /* 0x001a5400010b7983 */ /* 0x000ee20000300800 */
[----:B------:R-:W3:Y:S01]  /*52e20*/  LDL.LU R10, [R1+0x1a24] ;  /* 0x001a2400010a7983 */ /* 0x000ee20000300800 */
[----:B------:R0:W-:Y:S02]  /*52e30*/  STL [R1+0x1a00], R29 ;  /* 0x001a001d01007387 */ /* 0x0001e40000100800 */
[----:B------:R-:W3:Y:S02]  /*52e40*/  LDL.LU R18, [R1+0x1a60] ;  /* 0x001a600001127983 */ /* 0x000ee40000300800 */
[----:B------:R1:W-:Y:S01]  /*52e50*/  STL [R1+0x19b8], R28 ;  /* 0x0019b81c01007387 */ /* 0x0003e20000100800 */
[----:B------:R-:W3:Y:S01]  /*52e60*/  LDL.LU R14, [R1+0x1a18] ;  /* 0x001a1800010e7983 */ /* 0x000ee20000300800 */
[----:B------:R-:W3:Y:S02]  /*52e70*/  LDL.LU R17, [R1+0x1a68] ;  /* 0x001a680001117983 */ /* 0x000ee40000300800 */
[----:B------:R-:W3:Y:S02]  /*52e80*/  LDL.LU R13, [R1+0x1a30] ;  /* 0x001a3000010d7983 */ /* 0x000ee40000300800 */
[----:B------:R-:W3:Y:S01]  /*52e90*/  LDL.LU R16, [R1+0x1a6c] ;  /* 0x001a6c0001107983 */ /* 0x000ee20000300800 */
[----:B0-----:R-:W3:Y:S01]  /*52ea0*/  LDL.LU R29, [R1+0x1a3c] ;  /* 0x001a3c00011d7983 */ /* 0x001ee20000300800 */
[----:B-1----:R-:W3:Y:S01]  /*52eb0*/  LDL.LU R28, [R1+0x1a74] ;  /* 0x001a7400011c7983 */ /* 0x002ee20000300800 */
[----:B--2---:R-:W-:-:S05]  /*52ec0*/  IADD3 R21, P1, R21, R24, RZ ;  /* 0x0000001815157210 */ /* 0x004fca0007f3e0ff */
[----:B------:R0:W-:Y:S04]  /*52ed0*/  STL [R1+0x1a08], R21 ;  /* 0x001a081501007387 */ /* 0x0001e80000100800 */
[----:B0-----:R-:W2:Y:S02]  /*52ee0*/  LDL.LU R21, [R1+0x1f78] ;  /* 0x001f780001157983 */ /* 0x001ea40000300800 */
[----:B--2---:R-:W-:-:S05]  /*52ef0*/  IMAD.X R21, R21, 0x1, R0, P2 ;  /* 0x0000000115157824 */ /* 0x004fca00010e0600 */
        /* <DEDUP_REMOVED lines=17> */
[-C--:B---3--:R-:W-:Y:S01]  /*53010*/  IADD3 R11, P5, R11, R24.reuse, RZ ;  /* 0x000000180b0b7210 */ /* 0x088fe20007fbe0ff */
        /* <DEDUP_REMOVED lines=30> */
[----:B------:R-:W-:Y:S01]  /*53200*/  STL [R1+0x1a60], R18 ;  /* 0x001a601201007387 */ /* 0x000fe20000100800 */
[----:B------:R-:W-:Y:S01]  /*53210*/  STL [R1+0x1a18], R14 ;  /* 0x001a180e01007387 */ /* 0x000fe20000100800 */
        /* <DEDUP_REMOVED lines=10> */
[----:B------:R-:W-:Y:S01]  /*532c0*/  STL [R1+0x1a74], R28 ;  /* 0x001a741c01007387 */ /* 0x000fe20000100800 */
[--C-:B--2---:R-:W-:Y:S01]  /*532d0*/  IMAD.X R15, R15, 0x1, R0.reuse, P4 ;  /* 0x000000010f0f7824 */ /* 0x104fe200020e0600 */
[----:B---3--:R-:W-:Y:S02]  /*532e0*/  IADD3 R12, P4, R12, R24, RZ ;  /* 0x000000180c0c7210 */ /* 0x008fe40007f9e0ff */
[----:B----4-:R0:W-:Y:S04]  /*532f0*/  STL [R1+0x1f70], R21 ;  /* 0x001f701501007387 */ /* 0x0101e80000100800 */
        /* <DEDUP_REMOVED lines=18> */
[----:B------:R0:W-:Y:S02]  /*53420*/  STL [R1+0x1a44], R15 ;  /* 0x001a440f01007387 */ /* 0x0001e40000100800 */
[----:B------:R-:W3:Y:S01]  /*53430*/  LDL.LU R11, [R1+0x1a9c] ;  /* 0x001a9c00010b7983 */ /* 0x000ee20000300800 */
[----:B------:R1:W-:Y:S01]  /*53440*/  STL [R1+0x1a80], R12 ;  /* 0x001a800c01007387 */ /* 0x0003e20000100800 */
[----:B------:R-:W3:Y:S02]  /*53450*/  LDL.LU R10, [R1+0x1ad4] ;  /* 0x001ad400010a7983 */ /* 0x000ee40000300800 */
[----:B------:R-:W3:Y:S02]  /*53460*/  LDL.LU R18, [R1+0x1aa4] ;  /* 0x001aa40001127983 */ /* 0x000ee40000300800 */
[----:B------:R-:W3:Y:S01]  /*53470*/  LDL.LU R14, [R1+0x1ae0] ;  /* 0x001ae000010e7983 */ /* 0x000ee20000300800 */
[----:B------:R-:W3:Y:S01]  /*53480*/  LDL.LU R17, [R1+0x1a98] ;  /* 0x001a980001117983 */ /* 0x000ee20000300800 */
[----:B------:R-:W3:Y:S02]  /*53490*/  LDL.LU R13, [R1+0x1ae8] ;  /* 0x001ae800010d7983 */ /* 0x000ee40000300800 */
[----:B------:R-:W3:Y:S01]  /*534a0*/  LDL.LU R16, [R1+0x1ab0] ;  /* 0x001ab00001107983 */ /* 0x000ee20000300800 */
[----:B0-----:R-:W3:Y:S01]  /*534b0*/  LDL.LU R15, [R1+0x1aec] ;  /* 0x001aec00010f7983 */ /* 0x001ee20000300800 */
[----:B-1----:R-:W3:Y:S02]  /*534c0*/  LDL.LU R12, [R1+0x1abc] ;  /* 0x001abc00010c7983 */ /* 0x002ee40000300800 */
[----:B--2---:R-:W-:-:S05]  /*534d0*/  IMAD.X R21, R21, 0x1, R0, P5 ;  /* 0x0000000115157824 */ /* 0x004fca00028e0600 */
[----:B------:R0:W-:Y:S04]  /*534e0*/  STL [R1+0x1a38], R21 ;  /* 0x001a381501007387 */ /* 0x0001e80000100800 */
[----:B0-----:R-:W2:Y:S02]  /*534f0*/  LDL.LU R21, [R1+0x1f70] ;  /* 0x001f700001157983 */ /* 0x001ea40000300800 */
[----:B--2---:R-:W-:-:S05]  /*53500*/  IADD3 R21, P5, R21, R24, RZ ;  /* 0x0000001815157210 */ /* 0x004fca0007fbe0ff */
[----:B------:R0:W-:Y:S04]  /*53510*/  STL [R1+0x1a88], R21 ;  /* 0x001a881501007387 */ /* 0x0001e80000100800 */
[----:B0-----:R-:W2:Y:S01]  /*53520*/  LDL.LU R21, [R1+0x1f6c] ;  /* 0x001f6c0001157983 */ /* 0x001ea20000300800 */
[--C-:B----4-:R-:W-:Y:S01]  /*53530*/  IMAD.X R22, R22, 0x1, R0.reuse, P1 ;  /* 0x0000000116167824 */ /* 0x110fe200008e0600 */
[-C--:B---3--:R-:W-:Y:S01]  /*53540*/  IADD3 R23, P1, R23, R24.reuse, RZ ;  /* 0x0000001817177210 */ /* 0x088fe20007f3e0ff */
        /* <DEDUP_REMOVED lines=30> */
[----:B------:R-:W-:Y:S01]  /*53730*/  STL [R1+0x1aac], R3 ;  /* 0x001aac0301007387 */ /* 0x000fe20000100800 */
[-C--:B------:R-:W-:Y:S01]  /*53740*/  IADD3 R2, P6, R2, R24.reuse, RZ ;  /* 0x0000001802027210 */ /* 0x080fe20007fde0ff */
        /* <DEDUP_REMOVED lines=25> */
[-C--:B--2---:R-:W-:Y:S01]  /*538e0*/  IADD3 R29, P1, R29, R24.reuse, RZ ;  /* 0x000000181d1d7210 */ /* 0x084fe20007f3e0ff */
[----:B---3--:R-:W-:Y:S02]  /*538f0*/  IMAD.X R28, R28, 0x1, R0, P2 ;  /* 0x000000011c1c7824 */ /* 0x008fe400010e0600 */
        /* <DEDUP_REMOVED lines=17> */
[----:B------:R0:W-:Y:S01]  /*53a10*/  STL [R1+0x1af4], R29 ;  /* 0x001af41d01007387 */ /* 0x0001e20000100800 */
[----:B------:R-:W3:Y:S02]  /*53a20*/  LDL.LU R25, [R1+0x1b48] ;  /* 0x001b480001197983 */ /* 0x000ee40000300800 */
[----:B------:R1:W-:Y:S02]  /*53a30*/  STL [R1+0x1ac4], R28 ;  /* 0x001ac41c01007387 */ /* 0x0003e40000100800 */
        /* <DEDUP_REMOVED lines=43> */
[--C-:B------:R-:W-:Y:S02]  /*53cf0*/  IMAD.X R6, R6, 0x1, R0.reuse, P3 ;  /* 0x0000000106067824 */ /* 0x100fe400018e0600 */
[----:B------:R-:W-:Y:S01]  /*53d00*/  STL [R1+0x1b20], R9 ;  /* 0x001b200901007387 */ /* 0x000fe20000100800 */
[-C--:B------:R-:W-:Y:S01]  /*53d10*/  IADD3 R15, P3, R15, R24.reuse, RZ ;  /* 0x000000180f0f7210 */ /* 0x080fe20007f7e0ff */
[----:B------:R-:W-:Y:S01]  /*53d20*/  STL [R1+0x1ad8], R8 ;  /* 0x001ad80801007387 */ /* 0x000fe20000100800 */
[----:B------:R-:W-:Y:S02]  /*53d30*/  STL [R1+0x1b28], R7 ;  /* 0x001b280701007387 */ /* 0x000fe40000100800 */
[----:B------:R-:W-:Y:S02]  /*53d40*/  STL [R1+0x1af0], R3 ;  /* 0x001af00301007387 */ /* 0x000fe40000100800 */
[----:B------:R-:W-:Y:S01]  /*53d50*/  STL [R1+0x1b2c], R4 ;  /* 0x001b2c0401007387 */ /* 0x000fe20000100800 */
[----:B------:R0:W-:Y:S01]  /*53d60*/  STL [R1+0x1b34], R15 ;  /* 0x001b340f01007387 */ /* 0x0001e20000100800 */
        /* <DEDUP_REMOVED lines=67> */
[----:B------:R-:W-:Y:S01]  /*541a0*/  IADD3 R9, P4, R9, R24, RZ ;  /* 0x0000001809097210 */ /* 0x000fe20007f9e0ff */
[----:B------:R-:W-:-:S02]  /*541b0*/  IMAD.X R8, R8, 0x1, R0, P5 ;  /* 0x0000000108087824 */ /* 0x000fc400028e0600 */
[--C-:B------:R-:W-:Y:S01]  /*541c0*/  IMAD.X R29, R29, 0x1, R0.reuse, P6 ;  /* 0x000000011d1d7824 */ /* 0x100fe200030e0600 */
[-C--:B------:R-:W-:Y:S02]  /*541d0*/  IADD3 R3, P5, R3, R24.reuse, RZ ;  /* 0x0000001803037210 */ /* 0x080fe40007fbe0ff */
[-C--:B------:R-:W-:Y:S01]  /*541e0*/  IADD3 R28, P6, R28, R24.reuse, RZ ;  /* 0x000000181c1c7210 */ /* 0x080fe20007fde0ff */
[--C-:B------:R-:W-:Y:S01]  /*541f0*/  IMAD.X R5, R5, 0x1, R0.reuse, P2 ;  /* 0x0000000105057824 */ /* 0x100fe200010e0600 */
[-C--:B------:R-:W-:Y:S01]  /*54200*/  IADD3 R2, P2, R2, R24.reuse, RZ ;  /* 0x0000001802027210 */ /* 0x080fe20007f5e0ff */
[--C-:B------:R-:W-:Y:S01]  /*54210*/  IMAD.X R25, R25, 0x1, R0.reuse, P3 ;  /* 0x0000000119197824 */ /* 0x100fe200018e0600 */
[-C--:B------:R-:W-:Y:S01]  /*54220*/  IADD3 R19, P3, R19, R24.reuse, RZ ;  /* 0x0000001813137210 */ /* 0x080fe20007f7e0ff */
[--C-:B------:R-:W-:Y:S01]  /*54230*/  IMAD.X R11, R11, 0x1, R0.reuse, P4 ;  /* 0x000000010b0b7824 */ /* 0x100fe200020e0600 */
[----:B------:R-:W-:Y:S01]  /*54240*/  IADD3 R10, P4, R10, UR8, RZ ;  /* 0x000000080a0a7c10 */ /* 0x000fe2000ff9e0ff */
[--C-:B------:R-:W-:Y:S01]  /*54250*/  IMAD.X R18, R18, 0x1, R0.reuse, P5 ;  /* 0x0000000112127824 */ /* 0x100fe200028e0600 */
[----:B------:R-:W-:Y:S01]  /*54260*/  IADD3 R14, P5, R14, UR8, RZ ;  /* 0x000000080e0e7c10 */ /* 0x000fe2000ffbe0ff */
[--C-:B------:R-:W-:Y:S01]  /*54270*/  IMAD.X R17, R17, 0x1, R0.reuse, P6 ;  /* 0x0000000111117824 */ /* 0x100fe200030e0600 */
[----:B------:R-:W-:Y:S01]  /*54280*/  IADD3 R13, P6, R13, UR8, RZ ;  /* 0x000000080d0d7c10 */ /* 0x000fe2000ffde0ff */
[----:B--2---:R-:W-:Y:S01]  /*54290*/  IMAD.X R7, R7, 0x1, R0, P1 ;  /* 0x0000000107077824 */ /* 0x004fe200008e0600 */
[----:B------:R-:W-:-:S04]  /*542a0*/  IADD3 R21, P1, R21, R24, RZ ;  /* 0x0000001815157210 */ /* 0x000fc80007f3e0ff */
[----:B------:R0:W-:Y:S04]  /*542b0*/  STL [R1+0x1b38], R7 ;  /* 0x001b380701007387 */ /* 0x0001e80000100800 */
        /* <DEDUP_REMOVED lines=12> */
[----:B------:R-:W-:Y:S01]  /*54380*/  IADD3 R6, P1, R6, R24, RZ ;  /* 0x0000001806067210 */ /* 0x000fe20007f3e0ff */
[----:B0-----:R-:W3:Y:S01]  /*54390*/  LDL.LU R29, [R1+0x1c20] ;  /* 0x001c2000011d7983 */ /* 0x001ee20000300800 */
[----:B------:R0:W-:Y:S03]  /*543a0*/  STL [R1+0x1bac], R28 ;  /* 0x001bac1c01007387 */ /* 0x0001e60000100800 */
[----:B0-----:R-:W4:Y:S01]  /*543b0*/  LDL.LU R28, [R1+0x1bbc] ;  /* 0x001bbc00011c7983 */ /* 0x001f220000300800 */
[----:B------:R-:W-:Y:S02]  /*543c0*/  STL [R1+0x1b7c], R4 ;  /* 0x001b7c0401007387 */ /* 0x000fe40000100800 */
[----:B------:R0:W-:Y:S02]  /*543d0*/  STL [R1+0x1bb4], R6 ;  /* 0x001bb40601007387 */ /* 0x0001e40000100800 */
[----:B------:R1:W-:Y:S01]  /*543e0*/  STL [R1+0x1b84], R5 ;  /* 0x001b840501007387 */ /* 0x0003e20000100800 */
[----:B------:R0:W-:Y:S01]  /*543f0*/  STL [R1+0x1bc0], R2 ;  /* 0x001bc00201007387 */ /* 0x0001e20000100800 */
[----:B------:R0:W-:Y:S02]  /*54400*/  STL [R1+0x1b78], R25 ;  /* 0x001b781901007387 */ /* 0x0001e40000100800 */
[----:B------:R1:W-:Y:S02]  /*54410*/  STL [R1+0x1bc4], R19 ;  /* 0x001bc41301007387 */ /* 0x0003e40000100800 */
[----:B------:R1:W-:Y:S01]  /*54420*/  STL [R1+0x1b90], R11 ;  /* 0x001b900b01007387 */ /* 0x0003e20000100800 */
[----:B------:R3:W-:Y:S01]  /*54430*/  STL [R1+0x1bdc], R10 ;  /* 0x001bdc0a01007387 */ /* 0x0007e20000100800 */
[----:B------:R3:W-:Y:S02]  /*54440*/  STL [R1+0x1b9c], R18 ;  /* 0x001b9c1201007387 */ /* 0x0007e40000100800 */
[----:B------:R-:W-:-:S02]  /*54450*/  IMAD.X R16, R16, 0x1, R0, P1 ;  /* 0x0000000110107824 */ /* 0x000fc400008e0600 */
[----:B------:R3:W-:Y:S01]  /*54460*/  STL [R1+0x1c2c], R14 ;  /* 0x001c2c0e01007387 */ /* 0x0007e20000100800 */
[----:B------:R-:W-:Y:S01]  /*54470*/  IADD3 R15, P1, R15, UR8, RZ ;  /* 0x000000080f0f7c10 */ /* 0x000fe2000ff3e0ff */
[----:B------:R3:W-:Y:S01]  /*54480*/  STL [R1+0x1ba4], R17 ;  /* 0x001ba41101007387 */ /* 0x0007e20000100800 */
[----:B------:R3:W-:Y:S02]  /*54490*/  STL [R1+0x1c28], R13 ;  /* 0x001c280d01007387 */ /* 0x0007e40000100800 */
[----:B0-----:R-:W3:Y:S02]  /*544a0*/  LDL.LU R6, [R1+0x1c1c] ;  /* 0x001c1c0001067983 */ /* 0x001ee40000300800 */
[----:B------:R0:W-:Y:S01]  /*544b0*/  STL [R1+0x1b98], R16 ;  /* 0x001b981001007387 */ /* 0x0001e20000100800 */
[----:B-1----:R-:W3:Y:S01]  /*544c0*/  LDL.LU R5, [R1+0x1bb8] ;  /* 0x001bb80001057983 */ /* 0x002ee20000300800 */
[----:B------:R1:W-:Y:S02]  /*544d0*/  STL [R1+0x1c24], R15 ;  /* 0x001c240f01007387 */ /* 0x0003e40000100800 */
[----:B------:R-:W3:Y:S02]  /*544e0*/  LDL.LU R2, [R1+0x1c18] ;  /* 0x001c180001027983 */ /* 0x000ee40000300800 */
[----:B------:R-:W-:-:S05]  /*544f0*/  IMAD.X R12, R12, 0x1, R0, P2 ;  /* 0x000000010c0c7824 */ /* 0x000fca00010e0600 */
        /* <DEDUP_REMOVED lines=14> */
[----:B---3--:R-:W-:-:S05]  /*545e0*/  IADD3 R29, P2, R29, UR8, RZ ;  /* 0x000000081d1d7c10 */ /* 0x008fca000ff5e0ff */
[----:B------:R3:W-:Y:S01]  /*545f0*/  STL [R1+0x1c20], R29 ;  /* 0x001c201d01007387 */ /* 0x0007e20000100800 */
[----:B------:R-:W2:Y:S02]  /*54600*/  LDL.LU R11, [R1+0x1c04] ;  /* 0x001c0400010b7983 */ /* 0x000ea40000300800 */
[----:B----4-:R-:W-:-:S05]  /*54610*/  IMAD.X R28, R28, 0x1, R0, P3 ;  /* 0x000000011c1c7824 */ /* 0x010fca00018e0600 */
[----:B------:R4:W-:Y:S01]  /*54620*/  STL [R1+0x1bbc], R28 ;  /* 0x001bbc1c01007387 */ /* 0x0009e20000100800 */
[----:B---3--:R-:W3:Y:S03]  /*54630*/  LDL.LU R10, [R1+0x1c54] ;  /* 0x001c5400010a7983 */ /* 0x008ee60000300800 */
[----:B------:R-:W3:Y:S01]  /*54640*/  LDL.LU R18, [R1+0x1bfc] ;  /* 0x001bfc0001127983 */ /* 0x000ee20000300800 */
[----:B------:R-:W3:Y:S03]  /*54650*/  LDL.LU R14, [R1+0x1c5c] ;  /* 0x001c5c00010e7983 */ /* 0x000ee60000300800 */
[----:B------:R-:W3:Y:S01]  /*54660*/  LDL.LU R17, [R1+0x1bf8] ;  /* 0x001bf80001117983 */ /* 0x000ee20000300800 */
[----:B------:R-:W3:Y:S02]  /*54670*/  LDL.LU R13, [R1+0x1c64] ;  /* 0x001c6400010d7983 */ /* 0x000ee40000300800 */
[----:B0-----:R-:W3:Y:S02]  /*54680*/  LDL.LU R16, [R1+0x1bf4] ;  /* 0x001bf40001107983 */ /* 0x001ee40000300800 */
[----:B-1----:R-:W3:Y:S01]  /*54690*/  LDL.LU R15, [R1+0x1c6c] ;  /* 0x001c6c00010f7983 */ /* 0x002ee20000300800 */
[----:B------:R-:W3:Y:S01]  /*546a0*/  LDL.LU R12, [R1+0x1bf0] ;  /* 0x001bf000010c7983 */ /* 0x000ee20000300800 */
[----:B------:R-:W3:Y:S02]  /*546b0*/  LDL.LU R29, [R1+0x1c74] ;  /* 0x001c7400011d7983 */ /* 0x000ee40000300800 */
[----:B----4-:R-:W4:Y:S02]  /*546c0*/  LDL.LU R28, [R1+0x1bec] ;  /* 0x001bec00011c7983 */ /* 0x010f240000300800 */
[----:B------:R0:W-:Y:S01]  /*546d0*/  STL [R1+0x1f30], R0 ;  /* 0x001f300001007387 */ /* 0x0001e20000100800 */
[----:B------:R-:W-:-:S02]  /*546e0*/  IADD3 R6, P3, R6, UR8, RZ ;  /* 0x0000000806067c10 */ /* 0x000fc4000ff7e0ff */
[----:B------:R-:W-:Y:S01]  /*546f0*/  IADD3.X R5, R5, UR5, RZ, P4, !PT ;  /* 0x0000000505057c10 */ /* 0x000fe2000a7fe4ff */
[----:B0-----:R-:W4:Y:S01]  /*54700*/  LDL.LU R0, [R1+0x1bd8] ;  /* 0x001bd80001007983 */ /* 0x001f220000300800 */
[----:B------:R-:W-:Y:S01]  /*54710*/  IADD3 R2, P4, R2, UR8, RZ ;  /* 0x0000000802027c10 */ /* 0x000fe2000ff9e0ff */
[----:B------:R0:W-:Y:S02]  /*54720*/  STL [R1+0x1c1c], R6 ;  /* 0x001c1c0601007387 */ /* 0x0001e40000100800 */
[----:B0-----:R-:W4:Y:S01]  /*54730*/  LDL.LU R6, [R1+0x1f54] ;  /* 0x001f540001067983 */ /* 0x001f220000300800 */
[----:B------:R0:W-:Y:S03]  /*54740*/  STL [R1+0x1bb8], R5 ;  /* 0x001bb80501007387 */ /* 0x0001e60000100800 */
[----:B0-----:R-:W4:Y:S01]  /*54750*/  LDL.LU R5, [R1+0x1f50] ;  /* 0x001f500001057983 */ /* 0x001f220000300800 */
[----:B------:R0:W-:Y:S03]  /*54760*/  STL [R1+0x1c18], R2 ;  /* 0x001c180201007387 */ /* 0x0001e60000100800 */
[----:B0-----:R-:W4:Y:S01]  /*54770*/  LDL.LU R2, [R1+0x1f4c] ;  /* 0x001f4c0001027983 */ /* 0x001f220000300800 */
[----:B------:R-:W-:Y:S01]  /*54780*/  IADD3.X R20, R20, UR5, RZ, P6, !PT ;  /* 0x0000000514147c10 */ /* 0x000fe2000b7fe4ff */
[----:B------:R-:W-:Y:S01]  /*54790*/  IADD3 R22, P6, R22, UR8, RZ ;  /* 0x0000000816167c10 */ /* 0x000fe2000ffde0ff */
        /* <DEDUP_REMOVED lines=8> */
[----:B--2---:R-:W-:-:S02]  /*54820*/  IADD3.X R11, R11, UR5, RZ, P6, !PT ;  /* 0x000000050b0b7c10 */ /* 0x004fc4000b7fe4ff */
[----:B---3--:R-:W-:Y:S02]  /*54830*/  IADD3 R10, P6, R10, UR8, RZ ;  /* 0x000000080a0a7c10 */ /* 0x008fe4000ffde0ff */
[----:B----4-:R-:W-:Y:S01]  /*54840*/  IADD3.X R0, R0, UR5, RZ, P5, !PT ;  /* 0x0000000500007c10 */ /* 0x010fe2000affe4ff */
[----:B------:R-:W-:-:S04]  /*54850*/  IADD3 R21, P5, R21, UR8, RZ ;  /* 0x0000000815157c10 */ /* 0x000fc8000ffbe0ff */
[----:B------:R-:W-:Y:S01]  /*54860*/  STL [R1+0x1bd8], R0 ;  /* 0x001bd80001007387 */ /* 0x000fe20000100800 */
[----:B------:R-:W-:Y:S02]  /*54870*/  STL [R1+0x1c10], R21 ;  /* 0x001c101501007387 */ /* 0x000fe40000100800 */
[----:B------:R-:W-:Y:S02]  /*54880*/  STL [R1+0x1bd4], R20 ;  /* 0x001bd41401007387 */ /* 0x000fe40000100800 */
[----:B------:R-:W-:Y:S01]  /*54890*/  STL [R1+0x1c08], R22 ;  /* 0x001c081601007387 */ /* 0x000fe20000100800 */
[----:B------:R-:W-:Y:S01]  /*548a0*/  STL [R1+0x1bd0], R23 ;  /* 0x001bd01701007387 */ /* 0x000fe20000100800 */
[----:B------:R-:W-:Y:S02]  /*548b0*/  STL [R1+0x1c00], R26 ;  /* 0x001c001a01007387 */ /* 0x000fe40000100800 */
[----:B------:R-:W-:Y:S02]  /*548c0*/  STL [R1+0x1bcc], R27 ;  /* 0x001bcc1b01007387 */ /* 0x000fe40000100800 */
[----:B------:R0:W-:Y:S01]  /*548d0*/  STL [R1+0x1c34], R9 ;  /* 0x001c340901007387 */ /* 0x0001e20000100800 */
[----:B------:R-:W-:Y:S01]  /*548e0*/  STL [R1+0x1bc8], R8 ;  /* 0x001bc80801007387 */ /* 0x000fe20000100800 */
[----:B------:R1:W-:Y:S01]  /*548f0*/  STL [R1+0x1c3c], R3 ;  /* 0x001c3c0301007387 */ /* 0x0003e20000100800 */
[----:B------:R-:W-:Y:S01]  /*54900*/  IADD3.X R24, R24, UR5, RZ, P5, !PT ;  /* 0x0000000518187c10 */ /* 0x000fe2000affe4ff */
[----:B------:R-:W-:Y:S01]  /*54910*/  STL [R1+0x1c14], R4 ;  /* 0x001c140401007387 */ /* 0x000fe20000100800 */
[----:B------:R-:W-:Y:S01]  /*54920*/  IADD3 R19, P5, R19, UR8, RZ ;  /* 0x0000000813137c10 */ /* 0x000fe2000ffbe0ff */
[----:B------:R-:W-:Y:S01]  /*54930*/  STL [R1+0x1c44], R25 ;  /* 0x001c441901007387 */ /* 0x000fe20000100800 */
[----:B0-----:R-:W-:-:S02]  /*54940*/  IMAD.MOV.U32 R9, RZ, RZ, R6 ;  /* 0x000000ffff097224 */ /* 0x001fc400078e0006 */
[----:B-1----:R-:W-:Y:S01]  /*54950*/  IMAD.MOV.U32 R3, RZ, RZ, R7 ;  /* 0x000000ffff037224 */ /* 0x002fe200078e0007 */
[----:B------:R-:W-:Y:S01]  /*54960*/  IADD3.X R18, R18, UR5, RZ, P1, !PT ;  /* 0x0000000512127c10 */ /* 0x000fe20008ffe4ff */
[----:B------:R-:W-:Y:S02]  /*54970*/  IADD3 R14, P1, R14, UR8, RZ ;  /* 0x000000080e0e7c10 */ /* 0x000fe4000ff3e0ff */
[----:B------:R-:W-:Y:S02]  /*54980*/  IMAD.MOV.U32 R8, RZ, RZ, R2 ;  /* 0x000000ffff087224 */ /* 0x000fe400078e0002 */
[----:B------:R-:W-:Y:S01]  /*54990*/  IMAD.MOV.U32 R2, RZ, RZ, R5 ;  /* 0x000000ffff027224 */ /* 0x000fe200078e0005 */
[----:B------:R-:W-:Y:S02]  /*549a0*/  IADD3.X R17, R17, UR5, RZ, P2, !PT ;  /* 0x0000000511117c10 */ /* 0x000fe400097fe4ff */
[----:B------:R-:W-:Y:S02]  /*549b0*/  STL.64 [R1+0x5e0], R8 ;  /* 0x0005e00801007387 */ /* 0x000fe40000100a00 */
[----:B------:R-:W-:Y:S02]  /*549c0*/  STL.64 [R1+0x5d8], R2 ;  /* 0x0005d80201007387 */ /* 0x000fe40000100a00 */
[----:B------:R-:W-:Y:S02]  /*549d0*/  STL [R1+0x1c0c], R24 ;  /* 0x001c0c1801007387 */ /* 0x000fe40000100800 */
[----:B------:R-:W-:Y:S01]  /*549e0*/  STL [R1+0x1c4c], R19 ;  /* 0x001c4c1301007387 */ /* 0x000fe20000100800 */
[----:B------:R-:W-:Y:S01]  /*549f0*/  STL [R1+0x1c04], R11 ;  /* 0x001c040b01007387 */ /* 0x000fe20000100800 */
[----:B------:R-:W-:Y:S01]  /*54a00*/  IADD3 R13, P2, R13, UR8, RZ ;  /* 0x000000080d0d7c10 */ /* 0x000fe2000ff5e0ff */
[----:B------:R-:W-:Y:S01]  /*54a10*/  STL [R1+0x1c54], R10 ;  /* 0x001c540a01007387 */ /* 0x000fe20000100800 */
[----:B------:R-:W-:Y:S01]  /*54a20*/  IADD3.X R16, R16, UR5, RZ, P3, !PT ;  /* 0x0000000510107c10 */ /* 0x000fe20009ffe4ff */
[----:B------:R-:W-:Y:S01]  /*54a30*/  STL [R1+0x1bfc], R18 ;  /* 0x001bfc1201007387 */ /* 0x000fe20000100800 */
[----:B------:R-:W-:Y:S01]  /*54a40*/  IADD3 R15, P3, R15, UR8, RZ ;  /* 0x000000080f0f7c10 */ /* 0x000fe2000ff7e0ff */
[----:B------:R-:W-:Y:S02]  /*54a50*/  STL [R1+0x1c5c], R14 ;  /* 0x001c5c0e01007387 */ /* 0x000fe40000100800 */
[----:B------:R-:W-:Y:S01]  /*54a60*/  STL [R1+0x1bf8], R17 ;  /* 0x001bf81101007387 */ /* 0x000fe20000100800 */
[----:B------:R-:W-:Y:S01]  /*54a70*/  STL [R1+0x1c64], R13 ;  /* 0x001c640d01007387 */ /* 0x000fe20000100800 */
[----:B------:R-:W-:Y:S02]  /*54a80*/  STL [R1+0x1bf4], R16 ;  /* 0x001bf41001007387 */ /* 0x000fe40000100800 */
[----:B------:R-:W-:Y:S02]  /*54a90*/  STL [R1+0x1c6c], R15 ;  /* 0x001c6c0f01007387 */ /* 0x000fe40000100800 */
[----:B------:R-:W2:Y:S01]  /*54aa0*/  LDL.LU R5, [R1+0x1c84] ;  /* 0x001c840001057983 */ /* 0x000ea20000300800 */
[----:B------:R-:W-:Y:S01]  /*54ab0*/  IADD3.X R12, R12, UR5, RZ, P4, !PT ;  /* 0x000000050c0c7c10 */ /* 0x000fe2000a7fe4ff */
[----:B------:R-:W-:-:S04]  /*54ac0*/  IADD3 R29, P4, R29, UR8, RZ ;  /* 0x000000081d1d7c10 */ /* 0x000fc8000ff9e0ff */
[----:B------:R-:W-:Y:S04]  /*54ad0*/  STL [R1+0x1bf0], R12 ;  /* 0x001bf00c01007387 */ /* 0x000fe80000100800 */
[----:B--2---:R0:W-:Y:S01]  /*54ae0*/  STL [R1+0x1f44], R5 ;  /* 0x001f440501007387 */ /* 0x0041e20000100800 */
[----:B------:R-:W-:Y:S03]  /*54af0*/  STL [R1+0x1c74], R29 ;  /* 0x001c741d01007387 */ /* 0x000fe60000100800 */
[----:B0-----:R-:W2:Y:S01]  /*54b00*/  LDL.LU R5, [R1+0x1be8] ;  /* 0x001be80001057983 */ /* 0x001ea20000300800 */
[----:B------:R-:W-:-:S05]  /*54b10*/  IADD3.X R28, R28, UR5, RZ, P5, !PT ;  /* 0x000000051c1c7c10 */ /* 0x000fca000affe4ff */
[----:B------:R-:W-:Y:S04]  /*54b20*/  STL [R1+0x1bec], R28 ;  /* 0x001bec1c01007387 */ /* 0x000fe80000100800 */
        /* <DEDUP_REMOVED lines=30> */
[----:B--2---:R-:W-:-:S05]  /*54d10*/  IADD3 R5, P5, R5, UR8, RZ ;  /* 0x0000000805057c10 */ /* 0x004fca000ffbe0ff */
[----:B------:R0:W-:Y:S04]  /*54d20*/  STL [R1+0x1c7c], R5 ;  /* 0x001c7c0501007387 */ /* 0x0001e80000100800 */
[----:B0-----:R-:W2:Y:S02]  /*54d30*/  LDL.LU R5, [R1+0x1f48] ;  /* 0x001f480001057983 */ /* 0x001ea40000300800 */
[----:B--2---:R-:W-:-:S05]  /*54d40*/  IADD3.X R5, R5, UR5, RZ, P6, !PT ;  /* 0x0000000505057c10 */ /* 0x004fca000b7fe4ff */
[----:B------:R0:W-:Y:S04]  /*54d50*/  STL [R1+0x1be8], R5 ;  /* 0x001be80501007387 */ /* 0x0001e80000100800 */
[----:B0-----:R-:W2:Y:S01]  /*54d60*/  LDL.LU R5, [R1+0x1f44] ;  /* 0x001f440001057983 */ /* 0x001ea20000300800 */
[----:B---3--:R-:W-:Y:S01]  /*54d70*/  IADD3.X R7, R7, UR5, RZ, P1, !PT ;  /* 0x0000000507077c10 */ /* 0x008fe20008ffe4ff */
[----:B----4-:R-:W-:Y:S01]  /*54d80*/  IADD3 R2, P1, R2, UR8, RZ ;  /* 0x0000000802027c10 */ /* 0x010fe2000ff3e0ff */
        /* <DEDUP_REMOVED lines=18> */
[----:B------:R-:W-:-:S02]  /*54eb0*/  IADD3.X R15, R15, UR5, RZ, P1, !PT ;  /* 0x000000050f0f7c10 */ /* 0x000fc40008ffe4ff */
[----:B--2---:R-:W-:-:S05]  /*54ec0*/  IADD3 R5, P6, R5, UR8, RZ ;  /* 0x0000000805057c10 */ /* 0x004fca000ffde0ff */
[----:B------:R0:W-:Y:S01]  /*54ed0*/  STL [R1+0x1c84], R5 ;  /* 0x001c840501007387 */ /* 0x0001e20000100800 */
[----:B------:R-:W-:Y:S02]  /*54ee0*/  STL [R1+0x1be4], R7 ;  /* 0x001be40701007387 */ /* 0x000fe40000100800 */
[----:B------:R-:W-:Y:S02]  /*54ef0*/  STL [R1+0x1c8c], R2 ;  /* 0x001c8c0201007387 */ /* 0x000fe40000100800 */
[----:B------:R-:W-:Y:S01]  /*54f00*/  STL [R1+0x1be0], R6 ;  /* 0x001be00601007387 */ /* 0x000fe20000100800 */
[----:B------:R-:W-:Y:S01]  /*54f10*/  STL [R1+0x1c94], R0 ;  /* 0x001c940001007387 */ /* 0x000fe20000100800 */
[----:B------:R-:W-:Y:S02]  /*54f20*/  STL [R1+0x1c30], R21 ;  /* 0x001c301501007387 */ /* 0x000fe40000100800 */
        /* <DEDUP_REMOVED lines=15> */
[----:B------:R-:W-:Y:S01]  /*55020*/  IADD3.X R13, R13, UR5, RZ, P6, !PT ;  /* 0x000000050d0d7c10 */ /* 0x000fe2000b7fe4ff */
[----:B------:R-:W-:Y:S01]  /*55030*/  STL [R1+0x1c68], R10 ;  /* 0x001c680a01007387 */ /* 0x000fe20000100800 */
[----:B------:R-:W-:Y:S01]  /*55040*/  IADD3 R16, P6, R16, UR8, RZ ;  /* 0x0000000810107c10 */ /* 0x000fe2000ffde0ff */
[----:B------:R-:W-:Y:S01]  /*55050*/  STL [R1+0x1cd4], R18 ;  /* 0x001cd41201007387 */ /* 0x000fe20000100800 */
[----:B------:R-:W-:Y:S02]  /*55060*/  STL [R1+0x1c70], R14 ;  /* 0x001c700e01007387 */ /* 0x000fe40000100800 */
[----:B------:R-:W-:Y:S02]  /*55070*/  STL [R1+0x1cdc], R17 ;  /* 0x001cdc1101007387 */ /* 0x000fe40000100800 */
[----:B------:R-:W-:Y:S01]  /*55080*/  STL [R1+0x1c78], R13 ;  /* 0x001c780d01007387 */ /* 0x000fe20000100800 */
[----:B------:R-:W-:Y:S01]  /*55090*/  STL [R1+0x1ce4], R16 ;  /* 0x001ce41001007387 */ /* 0x000fe20000100800 */
[----:B------:R-:W-:Y:S02]  /*550a0*/  STL [R1+0x1c80], R15 ;  /* 0x001c800f01007387 */ /* 0x000fe40000100800 */
[----:B0-----:R-:W2:Y:S01]  /*550b0*/  LDL.LU R5, [R1+0x1c98] ;  /* 0x001c980001057983 */ /* 0x001ea20000300800 */
[----:B------:R-:W-:-:S02]  /*550c0*/  IADD3 R12, P1, R12, UR8, RZ ;  /* 0x000000080c0c7c10 */ /* 0x000fc4000ff3e0ff */
[----:B------:R-:W-:-:S03]  /*550d0*/  IADD3.X R29, R29, UR5, RZ, P2, !PT ;  /* 0x000000051d1d7c10 */ /* 0x000fc600097fe4ff */
[----:B------:R-:W-:Y:S04]  /*550e0*/  STL [R1+0x1cec], R12 ;  /* 0x001cec0c01007387 */ /* 0x000fe80000100800 */
[----:B--2---:R0:W-:Y:S01]  /*550f0*/  STL [R1+0x1f3c], R5 ;  /* 0x001f3c0501007387 */ /* 0x0041e20000100800 */
[----:B------:R-:W-:Y:S03]  /*55100*/  STL [R1+0x1c88], R29 ;  /* 0x001c881d01007387 */ /* 0x000fe60000100800 */
[----:B0-----:R-:W2:Y:S01]  /*55110*/  LDL.LU R5, [R1+0x1cfc] ;  /* 0x001cfc0001057983 */ /* 0x001ea20000300800 */
[----:B------:R-:W-:-:S05]  /*55120*/  IADD3 R28, P2, R28, UR8, RZ ;  /* 0x000000081c1c7c10 */ /* 0x000fca000ff5e0ff */
        /* <DEDUP_REMOVED lines=31> */
[----:B--2---:R-:W-:-:S05]  /*55320*/  IADD3.X R5, R5, UR5, RZ, P3, !PT ;  /* 0x0000000505057c10 */ /* 0x004fca0009ffe4ff */
[----:B------:R0:W-:Y:S04]  /*55330*/  STL [R1+0x1c90], R5 ;  /* 0x001c900501007387 */ /* 0x0001e80000100800 */
[----:B0-----:R-:W2:Y:S02]  /*55340*/  LDL.LU R5, [R1+0x1f40] ;  /* 0x001f400001057983 */ /* 0x001ea40000300800 */
[----:B--2---:R-:W-:-:S05]  /*55350*/  IADD3 R5, P3, R5, UR8, RZ ;  /* 0x0000000805057c10 */ /* 0x004fca000ff7e0ff */
[----:B------:R0:W-:Y:S04]  /*55360*/  STL [R1+0x1cfc], R5 ;  /* 0x001cfc0501007387 */ /* 0x0001e80000100800 */
[----:B0-----:R-:W2:Y:S01]  /*55370*/  LDL.LU R5, [R1+0x1f3c] ;  /* 0x001f3c0001057983 */ /* 0x001ea20000300800 */
[----:B----4-:R-:W-:Y:S01]  /*55380*/  IADD3.X R2, R2, UR5, RZ, P5, !PT ;  /* 0x0000000502027c10 */ /* 0x010fe2000affe4ff */
[----:B---3--:R-:W-:Y:S01]  /*55390*/  IADD3 R6, P5, R6, UR8, RZ ;  /* 0x0000000806067c10 */ /* 0x008fe2000ffbe0ff */
        /* <DEDUP_REMOVED lines=18> */
[----:B--2---:R-:W-:Y:S01]  /*554c0*/  IADD3.X R5, R5, UR5, RZ, P4, !PT ;  /* 0x0000000505057c10 */ /* 0x004fe2000a7fe4ff */
[----:B------:R-:W-:-:S04]  /*554d0*/  IADD3 R7, P4, R7, UR8, RZ ;  /* 0x0000000807077c10 */ /* 0x000fc8000ff9e0ff */
[----:B------:R-:W-:Y:S01]  /*554e0*/  STL [R1+0x1c98], R5 ;  /* 0x001c980501007387 */ /* 0x000fe20000100800 */
[----:B------:R-:W-:Y:S02]  /*554f0*/  STL [R1+0x1d04], R7 ;  /* 0x001d040701007387 */ /* 0x000fe40000100800 */
[----:B------:R-:W-:Y:S02]  /*55500*/  STL [R1+0x1ca0], R2 ;  /* 0x001ca00201007387 */ /* 0x000fe40000100800 */
[----:B------:R-:W-:Y:S01]  /*55510*/  STL [R1+0x1d0c], R6 ;  /* 0x001d0c0601007387 */ /* 0x000fe20000100800 */
[----:B------:R0:W-:Y:S01]  /*55520*/  STL [R1+0x1ca8], R0 ;  /* 0x001ca80001007387 */ /* 0x0001e20000100800 */
[----:B------:R-:W-:Y:S02]  /*55530*/  STL [R1+0x1d14], R21 ;  /* 0x001d141501007387 */ /* 0x000fe40000100800 */
        /* <DEDUP_REMOVED lines=24> */
[----:B0-----:R-:W2:Y:S01]  /*556c0*/  LDL.LU R0, [R1+0x1d7c] ;  /* 0x001d7c0001007983 */ /* 0x001ea20000300800 */
        /* <DEDUP_REMOVED lines=65> */
[----:B------:R-:W-:Y:S02]  /*55ae0*/  IADD3.X R27, R27, UR5, RZ, P5, !PT ;  /* 0x000000051b1b7c10 */ /* 0x000fe4000affe4ff */
[----:B------:R-:W-:Y:S02]  /*55af0*/  IADD3.X R23, R23, UR5, RZ, P3, !PT ;  /* 0x0000000517177c10 */ /* 0x000fe40009ffe4ff */
[----:B------:R-:W-:Y:S02]  /*55b00*/  IADD3.X R26, R26, UR5, RZ, P4, !PT ;  /* 0x000000051a1a7c10 */ /* 0x000fe4000a7fe4ff */
[----:B--2---:R-:W-:-:S05]  /*55b10*/  IADD3 R0, P1, R0, UR8, RZ ;  /* 0x0000000800007c10 */ /* 0x004fca000ff3e0ff */
[----:B------:R0:W-:Y:S04]  /*55b20*/  STL [R1+0x1d7c], R0 ;  /* 0x001d7c0001007387 */ /* 0x0001e80000100800 */
[----:B0-----:R0:W5:Y:S01]  /*55b30*/  LDL.LU R0, [R1+0x1f30] ;  /* 0x001f300001007983 */ /* 0x0011620000300800 */
[----:B------:R1:W-:Y:S03]  /*55b40*/  STL [R1+0x1d18], R20 ;  /* 0x001d181401007387 */ /* 0x0003e60000100800 */
[----:B-1----:R0:W5:Y:S01]  /*55b50*/  LDL.LU R20, [R1+0x1f2c] ;  /* 0x001f2c0001147983 */ /* 0x0021620000300800 */
[----:B------:R1:W-:Y:S03]  /*55b60*/  STL [R1+0x1d84], R21 ;  /* 0x001d841501007387 */ /* 0x0003e60000100800 */
[----:B-1----:R0:W5:Y:S01]  /*55b70*/  LDL.LU R21, [R1+0x1f28] ;  /* 0x001f280001157983 */ /* 0x0021620000300800 */
[----:B------:R1:W-:Y:S03]  /*55b80*/  STL [R1+0x1d20], R9 ;  /* 0x001d200901007387 */ /* 0x0003e60000100800 */
[----:B-1----:R0:W5:Y:S01]  /*55b90*/  LDL.LU R9, [R1+0x1f24] ;  /* 0x001f240001097983 */ /* 0x0021620000300800 */
[----:B------:R1:W-:Y:S01]  /*55ba0*/  STL [R1+0x1d8c], R8 ;  /* 0x001d8c0801007387 */ /* 0x0003e20000100800 */
[----:B------:R-:W-:-:S02]  /*55bb0*/  IADD3.X R19, R19, UR5, RZ, P1, !PT ;  /* 0x0000000513137c10 */ /* 0x000fc40008ffe4ff */
[----:B-1----:R0:W5:Y:S01]  /*55bc0*/  LDL.LU R8, [R1+0x1f20] ;  /* 0x001f200001087983 */ /* 0x0021620000300800 */
[----:B------:R1:W-:Y:S01]  /*55bd0*/  STL [R1+0x1d28], R3 ;  /* 0x001d280301007387 */ /* 0x0003e20000100800 */
[----:B------:R-:W-:Y:S02]  /*55be0*/  IADD3 R14, P1, R14, UR8, RZ ;  /* 0x000000080e0e7c10 */ /* 0x000fe4000ff3e0ff */
[----:B-1----:R0:W5:Y:S01]  /*55bf0*/  LDL.LU R3, [R1+0x1f1c] ;  /* 0x001f1c0001037983 */ /* 0x0021620000300800 */
[----:B------:R1:W-:Y:S03]  /*55c00*/  STL [R1+0x1d94], R4 ;  /* 0x001d940401007387 */ /* 0x0003e60000100800 */
        /* <DEDUP_REMOVED lines=29> */
[----:B------:R1:W-:Y:S02]  /*55de0*/  STL [R1+0x1db0], R28 ;  /* 0x001db01c01007387 */ /* 0x0003e40000100800 */
[----:B------:R0:W-:Y:S02]  /*55df0*/  STL [R1+0x1d68], R5 ;  /* 0x001d680501007387 */ /* 0x0001e40000100800 */
[----:B------:R0:W-:Y:S01]  /*55e00*/  STL [R1+0x1dac], R7 ;  /* 0x001dac0701007387 */ /* 0x0001e20000100800 */
[----:B------:R0:W-:Y:S01]  /*55e10*/  STL [R1+0x1d70], R2 ;  /* 0x001d700201007387 */ /* 0x0001e20000100800 */
[----:B------:R0:W-:Y:S03]  /*55e20*/  STL [R1+0x1da8], R6 ;  /* 0x001da80601007387 */ /* 0x0001e60000100800 */
[----:B-1----:R-:W1:Y:S01]  /*55e30*/  S2R R28, SR_TID.X ;  /* 0x00000000001c7919 */ /* 0x002e620000002100 */
[----:B------:R0:W-:Y:S02]  /*55e40*/  STL [R1+0x1d78], R22 ;  /* 0x001d781601007387 */ /* 0x0001e40000100800 */
[----:B------:R0:W-:Y:S02]  /*55e50*/  STL [R1+0x1d90], R27 ;  /* 0x001d901b01007387 */ /* 0x0001e40000100800 */
[----:B------:R0:W-:Y:S01]  /*55e60*/  STL [R1+0x1d80], R23 ;  /* 0x001d801701007387 */ /* 0x0001e20000100800 */
[----:B------:R0:W-:Y:S01]  /*55e70*/  STL [R1+0x1d88], R26 ;  /* 0x001d881a01007387 */ /* 0x0001e20000100800 */
[----:B-1----:R-:W-:-:S05]  /*55e80*/  LOP3.LUT R28, R28, 0x7f, RZ, 0xc0, !PT ;  /* 0x0000007f1c1c7812 */ /* 0x002fca00078ec0ff */
[----:B------:R-:W-:Y:S02]  /*55e90*/  IMAD.SHL.U32 R28, R28, 0x2, RZ ;  /* 0x000000021c1c7824 */ /* 0x000fe400078e00ff */
[----:B0-----:R-:W2:Y:S04]  /*55ea0*/  LDL.LU R26, [R1+0x1d98] ;  /* 0x001d9800011a7983 */ /* 0x001ea80000300800 */
[----:B------:R-:W3:Y:S01]  /*55eb0*/  LDL.LU R27, [R1+0x1da0] ;  /* 0x001da000011b7983 */ /* 0x000ee20000300800 */
[----:B-----5:R-:W-:Y:S02]  /*55ec0*/  IMAD.MOV.U32 R2, RZ, RZ, R3 ;  /* 0x000000ffff027224 */ /* 0x020fe400078e0003 */
[----:B------:R-:W-:Y:S02]  /*55ed0*/  IMAD.MOV.U32 R3, RZ, RZ, R9 ;  /* 0x000000ffff037224 */ /* 0x000fe400078e0009 */
[----:B------:R-:W-:Y:S01]  /*55ee0*/  IMAD.MOV.U32 R5, RZ, RZ, R8 ;  /* 0x000000ffff057224 */ /* 0x000fe200078e0008 */
[----:B--2---:R-:W-:-:S02]  /*55ef0*/  IADD3.X R26, R26, UR5, RZ, P6, !PT ;  /* 0x000000051a1a7c10 */ /* 0x004fc4000b7fe4ff */
[----:B---3--:R-:W-:-:S03]  /*55f00*/  IADD3.X R27, R27, UR5, RZ, P1, !PT ;  /* 0x000000051b1b7c10 */ /* 0x008fc60008ffe4ff */
[----:B------:R0:W-:Y:S04]  /*55f10*/  STL [R1+0x1d98], R26 ;  /* 0x001d981a01007387 */ /* 0x0001e80000100800 */
[----:B------:R0:W-:Y:S04]  /*55f20*/  STL.64 [R1+0x518], R2 ;  /* 0x0005180201007387 */ /* 0x0001e80000100a00 */
[----:B------:R0:W-:Y:S04]  /*55f30*/  STL [R1+0x1da0], R27 ;  /* 0x001da01b01007387 */ /* 0x0001e80000100800 */
[----:B------:R0:W-:Y:S01]  /*55f40*/  STL.64 [R1+0x5d0], R4 ;  /* 0x0005d00401007387 */ /* 0x0001e20000100a00 */
[----:B------:R-:W-:Y:S01]  /*55f50*/  @!P0 CALL.REL.NOINC `(.L_x_1) ;  /* 0x0000001000008944 */ /* 0x000fe20003c00000 */
[----:B------:R-:W-:Y:S05]  /*55f60*/  BRA `(.L_x_2) ;  /* 0xfffba56000007947 */ /* 0x000fea000383ffff */
.L_x_1:
[----:B------:R-:W2:Y:S04]  /*55f70*/  LDL.LU R28, [R1+0x47c] ;  /* 0x00047c00011c7983 */ /* 0x000ea80000300800 */
[----:B--2---:R1:W-:Y:S04]  /*55f80*/  STL [R1+0x20dc], R28 ;  /* 0x0020dc1c01007387 */ /* 0x0043e80000100800 */
[----:B-1----:R-:W2:Y:S04]  /*55f90*/  LDL.LU R28, [R1+0x45c] ;  /* 0x00045c00011c7983 */ /* 0x002ea80000300800 */
[----:B--2---:R1:W-:Y:S04]  /*55fa0*/  STL [R1+0x20e0], R28 ;  /* 0x0020e01c01007387 */ /* 0x0043e80000100800 */
[----:B------:R-:W2:Y:S01]  /*55fb0*/  LDL.LU R0, [R1+0x478] ;  /* 0x0004780001007983 */ /* 0x000ea20000300800 */
[----:B-1----:R-:W-:-:S03]  /*55fc0*/  IMAD.MOV.U32 R28, RZ, RZ, R21 ;  /* 0x000000ffff1c7224 */ /* 0x002fc600078e0015 */
[----:B--2---:R1:W-:Y:S04]  /*55fd0*/  STL [R1+0x20e4], R0 ;  /* 0x0020e40001007387 */ /* 0x0043e80000100800 */
[----:B0-----:R-:W2:Y:S04]  /*55fe0*/  LDL.LU R3, [R1+0x48c] ;  /* 0x00048c0001037983 */ /* 0x001ea80000300800 */
[----:B------:R-:W2:Y:S04]  /*55ff0*/  LDL.LU R9, [R1+0x488] ;  /* 0x0004880001097983 */ /* 0x000ea80000300800 */
[----:B------:R-:W3:Y:S04]  /*56000*/  LDL.LU R4, [R1+0x49c] ;  /* 0x00049c0001047983 */ /* 0x000ee80000300800 */
[----:B------:R-:W3:Y:S01]  /*56010*/  LDL.LU R8, [R1+0x498] ;  /* 0x0004980001087983 */ /* 0x000ee20000300800 */
[----:B-1----:R-:W-:-:S03]  /*56020*/  IMAD.MOV.U32 R0, RZ, RZ, R20 ;  /* 0x000000ffff007224 */ /* 0x002fc600078e0014 */
[----:B------:R-:W4:Y:S04]  /*56030*/  LDL.LU R5, [R1+0x4ac] ;  /* 0x0004ac0001057983 */ /* 0x000f280000300800 */
[----:B------:R-:W4:Y:S04]  /*56040*/  LDL.LU R7, [R1+0x4a8] ;  /* 0x0004a80001077983 */ /* 0x000f280000300800 */
[----:B------:R-:W2:Y:S04]  /*56050*/  LDL.LU R2, [R1+0x474] ;  /* 0x0004740001027983 */ /* 0x000ea80000300800 */
[----:B------:R-:W2:Y:S04]  /*56060*/  LDL.LU R6, [R1+0x470] ;  /* 0x0004700001067983 */ /* 0x000ea80000300800 */
[----:B------:R-:W2:Y:S04]  /*56070*/  LDL.LU R20, [R1+0x484] ;  /* 0x0004840001147983 */ /* 0x000ea80000300800 */
[----:B------:R-:W2:Y:S04]  /*56080*/  LDL.LU R21, [R1+0x480] ;  /* 0x0004800001157983 */ /* 0x000ea80000300800 */
[----:B------:R-:W2:Y:S04]  /*56090*/  LDL.LU R22, [R1+0x494] ;  /* 0x0004940001167983 */ /* 0x000ea80000300800 */
[----:B------:R-:W2:Y:S04]  /*560a0*/  LDL.LU R23, [R1+0x490] ;  /* 0x0004900001177983 */ /* 0x000ea80000300800 */
[----:B------:R-:W2:Y:S04]  /*560b0*/  LDL.LU R26, [R1+0x4a4] ;  /* 0x0004a400011a7983 */ /* 0x000ea80000300800 */
[----:B------:R-:W2:Y:S04]  /*560c0*/  LDL.LU R27, [R1+0x4a0] ;  /* 0x0004a000011b7983 */ /* 0x000ea80000300800 */
        /* <DEDUP_REMOVED lines=12> */
[----:B------:R0:W-:Y:S01]  /*56190*/  STL [R1+0x1ff0], R15 ;  /* 0x001ff00f01007387 */ /* 0x0001e20000100800 */
[----:B------:R-:W-:-:S03]  /*561a0*/  F2FP.PACK_AB R28, R0, R28 ;  /* 0x0000001c001c723e */ /* 0x000fc600000000ff */
        /* <DEDUP_REMOVED lines=13> */
[----:B------:R-:W2:Y:S04]  /*56280*/  LDL.LU R0, [R1+0x20e4] ;  /* 0x0020e40001007983 */ /* 0x000ea80000300800 */
[----:B------:R0:W-:Y:S04]  /*56290*/  STL [R1+0x17c], R28 ;  /* 0x00017c1c01007387 */ /* 0x0001e80000100800 */
[----:B0-----:R-:W2:Y:S02]  /*562a0*/  LDL.LU R28, [R1+0x20e0] ;  /* 0x0020e000011c7983 */ /* 0x001ea40000300800 */
[----:B--2---:R-:W-:-:S02]  /*562b0*/  F2FP.PACK_AB R29, R28, R29 ;  /* 0x0000001d1c1d723e */ /* 0x004fc400000000ff */
[----:B------:R-:W2:Y:S01]  /*562c0*/  LDL.LU R28, [R1+0x20dc] ;  /* 0x0020dc00011c7983 */ /* 0x000ea20000300800 */
[----:B------:R-:W-:Y:S02]  /*562d0*/  F2FP.PACK_AB R13, R12, R13 ;  /* 0x0000000d0c0d723e */ /* 0x000fe400000000ff */
[----:B------:R-:W-:Y:S02]  /*562e0*/  F2FP.PACK_AB R12, R14, R11 ;  /* 0x0000000b0e0c723e */ /* 0x000fe400000000ff */
[----:B------:R-:W-:Y:S01]  /*562f0*/  F2FP.PACK_AB R11, R10, R15 ;  /* 0x0000000f0a0b723e */ /* 0x000fe200000000ff */
[----:B------:R-:W-:Y:S01]  /*56300*/  STL [R1+0x178], R29 ;  /* 0x0001781d01007387 */ /* 0x000fe20000100800 */
[----:B------:R-:W-:-:S03]  /*56310*/  F2FP.PACK_AB R10, R16, R17 ;  /* 0x00000011100a723e */ /* 0x000fc600000000ff */
[----:B------:R-:W-:Y:S04]  /*56320*/  STL [R1+0x174], R13 ;  /* 0x0001740d01007387 */ /* 0x000fe80000100800 */
[----:B------:R0:W-:Y:S04]  /*56330*/  STL [R1+0x170], R12 ;  /* 0x0001700c01007387 */ /* 0x0001e80000100800 */
[----:B------:R1:W-:Y:S04]  /*56340*/  STL [R1+0x18c], R11 ;  /* 0x00018c0b01007387 */ /* 0x0003e80000100800 */
[----:B------:R2:W-:Y:S01]  /*56350*/  STL [R1+0x188], R10 ;  /* 0x0001880a01007387 */ /* 0x0005e20000100800 */
[----:B0-----:R-:W-:-:S02]  /*56360*/  F2FP.PACK_AB R12, R18, R19 ;  /* 0x00000013120c723e */ /* 0x001fc400000000ff */
[----:B-1----:R-:W-:-:S03]  /*56370*/  F2FP.PACK_AB R11, R24, R25 ;  /* 0x00000019180b723e */ /* 0x002fc600000000ff */
[----:B------:R-:W-:Y:S04]  /*56380*/  STL [R1+0x184], R12 ;  /* 0x0001840c01007387 */ /* 0x000fe80000100800 */
[----:B------:R-:W-:Y:S01]  /*56390*/  STL [R1+0x180], R11 ;  /* 0x0001800b01007387 */ /* 0x000fe20000100800 */
[----:B--2---:R-:W-:Y:S02]  /*563a0*/  F2FP.PACK_AB R10, R28, R0 ;  /* 0x000000001c0a723e */ /* 0x004fe400000000ff */
[----:B------:R-:W-:Y:S02]  /*563b0*/  F2FP.PACK_AB R0, R3, R9 ;  /* 0x000000090300723e */ /* 0x000fe400000000ff */
[----:B---3--:R-:W-:Y:S01]  /*563c0*/  F2FP.PACK_AB R3, R4, R8 ;  /* 0x000000080403723e */ /* 0x008fe200000000ff */
[----:B------:R-:W-:Y:S01]  /*563d0*/  STL [R1+0x19c], R10 ;  /* 0x00019c0a01007387 */ /* 0x000fe20000100800 */
[----:B----4-:R-:W-:-:S03]  /*563e0*/  F2FP.PACK_AB R4, R5, R7 ;  /* 0x000000070504723e */ /* 0x010fc600000000ff */
[----:B------:R0:W-:Y:S04]  /*563f0*/  STL [R1+0x198], R0 ;  /* 0x0001980001007387 */ /* 0x0001e80000100800 */
[----:B------:R1:W-:Y:S01]  /*56400*/  STL [R1+0x194], R3 ;  /* 0x0001940301007387 */ /* 0x0003e20000100800 */
[----:B0-----:R-:W-:-:S03]  /*56410*/  F2FP.PACK_AB R0, R2, R6 ;  /* 0x000000060200723e */ /* 0x001fc600000000ff */
[----:B------:R-:W-:Y:S01]  /*56420*/  STL [R1+0x190], R4 ;  /* 0x0001900401007387 */ /* 0x000fe20000100800 */
[----:B-1----:R-:W-:-:S03]  /*56430*/  F2FP.PACK_AB R3, R20, R21 ;  /* 0x000000151403723e */ /* 0x002fc600000000ff */
[----:B------:R0:W-:Y:S04]  /*56440*/  STL [R1+0xac], R0 ;  /* 0x0000ac0001007387 */ /* 0x0001e80000100800 */
[----:B------:R-:W-:Y:S04]  /*56450*/  STL [R1+0xa8], R3 ;  /* 0x0000a80301007387 */ /* 0x000fe80000100800 */
[----:B------:R-:W2:Y:S01]  /*56460*/  LDL.LU R29, [R1+0x4e8] ;  /* 0x0004e800011d7983 */ /* 0x000ea20000300800 */
[----:B------:R-:W-:Y:S02]  /*56470*/  F2FP.PACK_AB R2, R22, R23 ;  /* 0x000000171602723e */ /* 0x000fe400000000ff */
[----:B0-----:R-:W-:-:S03]  /*56480*/  F2FP.PACK_AB R0, R26, R27 ;  /* 0x0000001b1a00723e */ /* 0x001fc600000000ff */
        /* <DEDUP_REMOVED lines=36> */
[----:B------:R-:W3:Y:S04]  /*566d0*/  LDL.LU R12, [R1+0x3fc] ;  /* 0x0003fc00010c7983 */ /* 0x000ee80000300800 */
[----:B---3--:R0:W-:Y:S04]  /*566e0*/  STL [R1+0x2050], R12 ;  /* 0x0020500c01007387 */ /* 0x0081e80000100800 */
[----:B0-----:R-:W3:Y:S04]  /*566f0*/  LDL.LU R12, [R1+0x4ec] ;  /* 0x0004ec00010c7983 */ /* 0x001ee80000300800 */
        /* <DEDUP_REMOVED lines=33> */
[----:B0-----:R-:W2:Y:S04]  /*56910*/  LDL.LU R12, [R1+0x4bc] ;  /* 0x0004bc00010c7983 */ /* 0x001ea80000300800 */
[----:B------:R-:W3:Y:S04]  /*56920*/  LDL.LU R13, [R1+0x3f8] ;  /* 0x0003f800010d7983 */ /* 0x000ee80000300800 */
[----:B------:R-:W4:Y:S04]  /*56930*/  LDL.LU R14, [R1+0x40c] ;  /* 0x00040c00010e7983 */ /* 0x000f280000300800 */
        /* <DEDUP_REMOVED lines=24> */
[----:B------:R-:W3:Y:S01]  /*56ac0*/  LDL.LU R27, [R1+0x530] ;  /* 0x00053000011b7983 */ /* 0x000ee20000300800 */
[----:B--2---:R-:W-:-:S03]  /*56ad0*/  F2FP.PACK_AB R29, R12, R29 ;  /* 0x0000001d0c1d723e */ /* 0x004fc600000000ff */
[----:B------:R-:W2:Y:S04]  /*56ae0*/  LDL.LU R12, [R1+0x20d8] ;  /* 0x0020d800010c7983 */ /* 0x000ea80000300800 */
[----:B------:R0:W-:Y:S04]  /*56af0*/  STL [R1+0xbc], R29 ;  /* 0x0000bc1d01007387 */ /* 0x0001e80000100800 */
[----:B0-----:R-:W2:Y:S02]  /*56b00*/  LDL.LU R29, [R1+0x20d4] ;  /* 0x0020d400011d7983 */ /* 0x001ea40000300800 */
[----:B--2---:R-:W-:-:S02]  /*56b10*/  F2FP.PACK_AB R29, R12, R29 ;  /* 0x0000001d0c1d723e */ /* 0x004fc400000000ff */
        /* <DEDUP_REMOVED lines=64> */
[----:B------:R-:W3:Y:S04]  /*56f20*/  LDL.LU R12, [R1+0x2050] ;  /* 0x00205000010c7983 */ /* 0x000ee80000300800 */
[----:B------:R-:W-:Y:S01]  /*56f30*/  STL [R1+0xf8], R29 ;  /* 0x0000f81d01007387 */ /* 0x000fe20000100800 */
[----:B---3--:R-:W-:Y:S02]  /*56f40*/  F2FP.PACK_AB R13, R12, R13 ;  /* 0x0000000d0c0d723e */ /* 0x008fe400000000ff */
[----:B----4-:R-:W-:Y:S02]  /*56f50*/  F2FP.PACK_AB R12, R14, R11 ;  /* 0x0000000b0e0c723e */ /* 0x010fe400000000ff */
[----:B------:R-:W-:Y:S02]  /*56f60*/  F2FP.PACK_AB R11, R10, R15 ;  /* 0x0000000f0a0b723e */ /* 0x000fe400000000ff */
[----:B------:R-:W-:Y:S01]  /*56f70*/  F2FP.PACK_AB R10, R16, R17 ;  /* 0x00000011100a723e */ /* 0x000fe200000000ff */
[----:B------:R-:W-:Y:S04]  /*56f80*/  STL [R1+0xf4], R13 ;  /* 0x0000f40d01007387 */ /* 0x000fe80000100800 */
[----:B------:R0:W-:Y:S04]  /*56f90*/  STL [R1+0xf0], R12 ;  /* 0x0000f00c01007387 */ /* 0x0001e80000100800 */
[----:B------:R1:W-:Y:S04]  /*56fa0*/  STL [R1+0x10c], R11 ;  /* 0x00010c0b01007387 */ /* 0x0003e80000100800 */
[----:B------:R2:W-:Y:S01]  /*56fb0*/  STL [R1+0x108], R10 ;  /* 0x0001080a01007387 */ /* 0x0005e20000100800 */
[----:B0-----:R-:W-:-:S02]  /*56fc0*/  F2FP.PACK_AB R12, R18, R19 ;  /* 0x00000013120c723e */ /* 0x001fc400000000ff */
[----:B-1----:R-:W-:-:S03]  /*56fd0*/  F2FP.PACK_AB R11, R24, R25 ;  /* 0x00000019180b723e */ /* 0x002fc600000000ff */
[----:B------:R-:W-:Y:S01]  /*56fe0*/  STL [R1+0x104], R12 ;  /* 0x0001040c01007387 */ /* 0x000fe20000100800 */
[----:B--2---:R-:W-:Y:S02]  /*56ff0*/  F2FP.PACK_AB R10, R28, R0 ;  /* 0x000000001c0a723e */ /* 0x004fe400000000ff */
[----:B------:R-:W-:Y:S02]  /*57000*/  F2FP.PACK_AB R0, R3, R9 ;  /* 0x000000090300723e */ /* 0x000fe400000000ff */
[----:B------:R-:W-:Y:S01]  /*57010*/  F2FP.PACK_AB R3, R4, R8 ;  /* 0x000000080403723e */ /* 0x000fe200000000ff */
[----:B------:R-:W-:Y:S01]  /*57020*/  STL [R1+0x100], R11 ;  /* 0x0001000b01007387 */ /* 0x000fe20000100800 */
[----:B------:R-:W-:-:S03]  /*57030*/  F2FP.PACK_AB R4, R5, R7 ;  /* 0x000000070504723e */ /* 0x000fc600000000ff */
[----:B------:R-:W-:Y:S04]  /*57040*/  STL [R1+0x11c], R10 ;  /* 0x00011c0a01007387 */ /* 0x000fe80000100800 */
        /* <DEDUP_REMOVED lines=28> */
[----:B---3--:R0:W-:Y:S04]  /*57210*/  STL [R1+0x2030], R6 ;  /* 0x0020300601007387 */ /* 0x0081e80000100800 */
[----:B0-----:R-:W3:Y:S04]  /*57220*/  LDL.LU R6, [R1+0x554] ;  /* 0x0005540001067983 */ /* 0x001ee80000300800 */
[----:B------:R-:W4:Y:S04]  /*57230*/  LDL.LU R25, [R1+0x59c] ;  /* 0x00059c0001197983 */ /* 0x000f280000300800 */
[----:B----4-:R0:W-:Y:S04]  /*57240*/  STL [R1+0x200c], R25 ;  /* 0x00200c1901007387 */ /* 0x0101e80000100800 */
[----:B0-----:R-:W4:Y:S04]  /*57250*/  LDL.LU R25, [R1+0x608] ;  /* 0x0006080001197983 */ /* 0x001f280000300800 */
        /* <DEDUP_REMOVED lines=8> */
[----:B------:R-:W2:Y:S04]  /*572e0*/  LDL.LU R24, [R1+0x598] ;  /* 0x0005980001187983 */ /* 0x000ea80000300800 */
[----:B--2---:R0:W-:Y:S04]  /*572f0*/  STL [R1+0x2010], R24 ;  /* 0x0020101801007387 */ /* 0x0041e80000100800 */
[----:B0-----:R-:W2:Y:S04]  /*57300*/  LDL.LU R24, [R1+0x60c] ;  /* 0x00060c0001187983 */ /* 0x001ea80000300800 */
[----:B--2---:R0:W-:Y:S04]  /*57310*/  STL [R1+0x2018], R24 ;  /* 0x0020181801007387 */ /* 0x0041e80000100800 */
[----:B0-----:R-:W2:Y:S04]  /*57320*/  LDL.LU R24, [R1+0x5fc] ;  /* 0x0005fc0001187983 */ /* 0x001ea80000300800 */
[----:B--2---:R0:W-:Y:S04]  /*57330*/  STL [R1+0x2020], R24 ;  /* 0x0020201801007387 */ /* 0x0041e80000100800 */
[----:B0-----:R-:W2:Y:S01]  /*57340*/  LDL.LU R24, [R1+0x5c4] ;  /* 0x0005c40001187983 */ /* 0x001ea20000300800 */
[----:B------:R-:W-:-:S03]  /*57350*/  F2FP.PACK_AB R7, R2, R7 ;  /* 0x000000070207723e */ /* 0x000fc600000000ff */
[----:B--2---:R0:W-:Y:S04]  /*57360*/  STL [R1+0x2028], R24 ;  /* 0x0020281801007387 */ /* 0x0041e80000100800 */
[----:B0-----:R-:W2:Y:S04]  /*57370*/  LDL.LU R24, [R1+0x584] ;  /* 0x0005840001187983 */ /* 0x001ea80000300800 */
        /* <DEDUP_REMOVED lines=37> */
[----:B------:R0:W-:Y:S04]  /*575d0*/  STL [R1+0x130], R7 ;  /* 0x0001300701007387 */ /* 0x0001e80000100800 */
[----:B0-----:R-:W2:Y:S01]  /*575e0*/  LDL.LU R7, [R1+0x66c] ;  /* 0x00066c0001077983 */ /* 0x001ea20000300800 */
[----:B---3--:R-:W-:-:S03]  /*575f0*/  F2FP.PACK_AB R2, R6, R2 ;  /* 0x000000020602723e */ /* 0x008fc600000000ff */
[----:B------:R-:W4:Y:S04]  /*57600*/  LDL.LU R6, [R1+0x2030] ;  /* 0x0020300001067983 */ /* 0x000f280000300800 */
[----:B------:R0:W-:Y:S04]  /*57610*/  STL [R1+0x14c], R2 ;  /* 0x00014c0201007387 */ /* 0x0001e80000100800 */
[----:B0-----:R-:W3:Y:S01]  /*57620*/  LDL.LU R2, [R1+0x67c] ;  /* 0x00067c0001027983 */ /* 0x001ee20000300800 */
[----:B----4-:R-:W-:-:S03]  /*57630*/  F2FP.PACK_AB R6, R25, R6 ;  /* 0x000000061906723e */ /* 0x010fc600000000ff */
[----:B------:R-:W4:Y:S04]  /*57640*/  LDL.LU R25, [R1+0x202c] ;  /* 0x00202c0001197983 */ /* 0x000f280000300800 */
[----:B------:R0:W-:Y:S04]  /*57650*/  STL [R1+0x148], R6 ;  /* 0x0001480601007387 */ /* 0x0001e80000100800 */
[----:B0-----:R-:W2:Y:S01]  /*57660*/  LDL.LU R6, [R1+0x68c] ;  /* 0x00068c0001067983 */ /* 0x001ea20000300800 */
[----:B----4-:R-:W-:-:S03]  /*57670*/  F2FP.PACK_AB R25, R24, R25 ;  /* 0x000000191819723e */ /* 0x010fc600000000ff */
[----:B------:R-:W4:Y:S04]  /*57680*/  LDL.LU R24, [R1+0x2028] ;  /* 0x0020280001187983 */ /* 0x000f280000300800 */
[----:B------:R0:W-:Y:S04]  /*57690*/  STL [R1+0x144], R25 ;  /* 0x0001441901007387 */ /* 0x0001e80000100800 */
[----:B0-----:R-:W4:Y:S02]  /*576a0*/  LDL.LU R25, [R1+0x2024] ;  /* 0x0020240001197983 */ /* 0x001f240000300800 */
[----:B----4-:R-:W-:-:S02]  /*576b0*/  F2FP.PACK_AB R25, R24, R25 ;  /* 0x000000191819723e */ /* 0x010fc400000000ff */
        /* <DEDUP_REMOVED lines=10> */
[----:B0-----:R-:W4:Y:S01]  /*57760*/  LDL.LU R25, [R1+0x200c] ;  /* 0x00200c0001197983 */ /* 0x001f220000300800 */
[----:B------:R-:W-:Y:S02]  /*57770*/  F2FP.PACK_AB R18, R19, R18 ;  /* 0x000000121312723e */ /* 0x000fe400000000ff */
[----:B------:R-:W-:-:S02]  /*57780*/  F2FP.PACK_AB R16, R17, R16 ;  /* 0x000000101110723e */ /* 0x000fc400000000ff */
[----:B------:R-:W-:Y:S02]  /*57790*/  F2FP.PACK_AB R10, R15, R10 ;  /* 0x0000000a0f0a723e */ /* 0x000fe400000000ff */
[----:B------:R-:W-:Y:S02]  /*577a0*/  F2FP.PACK_AB R14, R11, R14 ;  /* 0x0000000e0b0e723e */ /* 0x000fe400000000ff */
[----:B----4-:R-:W-:Y:S02]  /*577b0*/  F2FP.PACK_AB R24, R25, R24 ;  /* 0x000000181918723e */ /* 0x010fe400000000ff */
[----:B------:R-:W4:Y:S04]  /*577c0*/  LDL.LU R25, [R1+0x2008] ;  /* 0x0020080001197983 */ /* 0x000f280000300800 */
[----:B------:R0:W-:Y:S04]  /*577d0*/  STL [R1+0x154], R24 ;  /* 0x0001541801007387 */ /* 0x0001e80000100800 */
[----:B0-----:R-:W2:Y:S04]  /*577e0*/  LDL.LU R24, [R1+0x2004] ;  /* 0x0020040001187983 */ /* 0x001ea80000300800 */
[----:B------:R-:W3:Y:S04]  /*577f0*/  LDL.LU R19, [R1+0x2000] ;  /* 0x0020000001137983 */ /* 0x000ee80000300800 */
[----:B------:R0:W-:Y:S04]  /*57800*/  STL [R1+0x150], R18 ;  /* 0x0001501201007387 */ /* 0x0001e80000100800 */
[----:B0-----:R-:W3:Y:S04]  /*57810*/  LDL.LU R18, [R1+0x1ffc] ;  /* 0x001ffc0001127983 */ /* 0x001ee80000300800 */
[----:B------:R-:W3:Y:S04]  /*57820*/  LDL.LU R17, [R1+0x1ff8] ;  /* 0x001ff80001117983 */ /* 0x000ee80000300800 */
[----:B------:R0:W-:Y:S04]  /*57830*/  STL [R1+0x16c], R16 ;  /* 0x00016c1001007387 */ /* 0x0001e80000100800 */
[----:B0-----:R-:W3:Y:S04]  /*57840*/  LDL.LU R16, [R1+0x1ff4] ;  /* 0x001ff40001107983 */ /* 0x001ee80000300800 */
[----:B------:R-:W3:Y:S04]  /*57850*/  LDL.LU R15, [R1+0x1ff0] ;  /* 0x001ff000010f7983 */ /* 0x000ee80000300800 */
[----:B------:R0:W-:Y:S04]  /*57860*/  STL [R1+0x168], R10 ;  /* 0x0001680a01007387 */ /* 0x0001e80000100800 */
[----:B0-----:R-:W3:Y:S04]  /*57870*/  LDL.LU R10, [R1+0x1fec] ;  /* 0x001fec00010a7983 */ /* 0x001ee80000300800 */
[----:B------:R-:W3:Y:S01]  /*57880*/  LDL.LU R11, [R1+0x1fe8] ;  /* 0x001fe800010b7983 */ /* 0x000ee20000300800 */
[----:B------:R-:W-:-:S02]  /*57890*/  F2FP.PACK_AB R27, R13, R27 ;  /* 0x0000001b0d1b723e */ /* 0x000fc400000000ff */
[----:B------:R-:W-:Y:S01]  /*578a0*/  F2FP.PACK_AB R12, R29, R12 ;  /* 0x0000000c1d0c723e */ /* 0x000fe200000000ff */
[----:B------:R0:W-:Y:S01]  /*578b0*/  STL [R1+0x164], R14 ;  /* 0x0001640e01007387 */ /* 0x0001e20000100800 */
[----:B------:R-:W-:Y:S02]  /*578c0*/  F2FP.PACK_AB R26, R28, R26 ;  /* 0x0000001a1c1a723e */ /* 0x000fe400000000ff */
[----:B------:R-:W-:Y:S02]  /*578d0*/  F2FP.PACK_AB R23, R9, R23 ;  /* 0x000000170917723e */ /* 0x000fe400000000ff */
[----:B------:R-:W-:Y:S02]  /*578e0*/  F2FP.PACK_AB R22, R4, R22 ;  /* 0x000000160416723e */ /* 0x000fe400000000ff */
[----:B------:R-:W-:Y:S01]  /*578f0*/  F2FP.PACK_AB R21, R8, R21 ;  /* 0x000000150815723e */ /* 0x000fe200000000ff */
[----:B0-----:R-:W3:Y:S01]  /*57900*/  LDL.LU R14, [R1+0x1fe4] ;  /* 0x001fe400010e7983 */ /* 0x001ee20000300800 */
[----:B------:R-:W-:-:S03]  /*57910*/  F2FP.PACK_AB R20, R5, R20 ;  /* 0x000000140514723e */ /* 0x000fc600000000ff */
[----:B------:R-:W-:Y:S04]  /*57920*/  STL [R1+0x1ee8], R27 ;  /* 0x001ee81b01007387 */ /* 0x000fe80000100800 */
[----:B------:R0:W-:Y:S04]  /*57930*/  STL [R1+0x160], R12 ;  /* 0x0001600c01007387 */ /* 0x0001e80000100800 */
[----:B------:R-:W-:Y:S01]  /*57940*/  STL [R1+0x1eec], R26 ;  /* 0x001eec1a01007387 */ /* 0x000fe20000100800 */
[----:B----4-:R-:W-:-:S05]  /*57950*/  F2FP.PACK_AB R25, R0, R25 ;  /* 0x000000190019723e */ /* 0x010fca00000000ff */
[----:B------:R-:W-:Y:S01]  /*57960*/  STL [R1+0x1ef0], R25 ;  /* 0x001ef01901007387 */ /* 0x000fe20000100800 */
[----:B--2---:R-:W-:Y:S02]  /*57970*/  F2FP.PACK_AB R24, R3, R24 ;  /* 0x000000180318723e */ /* 0x004fe400000000ff */
[----:B---3--:R-:W-:-:S03]  /*57980*/  F2FP.PACK_AB R19, R7, R19 ;  /* 0x000000130713723e */ /* 0x008fc600000000ff */
[----:B------:R-:W-:Y:S04]  /*57990*/  STL [R1+0x1ef4], R24 ;  /* 0x001ef41801007387 */ /* 0x000fe80000100800 */
[----:B------:R-:W-:Y:S04]  /*579a0*/  STL [R1+0x1ef8], R23 ;  /* 0x001ef81701007387 */ /* 0x000fe80000100800 */
[----:B------:R-:W-:Y:S01]  /*579b0*/  STL [R1+0x1efc], R22 ;  /* 0x001efc1601007387 */ /* 0x000fe20000100800 */
[----:B------:R-:W-:-:S03]  /*579c0*/  F2FP.PACK_AB R18, R2, R18 ;  /* 0x000000120212723e */ /* 0x000fc600000000ff */
[----:B------:R-:W-:Y:S01]  /*579d0*/  STL [R1+0x1f00], R21 ;  /* 0x001f001501007387 */ /* 0x000fe20000100800 */
[----:B------:R-:W-:-:S03]  /*579e0*/  F2FP.PACK_AB R17, R6, R17 ;  /* 0x000000110611723e */ /* 0x000fc600000000ff */
[----:B------:R-:W-:Y:S04]  /*579f0*/  STL [R1+0x1f04], R20 ;  /* 0x001f041401007387 */ /* 0x000fe80000100800 */
[----:B------:R-:W-:Y:S04]  /*57a00*/  STL [R1+0x1f08], R19 ;  /* 0x001f081301007387 */ /* 0x000fe80000100800 */
[----:B------:R-:W-:Y:S04]  /*57a10*/  STL [R1+0x1f0c], R18 ;  /* 0x001f0c1201007387 */ /* 0x000fe80000100800 */
[----:B------:R-:W-:Y:S01]  /*57a20*/  STL [R1+0x1f10], R17 ;  /* 0x001f101101007387 */ /* 0x000fe20000100800 */
[----:B------:R-:W-:-:S05]  /*57a30*/  F2FP.PACK_AB R16, R16, R15 ;  /* 0x0000000f1010723e */ /* 0x000fca00000000ff */
[----:B------:R-:W-:Y:S04]  /*57a40*/  STL [R1+0x1f14], R16 ;  /* 0x001f141001007387 */ /* 0x000fe80000100800 */
[----:B------:R-:W2:Y:S04]  /*57a50*/  LDL.LU R13, [R1+0x674] ;  /* 0x00067400010d7983 */ /* 0x000ea80000300800 */
[----:B0-----:R-:W3:Y:S01]  /*57a60*/  LDL.LU R12, [R1+0x684] ;  /* 0x00068400010c7983 */ /* 0x001ee20000300800 */
[----:B------:R-:W-:-:S03]  /*57a70*/  F2FP.PACK_AB R15, R11, R10 ;  /* 0x0000000a0b0f723e */ /* 0x000fc600000000ff */
[----:B------:R-:W4:Y:S04]  /*57a80*/  LDL.LU R11, [R1+0x628] ;  /* 0x00062800010b7983 */ /* 0x000f280000300800 */
[----:B----4-:R0:W-:Y:S04]  /*57a90*/  STL [R1+0x1fd8], R11 ;  /* 0x001fd80b01007387 */ /* 0x0101e80000100800 */
[----:B0-----:R-:W4:Y:S04]  /*57aa0*/  LDL.LU R11, [R1+0x694] ;  /* 0x00069400010b7983 */ /* 0x001f280000300800 */
[----:B------:R-:W2:Y:S04]  /*57ab0*/  LDL.LU R10, [R1+0x638] ;  /* 0x00063800010a7983 */ /* 0x000ea80000300800 */
[----:B--2---:R0:W-:Y:S04]  /*57ac0*/  STL [R1+0x1fd4], R10 ;  /* 0x001fd40a01007387 */ /* 0x0041e80000100800 */
[----:B0-----:R-:W2:Y:S04]  /*57ad0*/  LDL.LU R10, [R1+0x62c] ;  /* 0x00062c00010a7983 */ /* 0x001ea80000300800 */
[----:B------:R-:W2:Y:S01]  /*57ae0*/  LDL.LU R9, [R1+0x648] ;  /* 0x0006480001097983 */ /* 0x000ea20000300800 */
        /* <DEDUP_REMOVED lines=39> */
[----:B------:R-:W2:Y:S04]  /*57d60*/  LDL.LU R10, [R1+0x1fd4] ;  /* 0x001fd400010a7983 */ /* 0x000ea80000300800 */
[----:B------:R0:W-:Y:S04]  /*57d70*/  STL [R1+0x1f28], R11 ;  /* 0x001f280b01007387 */ /* 0x0001e80000100800 */
[----:B0-----:R-:W4:Y:S01]  /*57d80*/  LDL.LU R11, [R1+0x64c] ;  /* 0x00064c00010b7983 */ /* 0x001f220000300800 */
[----:B--2---:R-:W-:-:S03]  /*57d90*/  F2FP.PACK_AB R10, R9, R10 ;  /* 0x0000000a090a723e */ /* 0x004fc600000000ff */
[----:B------:R-:W4:Y:S01]  /*57da0*/  LDL.LU R9, [R1+0x1fd0] ;  /* 0x001fd00001097983 */ /* 0x000f220000300800 */
[----:B------:R-:W-:Y:S02]  /*57db0*/  F2FP.PACK_AB R8, R12, R8 ;  /* 0x000000080c08723e */ /* 0x000fe400000000ff */
[----:B---3--:R-:W-:Y:S01]  /*57dc0*/  F2FP.PACK_AB R7, R13, R7 ;  /* 0x000000070d07723e */ /* 0x008fe200000000ff */
[----:B------:R-:W-:Y:S01]  /*57dd0*/  STL [R1+0x1f2c], R10 ;  /* 0x001f2c0a01007387 */ /* 0x000fe20000100800 */
[----:B------:R-:W-:Y:S02]  /*57de0*/  F2FP.PACK_AB R6, R14, R6 ;  /* 0x000000060e06723e */ /* 0x000fe400000000ff */
[----:B------:R-:W-:Y:S02]  /*57df0*/  F2FP.PACK_AB R5, R15, R5 ;  /* 0x000000050f05723e */ /* 0x000fe400000000ff */
[----:B------:R-:W-:Y:S02]  /*57e00*/  F2FP.PACK_AB R4, R16, R4 ;  /* 0x000000041004723e */ /* 0x000fe400000000ff */
[----:B----4-:R-:W-:-:S05]  /*57e10*/  F2FP.PACK_AB R9, R11, R9 ;  /* 0x000000090b09723e */ /* 0x010fca00000000ff */
[----:B------:R-:W-:Y:S04]  /*57e20*/  STL [R1+0x1f30], R9 ;  /* 0x001f300901007387 */ /* 0x000fe80000100800 */
[----:B------:R-:W-:Y:S04]  /*57e30*/  STL [R1+0x1f34], R8 ;  /* 0x001f340801007387 */ /* 0x000fe80000100800 */
[----:B------:R-:W-:Y:S04]  /*57e40*/  STL [R1+0x1f38], R7 ;  /* 0x001f380701007387 */ /* 0x000fe80000100800 */
[----:B------:R0:W-:Y:S04]  /*57e50*/  STL [R1+0x1f3c], R6 ;  /* 0x001f3c0601007387 */ /* 0x0001e80000100800 */
[----:B------:R1:W-:Y:S04]  /*57e60*/  STL [R1+0x1f40], R5 ;  /* 0x001f400501007387 */ /* 0x0003e80000100800 */
[----:B------:R2:W-:Y:S01]  /*57e70*/  STL [R1+0x1f44], R4 ;  /* 0x001f440401007387 */ /* 0x0005e20000100800 */
[----:B0-----:R-:W-:-:S02]  /*57e80*/  F2FP.PACK_AB R6, R19, R20 ;  /* 0x000000141306723e */ /* 0x001fc400000000ff */
[----:B-1----:R-:W-:Y:S02]  /*57e90*/  F2FP.PACK_AB R5, R17, R18 ;  /* 0x000000121105723e */ /* 0x002fe400000000ff */
[----:B--2---:R-:W-:-:S03]  /*57ea0*/  F2FP.PACK_AB R4, R21, R22 ;  /* 0x000000161504723e */ /* 0x004fc600000000ff */
[----:B------:R0:W-:Y:S04]  /*57eb0*/  STL [R1+0xc], R5 ;  /* 0x00000c0501007387 */ /* 0x0001e80000100800 */
[----:B------:R1:W-:Y:S04]  /*57ec0*/  STL [R1+0x8], R6 ;  /* 0x0000080601007387 */ /* 0x0003e80000100800 */
[----:B------:R2:W-:Y:S01]  /*57ed0*/  STL [R1+0x4], R4 ;  /* 0x0000040401007387 */ /* 0x0005e20000100800 */
[----:B0-----:R-:W-:Y:S02]  /*57ee0*/  F2FP.PACK_AB R5, R23, R24 ;  /* 0x000000181705723e */ /* 0x001fe400000000ff */
[----:B-1----:R-:W-:-:S03]  /*57ef0*/  F2FP.PACK_AB R6, R25, R26 ;  /* 0x0000001a1906723e */ /* 0x002fc600000000ff */
[----:B------:R-:W-:Y:S01]  /*57f00*/  STL [R1], R5 ;  /* 0x0000000501007387 */ /* 0x000fe20000100800 */
[----:B--2---:R-:W-:-:S03]  /*57f10*/  F2FP.PACK_AB R4, R27, R29 ;  /* 0x0000001d1b04723e */ /* 0x004fc600000000ff */
[----:B------:R-:W-:Y:S04]  /*57f20*/  STL [R1+0x1c], R6 ;  /* 0x00001c0601007387 */ /* 0x000fe80000100800 */
[----:B------:R0:W-:Y:S04]  /*57f30*/  STL [R1+0x18], R4 ;  /* 0x0000180401007387 */ /* 0x0001e80000100800 */
[----:B0-----:R-:W2:Y:S01]  /*57f40*/  LDL.LU R4, [R1+0x7bc] ;  /* 0x0007bc0001047983 */ /* 0x001ea20000300800 */
[----:B------:R-:W-:Y:S02]  /*57f50*/  F2FP.PACK_AB R5, R28, R0 ;  /* 0x000000001c05723e */ /* 0x000fe400000000ff */
[----:B------:R-:W-:-:S03]  /*57f60*/  F2FP.PACK_AB R0, R3, R2 ;  /* 0x000000020300723e */ /* 0x000fc600000000ff */
        /* <DEDUP_REMOVED lines=165> */
[----:B0-----:R-:W2:Y:S01]  /*589c0*/  LDL.LU R4, [R1+0x1f48] ;  /* 0x001f480001047983 */ /* 0x001ea20000300800 */
[----:B---3--:R-:W-:Y:S02]  /*589d0*/  F2FP.PACK_AB R7, R6, R7 ;  /* 0x000000070607723e */ /* 0x008fe400000000ff */
[----:B----4-:R-:W-:-:S02]  /*589e0*/  F2FP.PACK_AB R9, R8, R9 ;  /* 0x000000090809723e */ /* 0x010fc400000000ff */
[----:B------:R-:W-:Y:S02]  /*589f0*/  F2FP.PACK_AB R11, R10, R11 ;  /* 0x0000000b0a0b723e */ /* 0x000fe400000000ff */
[----:B------:R-:W-:Y:S02]  /*58a00*/  F2FP.PACK_AB R13, R12, R13 ;  /* 0x0000000d0c0d723e */ /* 0x000fe400000000ff */
[----:B------:R-:W-:Y:S02]  /*58a10*/  F2FP.PACK_AB R15, R14, R15 ;  /* 0x0000000f0e0f723e */ /* 0x000fe400000000ff */
[----:B------:R-:W-:Y:S02]  /*58a20*/  F2FP.PACK_AB R17, R16, R17 ;  /* 0x000000111011723e */ /* 0x000fe400000000ff */
[----:B------:R-:W-:Y:S02]  /*58a30*/  F2FP.PACK_AB R19, R18, R19 ;  /* 0x000000131213723e */ /* 0x000fe400000000ff */
[----:B------:R-:W-:-:S02]  /*58a40*/  F2FP.PACK_AB R21, R20, R21 ;  /* 0x000000151415723e */ /* 0x000fc400000000ff */
[----:B------:R-:W-:Y:S02]  /*58a50*/  F2FP.PACK_AB R23, R22, R23 ;  /* 0x000000171617723e */ /* 0x000fe400000000ff */
[----:B------:R-:W-:Y:S02]  /*58a60*/  F2FP.PACK_AB R25, R24, R25 ;  /* 0x000000191819723e */ /* 0x000fe400000000ff */
[----:B------:R-:W-:Y:S02]  /*58a70*/  F2FP.PACK_AB R27, R26, R27 ;  /* 0x0000001b1a1b723e */ /* 0x000fe400000000ff */
[----:B------:R-:W-:Y:S02]  /*58a80*/  F2FP.PACK_AB R28, R29, R28 ;  /* 0x0000001c1d1c723e */ /* 0x000fe400000000ff */
[----:B--2---:R-:W-:Y:S02]  /*58a90*/  F2FP.PACK_AB R5, R4, R5 ;  /* 0x000000050405723e */ /* 0x004fe400000000ff */
[----:B------:R0:W5:Y:S04]  /*58aa0*/  LDL.LU R4, [R1+0x1f44] ;  /* 0x001f440001047983 */ /* 0x0001680000300800 */
[----:B------:R1:W-:Y:S04]  /*58ab0*/  STL [R1+0x68], R5 ;  /* 0x0000680501007387 */ /* 0x0003e80000100800 */
[----:B-1----:R0:W5:Y:S04]  /*58ac0*/  LDL.LU R5, [R1+0x1f40] ;  /* 0x001f400001057983 */ /* 0x0021680000300800 */
        /* <DEDUP_REMOVED lines=33> */
[----:B------:R-:W2:Y:S01]  /*58ce0*/  LDL.LU R29, [R1+0x1ee4] ;  /* 0x001ee400011d7983 */ /* 0x000ea20000300800 */
[----:B------:R-:W-:-:S03]  /*58cf0*/  F2FP.PACK_AB R3, R0, R3 ;  /* 0x000000030003723e */ /* 0x000fc600000000ff */
[----:B------:R0:W-:Y:S01]  /*58d00*/  STL [R1+0x98], R28 ;  /* 0x0000981c01007387 */ /* 0x0001e20000100800 */
[----:B--2---:R-:W-:-:S05]  /*58d10*/  F2FP.PACK_AB R0, R2, R29 ;  /* 0x0000001d0200723e */ /* 0x004fca00000000ff */
[----:B------:R0:W-:Y:S04]  /*58d20*/  STL [R1+0x90], R0 ;  /* 0x0000900001007387 */ /* 0x0001e80000100800 */
[----:B------:R0:W-:Y:S02]  /*58d30*/  STL [R1+0x94], R3 ;  /* 0x0000940301007387 */ /* 0x0001e40000100800 */
.L_x_0:
[----:B0-----:R-:W2:Y:S04]  /*58d40*/  LDL.LU R28, [R1+0x44] ;  /* 0x00004400011c7983 */ /* 0x001ea80000300800 */
[----:B------:R-:W3:Y:S04]  /*58d50*/  LDL.LU R3, [R1+0x48] ;  /* 0x0000480001037983 */ /* 0x000ee80000300800 */
[----:B------:R-:W4:Y:S04]  /*58d60*/  LDL.LU R2, [R1+0x4c] ;  /* 0x00004c0001027983 */ /* 0x000f280000300800 */
[----:B------:R-:W2:Y:S04]  /*58d70*/  LDL.LU R0, [R1+0x40] ;  /* 0x0000400001007983 */ /* 0x000ea80000300800 */
[----:B-----5:R0:W-:Y:S04]  /*58d80*/  STL.64 [R1+0x2088], R6 ;  /* 0x0020880601007387 */ /* 0x0201e80000100a00 */
[----:B0-----:R-:W2:Y:S04]  /*58d90*/  LDL.LU R6, [R1+0x10] ;  /* 0x0000100001067983 */ /* 0x001ea80000300800 */
[----:B------:R-:W4:Y:S04]  /*58da0*/  LDL.LU R7, [R1+0x14] ;  /* 0x0000140001077983 */ /* 0x000f280000300800 */
[----:B------:R0:W-:Y:S04]  /*58db0*/  STL.64 [R1+0x2080], R4 ;  /* 0x0020800401007387 */ /* 0x0001e80000100a00 */
[----:B0-----:R-:W4:Y:S04]  /*58dc0*/  LDL.LU R4, [R1+0x18] ;  /* 0x0000180001047983 */ /* 0x001f280000300800 */
[----:B------:R-:W4:Y:S04]  /*58dd0*/  LDL.LU R5, [R1+0x1c] ;  /* 0x00001c0001057983 */ /* 0x000f280000300800 */
[----:B------:R0:W-:Y:S04]  /*58de0*/  STL.64 [R1+0x2078], R10 ;  /* 0x0020780a01007387 */ /* 0x0001e80000100a00 */
[----:B0-----:R-:W4:Y:S04]  /*58df0*/  LDL.LU R10, [R1+0x4] ;  /* 0x00000400010a7983 */ /* 0x001f280000300800 */
[----:B------:R-:W4:Y:S04]  /*58e00*/  LDL.LU R11, [R1] ;  /* 0x00000000010b7983 */ /* 0x000f280000300800 */
[----:B------:R-:W-:Y:S04]  /*58e10*/  STL.64 [R1+0x2070], R8 ;  /* 0x0020700801007387 */ /* 0x000fe80000100a00 */
[----:B------:R-:W-:Y:S04]  /*58e20*/  STL.64 [R1+0x2068], R14 ;  /* 0x0020680e01007387 */ /* 0x000fe80000100a00 */
[----:B------:R-:W-:Y:S04]  /*58e30*/  STL.64 [R1+0x2060], R12 ;  /* 0x0020600c01007387 */ /* 0x000fe80000100a00 */
[----:B------:R-:W-:Y:S04]  /*58e40*/  STL.64 [R1+0x2058], R18 ;  /* 0x0020581201007387 */ /* 0x000fe80000100a00 */
[----:B------:R0:W-:Y:S04]  /*58e50*/  STL.64 [R1+0x2050], R16 ;  /* 0x0020501001007387 */ /* 0x0001e80000100a00 */
[----:B0-----:R-:W4:Y:S04]  /*58e60*/  LDL.LU R16, [R1+0x8] ;  /* 0x0000080001107983 */ /* 0x001f280000300800 */
[----:B------:R-:W4:Y:S04]  /*58e70*/  LDL.LU R17, [R1+0xc] ;  /* 0x00000c0001117983 */ /* 0x000f280000300800 */
[----:B------:R2:W-:Y:S04]  /*58e80*/  STL.64 [R1+0x2048], R22 ;  /* 0x0020481601007387 */ /* 0x0005e80000100a00 */
[----:B------:R0:W-:Y:S04]  /*58e90*/  STL.64 [R1+0x2040], R20 ;  /* 0x0020401401007387 */ /* 0x0001e80000100a00 */
[----:B------:R-:W-:Y:S04]  /*58ea0*/  STL.64 [R1+0x2038], R26 ;  /* 0x0020381a01007387 */ /* 0x000fe80000100a00 */
[----:B------:R-:W-:Y:S04]  /*58eb0*/  STL.64 [R1+0x2030], R24 ;  /* 0x0020301801007387 */ /* 0x000fe80000100a00 */
[----:B------:R-:W4:Y:S04]  /*58ec0*/  LDL.LU R12, [R1+0x20] ;  /* 0x00002000010c7983 */ /* 0x000f280000300800 */
[----:B------:R-:W4:Y:S04]  /*58ed0*/  LDL.LU R13, [R1+0x24] ;  /* 0x00002400010d7983 */ /* 0x000f280000300800 */
[----:B------:R-:W4:Y:S04]  /*58ee0*/  LDL.LU R14, [R1+0x28] ;  /* 0x00002800010e7983 */ /* 0x000f280000300800 */
[----:B------:R-:W4:Y:S04]  /*58ef0*/  LDL.LU R15, [R1+0x2c] ;  /* 0x00002c00010f7983 */ /* 0x000f280000300800 */
[----:B------:R-:W1:Y:S01]  /*58f00*/  S2R R29, SR_TID.X ;  /* 0x00000000001d7919 */ /* 0x000e620000002100 */
[----:B--2---:R-:W-:-:S02]  /*58f10*/  IMAD.MOV.U32 R22, RZ, RZ, R6 ;  /* 0x000000ffff167224 */ /* 0x004fc400078e0006 */
[----:B---3--:R-:W-:Y:S02]  /*58f20*/  IMAD.MOV.U32 R6, RZ, RZ, R3 ;  /* 0x000000ffff067224 */ /* 0x008fe400078e0003 */
[----:B----4-:R-:W-:Y:S02]  /*58f30*/  IMAD.MOV.U32 R23, RZ, RZ, R7 ;  /* 0x000000ffff177224 */ /* 0x010fe400078e0007 */
[----:B------:R-:W-:Y:S02]  /*58f40*/  IMAD.MOV.U32 R7, RZ, RZ, R2 ;  /* 0x000000ffff077224 */ /* 0x000fe400078e0002 */
[C---:B-1----:R-:W-:Y:S02]  /*58f50*/  IMAD.SHL.U32 R2, R29.reuse, 0x8, RZ ;  /* 0x000000081d027824 */ /* 0x042fe400078e00ff */
[----:B------:R-:W-:-:S03]  /*58f60*/  IMAD.SHL.U32 R3, R29, 0x4, RZ ;  /* 0x000000041d037824 */ /* 0x000fc600078e00ff */
[----:B------:R-:W-:-:S04]  /*58f70*/  LOP3.LUT R2, R2, 0x300, RZ, 0xc0, !PT ;  /* 0x0000030002027812 */ /* 0x000fc800078ec0ff */
[----:B------:R-:W-:Y:S01]  /*58f80*/  LOP3.LUT R2, R2, 0x70, R3, 0xf8, !PT ;  /* 0x0000007002027812 */ /* 0x000fe200078ef803 */
[C---:B------:R-:W-:Y:S02]  /*58f90*/  IMAD.SHL.U32 R3, R29.reuse, 0x400, RZ ;  /* 0x000004001d037824 */ /* 0x040fe400078e00ff */
[----:B------:R-:W-:Y:S02]  /*58fa0*/  IMAD.MOV.U32 R18, RZ, RZ, R4 ;  /* 0x000000ffff127224 */ /* 0x000fe400078e0004 */
[----:B------:R-:W-:Y:S02]  /*58fb0*/  IMAD.MOV.U32 R4, RZ, RZ, R0 ;  /* 0x000000ffff047224 */ /* 0x000fe400078e0000 */
[C---:B------:R-:W-:Y:S02]  /*58fc0*/  IMAD.SHL.U32 R0, R29.reuse, 0x100, RZ ;  /* 0x000001001d007824 */ /* 0x040fe400078e00ff */
[----:B------:R-:W-:Y:S02]  /*58fd0*/  IMAD.MOV.U32 R19, RZ, RZ, R5 ;  /* 0x000000ffff137224 */ /* 0x000fe400078e0005 */
[----:B------:R-:W-:Y:S01]  /*58fe0*/  IMAD.MOV.U32 R5, RZ, RZ, R28 ;  /* 0x000000ffff057224 */ /* 0x000fe200078e001c */
[----:B------:R-:W-:Y:S01]  /*58ff0*/  LOP3.LUT R0, R0, 0x1800, RZ, 0xc0, !PT ;  /* 0x0000180000007812 */ /* 0x000fe200078ec0ff */
[----:B------:R-:W-:-:S02]  /*59000*/  IMAD.SHL.U32 R28, R29, 0x20, RZ ;  /* 0x000000201d1c7824 */ /* 0x000fc400078e00ff */
[----:B0-----:R-:W-:Y:S02]  /*59010*/  IMAD.MOV.U32 R21, RZ, RZ, R10 ;  /* 0x000000ffff157224 */ /* 0x001fe400078e000a */
[----:B------:R-:W-:Y:S01]  /*59020*/  IMAD.MOV.U32 R20, RZ, RZ, R11 ;  /* 0x000000ffff147224 */ /* 0x000fe200078e000b */
[----:B------:R-:W-:Y:S04]  /*59030*/  STL.64 [R1+0x2098], R14 ;  /* 0x0020980e01007387 */ /* 0x000fe80000100a00 */
[----:B------:R-:W-:Y:S04]  /*59040*/  STL.64 [R1+0x2090], R12 ;  /* 0x0020900c01007387 */ /* 0x000fe80000100a00 */
[----:B------:R-:W2:Y:S04]  /*59050*/  LDL.LU R8, [R1+0x30] ;  /* 0x0000300001087983 */ /* 0x000ea80000300800 */
[----:B------:R-:W2:Y:S04]  /*59060*/  LDL.LU R9, [R1+0x34] ;  /* 0x0000340001097983 */ /* 0x000ea80000300800 */
[----:B------:R-:W3:Y:S04]  /*59070*/  LDL.LU R10, [R1+0x38] ;  /* 0x00003800010a7983 */ /* 0x000ee80000300800 */
[----:B------:R-:W3:Y:S04]  /*59080*/  LDL.LU R11, [R1+0x3c] ;  /* 0x00003c00010b7983 */ /* 0x000ee80000300800 */
[----:B------:R-:W-:Y:S06]  /*59090*/  BAR.SYNC.DEFER_BLOCKING 0x0 ;  /* 0x0000000000007b1d */ /* 0x000fec0000010000 */
[----:B---3--:R-:W-:Y:S04]  /*590a0*/  STL.64 [R1+0x20a8], R10 ;  /* 0x0020a80a01007387 */ /* 0x008fe80000100a00 */
[----:B--2---:R0:W-:Y:S04]  /*590b0*/  STL.64 [R1+0x20a0], R8 ;  /* 0x0020a00801007387 */ /* 0x0041e80000100a00 */
[----:B0-----:R-:W2:Y:S04]  /*590c0*/  LDL.LU R8, [R1+0x60] ;  /* 0x0000600001087983 */ /* 0x001ea80000300800 */
[----:B------:R-:W2:Y:S04]  /*590d0*/  LDL.LU R9, [R1+0x64] ;  /* 0x0000640001097983 */ /* 0x000ea80000300800 */
[----:B------:R-:W3:Y:S04]  /*590e0*/  LDL.LU R10, [R1+0x68] ;  /* 0x00006800010a7983 */ /* 0x000ee80000300800 */
[----:B------:R-:W3:Y:S04]  /*590f0*/  LDL.LU R11, [R1+0x6c] ;  /* 0x00006c00010b7983 */ /* 0x000ee80000300800 */
        /* <DEDUP_REMOVED lines=11> */
[----:B------:R-:W3:Y:S01]  /*591b0*/  LDL.LU R11, [R1+0x8c] ;  /* 0x00008c00010b7983 */ /* 0x000ee20000300800 */
[----:B------:R-:W-:-:S03]  /*591c0*/  LOP3.LUT R0, R0, 0x60, R28, 0xf8, !PT ;  /* 0x0000006000007812 */ /* 0x000fc600078ef81c */
[----:B---3--:R-:W-:Y:S04]  /*591d0*/  STL.64 [R1+0x20d8], R10 ;  /* 0x0020d80a01007387 */ /* 0x008fe80000100a00 */
[----:B--2---:R0:W-:Y:S04]  /*591e0*/  STL.64 [R1+0x20d0], R8 ;  /* 0x0020d00801007387 */ /* 0x0041e80000100a00 */
[----:B0-----:R-:W2:Y:S04]  /*591f0*/  LDL.LU R8, [R1+0x90] ;  /* 0x0000900001087983 */ /* 0x001ea80000300800 */
[----:B------:R-:W2:Y:S04]  /*59200*/  LDL.LU R9, [R1+0x94] ;  /* 0x0000940001097983 */ /* 0x000ea80000300800 */
[----:B------:R-:W2:Y:S04]  /*59210*/  LDL.LU R10, [R1+0x98] ;  /* 0x00009800010a7983 */ /* 0x000ea80000300800 */
[----:B------:R-:W2:Y:S01]  /*59220*/  LDL.LU R11, [R1+0x9c] ;  /* 0x00009c00010b7983 */ /* 0x000ea20000300800 */
[----:B------:R-:W-:Y:S01]  /*59230*/  LOP3.LUT R0, R0, R2, RZ, 0x3c, !PT ;  /* 0x0000000200007212 */ /* 0x000fe200078e3cff */
[----:B------:R-:W-:-:S02]  /*59240*/  IMAD.MOV.U32 R27, RZ, RZ, R21 ;  /* 0x000000ffff1b7224 */ /* 0x000fc400078e0015 */
[----:B------:R-:W3:Y:S01]  /*59250*/  LDL.LU R12, [R1+0x50] ;  /* 0x00005000010c7983 */ /* 0x000ee20000300800 */
[----:B------:R-:W-:-:S03]  /*59260*/  IMAD.MOV.U32 R26, RZ, RZ, R20 ;  /* 0x000000ffff1a7224 */ /* 0x000fc600078e0014 */
[----:B------:R-:W3:Y:S01]  /*59270*/  LDL.LU R13, [R1+0x54] ;  /* 0x00005400010d7983 */ /* 0x000ee20000300800 */
[----:B------:R-:W-:-:S03]  /*59280*/  IMAD.MOV.U32 R21, RZ, RZ, R17 ;  /* 0x000000ffff157224 */ /* 0x000fc600078e0011 */
[----:B------:R-:W3:Y:S01]  /*59290*/  LDL.LU R14, [R1+0x58] ;  /* 0x00005800010e7983 */ /* 0x000ee20000300800 */
[----:B------:R-:W-:-:S03]  /*592a0*/  IMAD.MOV.U32 R20, RZ, RZ, R16 ;  /* 0x000000ffff147224 */ /* 0x000fc600078e0010 */
[----:B------:R-:W3:Y:S04]  /*592b0*/  LDL.LU R15, [R1+0x5c] ;  /* 0x00005c00010f7983 */ /* 0x000ee80000300800 */
[----:B------:R-:W4:Y:S04]  /*592c0*/  LDL.LU R17, [R1+0x1dec] ;  /* 0x001dec0001117983 */ /* 0x000f280000300800 */
[----:B------:R-:W3:Y:S04]  /*592d0*/  LDL.LU R16, [R1+0x1de8] ;  /* 0x001de80001107983 */ /* 0x000ee80000300800 */
[----:B--2---:R0:W-:Y:S04]  /*592e0*/  STS.128 [R0], R8 ;  /* 0x0000000800007388 */ /* 0x0041e80000000c00 */
[----:B0-----:R-:W2:Y:S04]  /*592f0*/  LDL.LU.64 R10, [R1+0x20d8] ;  /* 0x0020d800010a7983 */ /* 0x001ea80000300a00 */
[----:B------:R-:W2:Y:S04]  /*59300*/  LDL.LU.64 R8, [R1+0x20d0] ;  /* 0x0020d00001087983 */ /* 0x000ea80000300a00 */
[----:B--2---:R0:W-:Y:S04]  /*59310*/  STS.128 [R0+0x80], R8 ;  /* 0x0000800800007388 */ /* 0x0041e80000000c00 */
[----:B0-----:R-:W2:Y:S04]  /*59320*/  LDL.LU.64 R10, [R1+0x20c8] ;  /* 0x0020c800010a7983 */ /* 0x001ea80000300a00 */
[----:B------:R-:W2:Y:S04]  /*59330*/  LDL.LU.64 R8, [R1+0x20c0] ;  /* 0x0020c00001087983 */ /* 0x000ea80000300a00 */
[----:B--2---:R0:W-:Y:S04]  /*59340*/  STS.128 [R0+0x400], R8 ;  /* 0x0004000800007388 */ /* 0x0041e80000000c00 */
[----:B0-----:R-:W2:Y:S04]  /*59350*/  LDL.LU.64 R10, [R1+0x20b8] ;  /* 0x0020b800010a7983 */ /* 0x001ea80000300a00 */
[----:B------:R-:W2:Y:S01]  /*59360*/  LDL.LU.64 R8, [R1+0x20b0] ;  /* 0x0020b00001087983 */ /* 0x000ea20000300a00 */
[----:B------:R-:W-:-:S02]  /*59370*/  LOP3.LUT R3, R3, 0x1800, RZ, 0xc0, !PT ;  /* 0x0000180003037812 */ /* 0x000fc400078ec0ff */
[----:B------:R-:W-:Y:S02]  /*59380*/  LOP3.LUT R29, R29, 0x7f, RZ, 0xc0, !PT ;  /* 0x0000007f1d1d7812 */ /* 0x000fe400078ec0ff */
[----:B---3--:R-:W-:-:S03]  /*59390*/  ISETP.GE.AND P2, PT, R16, c[0x0][0x17c], PT ;  /* 0x00005f0010007a0c */ /* 0x008fc60003f46270 */
[----:B------:R-:W-:-:S05]  /*593a0*/  IMAD R16, R29, 0x10, R3 ;  /* 0x000000101d107824 */ /* 0x000fca00078e0203 */
[C---:B------:R-:W-:Y:S02]  /*593b0*/  LOP3.LUT R3, R16.reuse, 0x20, RZ, 0x3c, !PT ;  /* 0x0000002010037812 */ /* 0x040fe400078e3cff */
[C---:B------:R-:W-:Y:S02]  /*593c0*/  LOP3.LUT R29, R16.reuse, 0x40, RZ, 0x3c, !PT ;  /* 0x00000040101d7812 */ /* 0x040fe400078e3cff */
[----:B------:R-:W-:Y:S01]  /*593d0*/  LOP3.LUT R2, R16, 0x60, RZ, 0x3c, !PT ;  /* 0x0000006010027812 */ /* 0x000fe200078e3cff */
[----:B--2---:R-:W-:Y:S04]  /*593e0*/  STS.128 [R0+0x480], R8 ;  /* 0x0004800800007388 */ /* 0x004fe80000000c00 */
[----:B------:R-:W-:Y:S06]  /*593f0*/  BAR.SYNC.DEFER_BLOCKING 0x0 ;  /* 0x0000000000007b1d */ /* 0x000fec0000010000 */
[----:B------:R-:W0:Y:S04]  /*59400*/  LDS.128 R8, [R16] ;  /* 0x0000000010087984 */ /* 0x000e280000000c00 */
[----:B0-----:R-:W-:Y:S01]  /*59410*/  STL [R1+0x64], R9 ;  /* 0x0000640901007387 */ /* 0x001fe20000100800 */
[----:B------:R-:W-:-:S03]  /*59420*/  IMAD.MOV.U32 R28, RZ, RZ, R8 ;  /* 0x000000ffff1c7224 */ /* 0x000fc600078e0008 */
[----:B------:R-:W-:Y:S04]  /*59430*/  STL.64 [R1+0x68], R10 ;  /* 0x0000680a01007387 */ /* 0x000fe80000100a00 */
[----:B------:R-:W0:Y:S04]  /*59440*/  LDS.128 R8, [R3] ;  /* 0x0000000003087984 */ /* 0x000e280000000c00 */
[----:B0-----:R-:W-:Y:S04]  /*59450*/  STL.64 [R1+0x80], R8 ;  /* 0x0000800801007387 */ /* 0x001fe80000100a00 */
[----:B------:R-:W-:Y:S04]  /*59460*/  STL.64 [R1+0x88], R10 ;  /* 0x0000880a01007387 */ /* 0x000fe80000100a00 */
[----:B------:R-:W0:Y:S04]  /*59470*/  LDS.128 R8, [R29] ;  /* 0x000000001d087984 */ /* 0x000e280000000c00 */
[----:B0-----:R-:W-:Y:S04]  /*59480*/  STL.64 [R1+0x1c0], R8 ;  /* 0x0001c00801007387 */ /* 0x001fe80000100a00 */
[----:B------:R-:W-:Y:S04]  /*59490*/  STL.64 [R1+0x1c8], R10 ;  /* 0x0001c80a01007387 */ /* 0x000fe80000100a00 */
[----:B------:R-:W0:Y:S04]  /*594a0*/  LDS.128 R8, [R2] ;  /* 0x0000000002087984 */ /* 0x000e280000000c00 */
[----:B------:R-:W-:Y:S06]  /*594b0*/  BAR.SYNC.DEFER_BLOCKING 0x0 ;  /* 0x0000000000007b1d */ /* 0x000fec0000010000 */
[----:B------:R-:W-:Y:S04]  /*594c0*/  STS.128 [R0], R12 ;  /* 0x0000000c00007388 */ /* 0x000fe80000000c00 */
[----:B0-----:R-:W-:Y:S04]  /*594d0*/  STL.64 [R1+0x1d0], R8 ;  /* 0x0001d00801007387 */ /* 0x001fe80000100a00 */
[----:B------:R0:W-:Y:S04]  /*594e0*/  STL.64 [R1+0x1d8], R10 ;  /* 0x0001d80a01007387 */ /* 0x0001e80000100a00 */
[----:B0-----:R-:W2:Y:S04]  /*594f0*/  LDL.LU.64 R10, [R1+0x20a8] ;  /* 0x0020a800010a7983 */ /* 0x001ea80000300a00 */
[----:B------:R-:W2:Y:S04]  /*59500*/  LDL.LU.64 R8, [R1+0x20a0] ;  /* 0x0020a00001087983 */ /* 0x000ea80000300a00 */
[----:B------:R-:W3:Y:S04]  /*59510*/  LDL.LU.64 R14, [R1+0x2098] ;  /* 0x00209800010e7983 */ /* 0x000ee80000300a00 */
[----:B------:R-:W3:Y:S04]  /*59520*/  LDL.LU.64 R12, [R1+0x2090] ;  /* 0x00209000010c7983 */ /* 0x000ee80000300a00 */
[----:B------:R0:W-:Y:S04]  /*59530*/  STS.128 [R0+0x80], R4 ;  /* 0x0000800400007388 */ /* 0x0001e80000000c00 */
[----:B0-----:R-:W3:Y:S04]  /*59540*/  LDL.LU.64 R6, [R1+0x2088] ;  /* 0x0020880001067983 */ /* 0x001ee80000300a00 */
[----:B------:R-:W3:Y:S01]  /*59550*/  LDL.LU.64 R4, [R1+0x2080] ;  /* 0x0020800001047983 */ /* 0x000ee20000300a00 */
[----:B------:R-:W-:-:S02]  /*59560*/  IMAD.MOV.U32 R24, RZ, RZ, R26 ;  /* 0x000000ffff187224 */ /* 0x000fc400078e001a */
[----:B------:R-:W-:Y:S02]  /*59570*/  IMAD.MOV.U32 R25, RZ, RZ, R27 ;  /* 0x000000ffff197224 */ /* 0x000fe400078e001b */
[----:B------:R-:W-:Y:S02]  /*59580*/  IMAD.MOV.U32 R26, RZ, RZ, R20 ;  /* 0x000000ffff1a7224 */ /* 0x000fe400078e0014 */
[----:B------:R-:W-:Y:S01]  /*59590*/  IMAD.MOV.U32 R27, RZ, RZ, R21 ;  /* 0x000000ffff1b7224 */ /* 0x000fe200078e0015 */
[----:B----4-:R-:W-:Y:S01]  /*595a0*/  ISETP.GE.AND P3, PT, R17, c[0x0][0x17c], PT ;  /* 0x00005f0011007a0c */ /* 0x010fe20003f66270 */
[----:B------:R-:W-:Y:S02]  /*595b0*/  IMAD.MOV.U32 R20, RZ, RZ, R22 ;  /* 0x000000ffff147224 */ /* 0x000fe400078e0016 */
[----:B------:R-:W-:Y:S02]  /*595c0*/  IMAD.MOV.U32 R21, RZ, RZ, R23 ;  /* 0x000000ffff157224 */ /* 0x000fe400078e0017 */
[----:B------:R-:W-:-:S02]  /*595d0*/  IMAD.MOV.U32 R22, RZ, RZ, R18 ;  /* 0x000000ffff167224 */ /* 0x000fc400078e0012 */
[----:B------:R-:W-:Y:S01]  /*595e0*/  IMAD.MOV.U32 R23, RZ, RZ, R19 ;  /* 0x000000ffff177224 */ /* 0x000fe200078e0013 */
[----:B--2---:R0:W-:Y:S04]  /*595f0*/  STS.128 [R0+0x400], R8 ;  /* 0x0004000800007388 */ /* 0x0041e80000000c00 */
[----:B---3--:R1:W-:Y:S04]  /*59600*/  STS.128 [R0+0x480], R12 ;  /* 0x0004800c00007388 */ /* 0x0083e80000000c00 */
[----:B------:R-:W-:Y:S06]  /*59610*/  BAR.SYNC.DEFER_BLOCKING 0x0 ;  /* 0x0000000000007b1d */ /* 0x000fec0000010000 */
[----:B0-----:R-:W2:Y:S04]  /*59620*/  LDL.LU.64 R10, [R1+0x2078] ;  /* 0x00207800010a7983 */ /* 0x001ea80000300a00 */
[----:B------:R-:W2:Y:S04]  /*59630*/  LDL.LU.64 R8, [R1+0x2070] ;  /* 0x0020700001087983 */ /* 0x000ea80000300a00 */
[----:B-1----:R-:W3:Y:S04]  /*59640*/  LDL.LU.64 R14, [R1+0x2068] ;  /* 0x00206800010e7983 */ /* 0x002ee80000300a00 */
[----:B------:R-:W3:Y:S04]  /*59650*/  LDL.LU.64 R12, [R1+0x2060] ;  /* 0x00206000010c7983 */ /* 0x000ee80000300a00 */
[----:B------:R-:W0:Y:S04]  /*59660*/  LDS.128 R16, [R16] ;  /* 0x0000000010107984 */ /* 0x000e280000000c00 */
[----:B0-----:R-:W-:Y:S04]  /*59670*/  STL.64 [R1+0x30], R16 ;  /* 0x0000301001007387 */ /* 0x001fe80000100a00 */
        /* <DEDUP_REMOVED lines=12> */
[----:B0-----:R-:W4:Y:S04]  /*59740*/  LDL.LU.64 R18, [R1+0x2058] ;  /* 0x0020580001127983 */ /* 0x001f280000300a00 */
[----:B------:R-:W4:Y:S04]  /*59750*/  LDL.LU.64 R16, [R1+0x2050] ;  /* 0x0020500001107983 */ /* 0x000f280000300a00 */
[----:B------:R-:W3:Y:S04]  /*59760*/  LDL.LU.64 R22, [R1+0x2048] ;  /* 0x0020480001167983 */ /* 0x000ee80000300a00 */
[----:B------:R-:W3:Y:S04]  /*59770*/  LDL.LU.64 R20, [R1+0x2040] ;  /* 0x0020400001147983 */ /* 0x000ee80000300a00 */
[----:B------:R0:W-:Y:S04]  /*59780*/  STS.128 [R0+0x400], R4 ;  /* 0x0004000400007388 */ /* 0x0001e80000000c00 */
[----:B------:R-:W1:Y:S04]  /*59790*/  S2R R3, SR_TID.X ;  /* 0x0000000000037919 */ /* 0x000e680000002100 */
[----:B0-----:R-:W0:Y:S04]  /*597a0*/  S2R R7, SR_TID.X ;  /* 0x0000000000077919 */ /* 0x001e280000002100 */
[----:B------:R0:W-:Y:S01]  /*597b0*/  STS.128 [R0+0x80], R24 ;  /* 0x0000801800007388 */ /* 0x0001e20000000c00 */
[----:B-1----:R-:W-:-:S03]  /*597c0*/  LOP3.LUT R3, R3, 0x7f, RZ, 0xc0, !PT ;  /* 0x0000007f03037812 */ /* 0x002fc600078ec0ff */
[----:B0-----:R-:W4:Y:S01]  /*597d0*/  LDL.LU.64 R26, [R1+0x2038] ;  /* 0x00203800011a7983 */ /* 0x001f220000300a00 */
[----:B------:R-:W-:-:S03]  /*597e0*/  IMAD.SHL.U32 R5, R7, 0x400, RZ ;  /* 0x0000040007057824 */ /* 0x000fc600078e00ff */
[----:B------:R-:W4:Y:S02]  /*597f0*/  LDL.LU.64 R24, [R1+0x2030] ;  /* 0x0020300001187983 */ /* 0x000f240000300a00 */
[----:B------:R-:W-:-:S05]  /*59800*/  LOP3.LUT R5, R5, 0x1800, RZ, 0xc0, !PT ;  /* 0x0000180005057812 */ /* 0x000fca00078ec0ff */
[----:B------:R-:W-:Y:S01]  /*59810*/  IMAD R5, R3, 0x10, R5 ;  /* 0x0000001003057824 */ /* 0x000fe200078e0205 */
[----:B--2---:R-:W-:Y:S04]  /*59820*/  STS.128 [R0+0x480], R8 ;  /* 0x0004800800007388 */ /* 0x004fe80000000c00 */
[----:B------:R-:W-:Y:S01]  /*59830*/  BAR.SYNC.DEFER_BLOCKING 0x0 ;  /* 0x0000000000007b1d */ /* 0x000fe20000010000 */
[----:B------:R-:W-:-:S05]  /*59840*/  IMAD.SHL.U32 R6, R7, 0x400, RZ ;  /* 0x0000040007067824 */ /* 0x000fca00078e00ff */
[----:B------:R-:W0:Y:S01]  /*59850*/  LDS.128 R8, [R5] ;  /* 0x0000000005087984 */ /* 0x000e220000000c00 */
[----:B------:R-:W-:-:S05]  /*59860*/  LOP3.LUT R6, R6, 0x1800, RZ, 0xc0, !PT ;  /* 0x0000180006067812 */ /* 0x000fca00078ec0ff */
[----:B------:R-:W-:-:S05]  /*59870*/  IMAD R6, R3, 0x10, R6 ;  /* 0x0000001003067824 */ /* 0x000fca00078e0206 */
[----:B------:R-:W-:Y:S01]  /*59880*/  LOP3.LUT R6, R6, 0x20, RZ, 0x3c, !PT ;  /* 0x0000002006067812 */ /* 0x000fe200078e3cff */
        /* <DEDUP_REMOVED lines=10> */
[----:B0-----:R-:W-:Y:S04]  /*59930*/  STL.64 [R1+0x50], R8 ;  /* 0x0000500801007387 */ /* 0x001fe80000100a00 */
[----:B------:R-:W-:Y:S04]  /*59940*/  STL.64 [R1+0x58], R10 ;  /* 0x0000580a01007387 */ /* 0x000fe80000100a00 */
[----:B---3--:R0:W-:Y:S04]  /*59950*/  STS.128 [R0+0x400], R20 ;  /* 0x0004001400007388 */ /* 0x0081e80000000c00 */
[----:B0-----:R-:W2:Y:S04]  /*59960*/  LDL.LU R20, [R1+0xb0] ;  /* 0x0000b00001147983 */ /* 0x001ea80000300800 */
[----:B------:R-:W2:Y:S04]  /*59970*/  LDL.LU R21, [R1+0xb4] ;  /* 0x0000b40001157983 */ /* 0x000ea80000300800 */
[----:B------:R-:W3:Y:S04]  /*59980*/  LDL.LU R22, [R1+0xb8] ;  /* 0x0000b80001167983 */ /* 0x000ee80000300800 */
[----:B------:R-:W3:Y:S04]  /*59990*/  LDL.LU R23, [R1+0xbc] ;  /* 0x0000bc0001177983 */ /* 0x000ee80000300800 */
[----:B----4-:R0:W-:Y:S04]  /*599a0*/  STS.128 [R0+0x480], R24 ;  /* 0x0004801800007388 */ /* 0x0101e80000000c00 */
        /* <DEDUP_REMOVED lines=8> */
[----:B-1----:R-:W2:Y:S04]  /*59a30*/  LDL.LU R20, [R1+0xe0] ;  /* 0x0000e00001147983 */ /* 0x002ea80000300800 */
        /* <DEDUP_REMOVED lines=16> */
[----:B--2---:R-:W-:Y:S04]  /*59b40*/  STL.64 [R1+0x1fd0], R20 ;  /* 0x001fd01401007387 */ /* 0x004fe80000100a00 */
        /* <DEDUP_REMOVED lines=22> */
[----:B------:R-:W-:Y:S04]  /*59cb0*/  STS.128 [R0], R12 ;  /* 0x0000000c00007388 */ /* 0x000fe80000000c00 */
[----:B------:R-:W-:Y:S04]  /*59cc0*/  STS.128 [R0+0x80], R16 ;  /* 0x0000801000007388 */ /* 0x000fe80000000c00 */
[----:B------:R-:W-:Y:S06]  /*59cd0*/  BAR.SYNC.DEFER_BLOCKING 0x0 ;  /* 0x0000000000007b1d */ /* 0x000fec0000010000 */
[----:B------:R-:W0:Y:S04]  /*59ce0*/  LDS.128 R16, [R5] ;  /* 0x0000000005107984 */ /* 0x000e280000000c00 */
[----:B------:R-:W1:Y:S04]  /*59cf0*/  LDS.128 R8, [R6] ;  /* 0x0000000006087984 */ /* 0x000e680000000c00 */
[----:B------:R-:W4:Y:S04]  /*59d00*/  LDS.128 R12, [R29] ;  /* 0x000000001d0c7984 */ /* 0x000f280000000c00 */
[----:B---3--:R-:W-:Y:S04]  /*59d10*/  STL.64 [R1+0x2018], R26 ;  /* 0x0020181a01007387 */ /* 0x008fe80000100a00 */
[----:B--2---:R2:W-:Y:S04]  /*59d20*/  STL.64 [R1+0x2010], R24 ;  /* 0x0020101801007387 */ /* 0x0045e80000100a00 */
[----:B--2---:R-:W2:Y:S04]  /*59d30*/  LDL.LU R24, [R1+0x160] ;  /* 0x0001600001187983 */ /* 0x004ea80000300800 */
[----:B------:R-:W2:Y:S04]  /*59d40*/  LDL.LU R25, [R1+0x164] ;  /* 0x0001640001197983 */ /* 0x000ea80000300800 */
[----:B------:R-:W3:Y:S04]  /*59d50*/  LDL.LU R26, [R1+0x168] ;  /* 0x00016800011a7983 */ /* 0x000ee80000300800 */
[----:B------:R-:W3:Y:S04]  /*59d60*/  LDL.LU R27, [R1+0x16c] ;  /* 0x00016c00011b7983 */ /* 0x000ee80000300800 */
[----:B---3--:R-:W-:Y:S04]  /*59d70*/  STL.64 [R1+0x2028], R26 ;  /* 0x0020281a01007387 */ /* 0x008fe80000100a00 */
[----:B--2---:R-:W-:Y:S04]  /*59d80*/  STL.64 [R1+0x2020], R24 ;  /* 0x0020201801007387 */ /* 0x004fe80000100a00 */
[----:B------:R-:W2:Y:S04]  /*59d90*/  LDS.128 R24, [R2] ;  /* 0x0000000002187984 */ /* 0x000ea80000000c00 */
[----:B------:R-:W3:Y:S04]  /*59da0*/  LDL.LU R20, [R1+0x120] ;  /* 0x0001200001147983 */ /* 0x000ee80000300800 */
[----:B------:R-:W3:Y:S04]  /*59db0*/  LDL.LU R21, [R1+0x124] ;  /* 0x0001240001157983 */ /* 0x000ee80000300800 */
[----:B------:R-:W3:Y:S04]  /*59dc0*/  LDL.LU R22, [R1+0x128] ;  /* 0x0001280001167983 */ /* 0x000ee80000300800 */
[----:B------:R-:W3:Y:S04]  /*59dd0*/  LDL.LU R23, [R1+0x12c] ;  /* 0x00012c0001177983 */ /* 0x000ee80000300800 */
[----:B0-----:R-:W-:Y:S04]  /*59de0*/  STL [R1+0x1f4c], R17 ;  /* 0x001f4c1101007387 */ /* 0x001fe80000100800 */
[----:B------:R-:W-:Y:S04]  /*59df0*/  STL [R1+0x1f54], R17 ;  /* 0x001f541101007387 */ /* 0x000fe80000100800 */
[----:B------:R-:W-:Y:S04]  /*59e00*/  STL [R1+0x1f5c], R17 ;  /* 0x001f5c1101007387 */ /* 0x000fe80000100800 */
[----:B------:R-:W-:Y:S04]  /*59e10*/  STL [R1+0x1f40], R18 ;  /* 0x001f401201007387 */ /* 0x000fe80000100800 */
[----:B------:R-:W-:Y:S04]  /*59e20*/  STL [R1+0x1f30], R19 ;  /* 0x001f301301007387 */ /* 0x000fe80000100800 */
[----:B-1----:R-:W-:Y:S04]  /*59e30*/  STL [R1+0x1f60], R8 ;  /* 0x001f600801007387 */ /* 0x002fe80000100800 */
[----:B------:R-:W-:Y:S04]  /*59e40*/  STL [R1+0x1f44], R9 ;  /* 0x001f440901007387 */ /* 0x000fe80000100800 */
[----:B------:R-:W-:Y:S04]  /*59e50*/  STL [R1+0x1f3c], R10 ;  /* 0x001f3c0a01007387 */ /* 0x000fe80000100800 */
[----:B------:R-:W-:Y:S04]  /*59e60*/  STL [R1+0x1f2c], R11 ;  /* 0x001f2c0b01007387 */ /* 0x000fe80000100800 */
[----:B----4-:R0:W-:Y:S04]  /*59e70*/  STL [R1+0x1f58], R12 ;  /* 0x001f580c01007387 */ /* 0x0101e80000100800 */
[----:B------:R1:W-:Y:S04]  /*59e80*/  STL [R1+0x1f50], R13 ;  /* 0x001f500d01007387 */ /* 0x0003e80000100800 */
[----:B------:R4:W-:Y:S04]  /*59e90*/  STL [R1+0x1f48], R14 ;  /* 0x001f480e01007387 */ /* 0x0009e80000100800 */
[----:B------:R4:W-:Y:S04]  /*59ea0*/  STL [R1+0x1f34], R15 ;  /* 0x001f340f01007387 */ /* 0x0009e80000100800 */
[----:B0-----:R-:W3:Y:S04]  /*59eb0*/  LDL.LU R12, [R1+0xd0] ;  /* 0x0000d000010c7983 */ /* 0x001ee80000300800 */
[----:B-1----:R-:W3:Y:S01]  /*59ec0*/  LDL.LU R13, [R1+0xd4] ;  /* 0x0000d400010d7983 */ /* 0x002ee20000300800 */
[----:B--2---:R-:W-:-:S03]  /*59ed0*/  IMAD.MOV.U32 R19, RZ, RZ, R26 ;  /* 0x000000ffff137224 */ /* 0x004fc600078e001a */
[----:B----4-:R-:W2:Y:S01]  /*59ee0*/  LDL.LU R14, [R1+0xd8] ;  /* 0x0000d800010e7983 */ /* 0x010ea20000300800 */
[----:B------:R-:W-:-:S03]  /*59ef0*/  IMAD.MOV.U32 R10, RZ, RZ, R24 ;  /* 0x000000ffff0a7224 */ /* 0x000fc600078e0018 */
[----:B------:R-:W2:Y:S04]  /*59f00*/  LDL.LU R15, [R1+0xdc] ;  /* 0x0000dc00010f7983 */ /* 0x000ea80000300800 */
[----:B------:R-:W-:Y:S04]  /*59f10*/  STL [R1+0x4], R25 ;  /* 0x0000041901007387 */ /* 0x000fe80000100800 */
[----:B------:R0:W-:Y:S04]  /*59f20*/  STL [R1+0xc], R27 ;  /* 0x00000c1b01007387 */ /* 0x0001e80000100800 */
[----:B------:R-:W-:Y:S06]  /*59f30*/  BAR.SYNC.DEFER_BLOCKING 0x0 ;  /* 0x0000000000007b1d */ /* 0x000fec0000010000 */
[----:B0-----:R-:W4:Y:S04]  /*59f40*/  LDL.LU.64 R26, [R1+0x2028] ;  /* 0x00202800011a7983 */ /* 0x001f280000300a00 */
[----:B------:R-:W4:Y:S04]  /*59f50*/  LDL.LU.64 R24, [R1+0x2020] ;  /* 0x0020200001187983 */ /* 0x000f280000300a00 */
[----:B------:R-:W-:Y:S04]  /*59f60*/  STL [R1+0x1f38], R19 ;  /* 0x001f381301007387 */ /* 0x000fe80000100800 */
[----:B----4-:R0:W-:Y:S04]  /*59f70*/  STS.128 [R0], R24 ;  /* 0x0000001800007388 */ /* 0x0101e80000000c00 */
[----:B0-----:R-:W4:Y:S04]  /*59f80*/  LDL.LU.64 R26, [R1+0x2018] ;  /* 0x00201800011a7983 */ /* 0x001f280000300a00 */
[----:B------:R-:W4:Y:S04]  /*59f90*/  LDL.LU.64 R24, [R1+0x2010] ;  /* 0x0020100001187983 */ /* 0x000f280000300a00 */
[----:B----4-:R0:W-:Y:S04]  /*59fa0*/  STS.128 [R0+0x80], R24 ;  /* 0x0000801800007388 */ /* 0x0101e80000000c00 */
[----:B0-----:R-:W4:Y:S04]  /*59fb0*/  LDL.LU.64 R26, [R1+0x2008] ;  /* 0x00200800011a7983 */ /* 0x001f280000300a00 */
[----:B------:R-:W4:Y:S04]  /*59fc0*/  LDL.LU.64 R24, [R1+0x2000] ;  /* 0x0020000001187983 */ /* 0x000f280000300a00 */
[----:B----4-:R0:W-:Y:S04]  /*59fd0*/  STS.128 [R0+0x400], R24 ;  /* 0x0004001800007388 */ /* 0x0101e80000000c00 */
[----:B0-----:R-:W4:Y:S04]  /*59fe0*/  LDL.LU.64 R26, [R1+0x1ff8] ;  /* 0x001ff800011a7983 */ /* 0x001f280000300a00 */
[----:B------:R-:W4:Y:S04]  /*59ff0*/  LDL.LU.64 R24, [R1+0x1ff0] ;  /* 0x001ff00001187983 */ /* 0x000f280000300a00 */
[----:B----4-:R-:W-:Y:S04]  /*5a000*/  STS.128 [R0+0x480], R24 ;  /* 0x0004801800007388 */ /* 0x010fe80000000c00 */
[----:B------:R-:W-:Y:S06]  /*5a010*/  BAR.SYNC.DEFER_BLOCKING 0x0 ;  /* 0x0000000000007b1d */ /* 0x000fec0000010000 */
        /* <DEDUP_REMOVED lines=12> */
[----:B------:R0:W-:Y:S04]  /*5a0e0*/  STL.64 [R1+0x168], R26 ;  /* 0x0001681a01007387 */ /* 0x0001e80000100a00 */
[----:B0-----:R-:W4:Y:S04]  /*5a0f0*/  LDL.LU.64 R26, [R1+0x1fe8] ;  /* 0x001fe800011a7983 */ /* 0x001f280000300a00 */
[----:B------:R-:W4:Y:S04]  /*5a100*/  LDL.LU.64 R24, [R1+0x1fe0] ;  /* 0x001fe00001187983 */ /* 0x000f280000300a00 */
[----:B------:R-:W2:Y:S04]  /*5a110*/  LDL R19, [R1+0xbd4] ;  /* 0x000bd40001137983 */ /* 0x000ea80000100800 */
[----:B---3--:R0:W-:Y:S04]  /*5a120*/  STS.128 [R0], R20 ;  /* 0x0000001400007388 */ /* 0x0081e80000000c00 */
[----:B0-----:R-:W3:Y:S04]  /*5a130*/  LDL.LU.64 R22, [R1+0x1fd8] ;  /* 0x001fd80001167983 */ /* 0x001ee80000300a00 */
[----:B------:R-:W3:Y:S04]  /*5a140*/  LDL.LU.64 R20, [R1+0x1fd0] ;  /* 0x001fd00001147983 */ /* 0x000ee80000300a00 */
[----:B----4-:R0:W-:Y:S04]  /*5a150*/  STS.128 [R0+0x80], R24 ;  /* 0x0000801800007388 */ /* 0x0101e80000000c00 */
[----:B0-----:R-:W4:Y:S04]  /*5a160*/  LDL.LU.64 R26, [R1+0x1fc8] ;  /* 0x001fc800011a7983 */ /* 0x001f280000300a00 */
[----:B------:R-:W4:Y:S04]  /*5a170*/  LDL.LU.64 R24, [R1+0x1fc0] ;  /* 0x001fc00001187983 */ /* 0x000f280000300a00 */
[----:B---3--:R0:W-:Y:S04]  /*5a180*/  STS.128 [R0+0x400], R20 ;  /* 0x0004001400007388 */ /* 0x0081e80000000c00 */
[----:B0-----:R-:W3:Y:S04]  /*5a190*/  LDL.LU.64 R22, [R1+0x1fb8] ;  /* 0x001fb80001167983 */ /* 0x001ee80000300a00 */
[----:B------:R-:W3:Y:S04]  /*5a1a0*/  LDL.LU.64 R20, [R1+0x1fb0] ;  /* 0x001fb00001147983 */ /* 0x000ee80000300a00 */
        /* <DEDUP_REMOVED lines=13> */
[----:B---3--:R-:W-:Y:S04]  /*5a280*/  STS.128 [R0], R20 ;  /* 0x0000001400007388 */ /* 0x008fe80000000c00 */
[----:B0-----:R-:W-:Y:S04]  /*5a290*/  STL.64 [R1+0x100], R24 ;  /* 0x0001001801007387 */ /* 0x001fe80000100a00 */
[----:B------:R0:W-:Y:S04]  /*5a2a0*/  STL.64 [R1+0x108], R26 ;  /* 0x0001081a01007387 */ /* 0x0001e80000100a00 */
[----:B0-----:R-:W3:Y:S04]  /*5a2b0*/  LDL.LU.64 R26, [R1+0x1fa8] ;  /* 0x001fa800011a7983 */ /* 0x001ee80000300a00 */
[----:B------:R-:W3:Y:S04]  /*5a2c0*/  LDL.LU.64 R24, [R1+0x1fa0] ;  /* 0x001fa00001187983 */ /* 0x000ee80000300a00 */
[----:B------:R-:W4:Y:S04]  /*5a2d0*/  LDL.LU.64 R22, [R1+0x1f98] ;  /* 0x001f980001167983 */ /* 0x000f280000300a00 */
[----:B------:R-:W4:Y:S04]  /*5a2e0*/  LDL.LU.64 R20, [R1+0x1f90] ;  /* 0x001f900001147983 */ /* 0x000f280000300a00 */
[----:B----4-:R0:W-:Y:S04]  /*5a2f0*/  STS.128 [R0+0x480], R20 ;  /* 0x0004801400007388 */ /* 0x0101e80000000c00 */
[----:B0-----:R-:W4:Y:S04]  /*5a300*/  LDL.LU R20, [R1+0x180] ;  /* 0x0001800001147983 */ /* 0x001f280000300800 */
[----:B------:R-:W4:Y:S04]  /*5a310*/  LDL.LU R21, [R1+0x184] ;  /* 0x0001840001157983 */ /* 0x000f280000300800 */
[----:B------:R-:W4:Y:S04]  /*5a320*/  LDL.LU R22, [R1+0x188] ;  /* 0x0001880001167983 */ /* 0x000f280000300800 */
[----:B------:R-:W4:Y:S04]  /*5a330*/  LDL.LU R23, [R1+0x18c] ;  /* 0x00018c0001177983 */ /* 0x000f280000300800 */
[----:B--2---:R-:W-:Y:S04]  /*5a340*/  STS.128 [R0+0x80], R12 ;  /* 0x0000800c00007388 */ /* 0x004fe80000000c00 */
[----:B---3--:R-:W-:Y:S04]  /*5a350*/  STS.128 [R0+0x400], R24 ;  /* 0x0004001800007388 */ /* 0x008fe80000000c00 */
[----:B------:R-:W-:Y:S06]  /*5a360*/  BAR.SYNC.DEFER_BLOCKING 0x0 ;  /* 0x0000000000007b1d */ /* 0x000fec0000010000 */
[----:B----4-:R-:W-:Y:S04]  /*5a370*/  STL.64 [R1+0x1f78], R22 ;  /* 0x001f781601007387 */ /* 0x010fe80000100a00 */
[----:B------:R0:W-:Y:S04]  /*5a380*/  STL.64 [R1+0x1f70], R20 ;  /* 0x001f701401007387 */ /* 0x0001e80000100a00 */
[----:B0-----:R-:W2:Y:S04]  /*5a390*/  LDL.LU R20, [R1+0xa0] ;  /* 0x0000a00001147983 */ /* 0x001ea80000300800 */
[----:B------:R-:W2:Y:S04]  /*5a3a0*/  LDL.LU R21, [R1+0xa4] ;  /* 0x0000a40001157983 */ /* 0x000ea80000300800 */
[----:B------:R-:W3:Y:S04]  /*5a3b0*/  LDL.LU R22, [R1+0xa8] ;  /* 0x0000a80001167983 */ /* 0x000ee80000300800 */
[----:B------:R-:W3:Y:S04]  /*5a3c0*/  LDL.LU R23, [R1+0xac] ;  /* 0x0000ac0001177983 */ /* 0x000ee80000300800 */
[----:B---3--:R-:W-:Y:S04]  /*5a3d0*/  STL.64 [R1+0x1f88], R22 ;  /* 0x001f881601007387 */ /* 0x008fe80000100a00 */
[----:B--2---:R-:W-:Y:S04]  /*5a3e0*/  STL.64 [R1+0x1f80], R20 ;  /* 0x001f801401007387 */ /* 0x004fe80000100a00 */
[----:B------:R-:W0:Y:S04]  /*5a3f0*/  LDS.128 R20, [R5] ;  /* 0x0000000005147984 */ /* 0x000e280000000c00 */
[----:B------:R-:W2:Y:S04]  /*5a400*/  LDL.LU R24, [R1+0x190] ;  /* 0x0001900001187983 */ /* 0x000ea80000300800 */
[----:B------:R-:W2:Y:S04]  /*5a410*/  LDL.LU R25, [R1+0x194] ;  /* 0x0001940001197983 */ /* 0x000ea80000300800 */
[----:B------:R-:W2:Y:S04]  /*5a420*/  LDL.LU R26, [R1+0x198] ;  /* 0x00019800011a7983 */ /* 0x000ea80000300800 */
[----:B------:R-:W2:Y:S04]  /*5a430*/  LDL.LU R27, [R1+0x19c] ;  /* 0x00019c00011b7983 */ /* 0x000ea80000300800 */
[----:B------:R-:W3:Y:S04]  /*5a440*/  LDL.LU R8, [R1+0x30] ;  /* 0x0000300001087983 */ /* 0x000ee80000300800 */
[----:B------:R-:W4:Y:S04]  /*5a450*/  LDL R13, [R1+0xbd8] ;  /* 0x000bd800010d7983 */ /* 0x000f280000100800 */
[----:B0-----:R-:W-:Y:S04]  /*5a460*/  STL.64 [R1+0xe0], R20 ;  /* 0x0000e01401007387 */ /* 0x001fe80000100a00 */
[----:B------:R-:W-:Y:S04]  /*5a470*/  STL.64 [R1+0xe8], R22 ;  /* 0x0000e81601007387 */ /* 0x000fe80000100a00 */
[----:B------:R-:W0:Y:S04]  /*5a480*/  LDS.128 R20, [R6] ;  /* 0x0000000006147984 */ /* 0x000e280000000c00 */
[----:B------:R-:W2:Y:S04]  /*5a490*/  LDL.LU R12, [R1+0xbd0] ;  /* 0x000bd000010c7983 */ /* 0x000ea80000300800 */
        /* <DEDUP_REMOVED lines=9> */
[----:B0-----:R-:W2:Y:S04]  /*5a530*/  LDL.LU.64 R22, [R1+0x1f88] ;  /* 0x001f880001167983 */ /* 0x001ea80000300a00 */
[----:B------:R-:W2:Y:S04]  /*5a540*/  LDL.LU.64 R20, [R1+0x1f80] ;  /* 0x001f800001147983 */ /* 0x000ea80000300a00 */
[----:B--2---:R0:W-:Y:S04]  /*5a550*/  STS.128 [R0], R20 ;  /* 0x0000001400007388 */ /* 0x0041e80000000c00 */
[----:B0-----:R-:W2:Y:S04]  /*5a560*/  LDL.LU.64 R22, [R1+0x1f78] ;  /* 0x001f780001167983 */ /* 0x001ea80000300a00 */
[----:B------:R-:W2:Y:S04]  /*5a570*/  LDL.LU.64 R20, [R1+0x1f70] ;  /* 0x001f700001147983 */ /* 0x000ea80000300a00 */
[----:B------:R-:W2:Y:S04]  /*5a580*/  LDL.LU R17, [R1+0x20] ;  /* 0x0000200001117983 */ /* 0x000ea80000300800 */
[----:B------:R-:W2:Y:S04]  /*5a590*/  LDL R11, [R1+0xbdc] ;  /* 0x000bdc00010b7983 */ /* 0x000ea80000100800 */
[----:B------:R-:W3:Y:S04]  /*5a5a0*/  LDL R18, [R1+0xbe0] ;  /* 0x000be00001127983 */ /* 0x000ee80000100800 */
[----:B--2---:R-:W-:Y:S04]  /*5a5b0*/  STL.64 [R1+0x1f68], R10 ;  /* 0x001f680a01007387 */ /* 0x004fe80000100a00 */
[----:B---3--:R0:W-:Y:S04]  /*5a5c0*/  STL [R1+0x1f64], R8 ;  /* 0x001f640801007387 */ /* 0x0081e80000100800 */
[----:B0-----:R-:W2:Y:S04]  /*5a5d0*/  LDL.LU R8, [R1+0x170] ;  /* 0x0001700001087983 */ /* 0x001ea80000300800 */
[----:B------:R-:W2:Y:S04]  /*5a5e0*/  LDL.LU R9, [R1+0x174] ;  /* 0x0001740001097983 */ /* 0x000ea80000300800 */
[----:B------:R-:W2:Y:S04]  /*5a5f0*/  LDL.LU R10, [R1+0x178] ;  /* 0x00017800010a7983 */ /* 0x000ea80000300800 */
[----:B------:R-:W2:Y:S01]  /*5a600*/  LDL.LU R11, [R1+0x17c] ;  /* 0x00017c00010b7983 */ /* 0x000ea20000300800 */
[----:B------:R-:W-:-:S02]  /*5a610*/  ISETP.GE.AND P0, PT, R19, c[0x0][0x178], PT ;  /* 0x00005e0013007a0c */ /* 0x000fc40003f06270 */
[C---:B------:R-:W-:Y:S01]  /*5a620*/  ISETP.GE.AND P5, PT, R12.reuse, c[0x0][0x17c], PT ;  /* 0x00005f000c007a0c */ /* 0x040fe20003fa6270 */
[----:B------:R0:W-:Y:S01]  /*5a630*/  STS.128 [R0+0x80], R24 ;  /* 0x0000801800007388 */ /* 0x0001e20000000c00 */
[C---:B------:R-:W-:Y:S01]  /*5a640*/  ISETP.LT.AND P0, PT, R12.reuse, c[0x0][0x17c], !P0 ;  /* 0x00005f000c007a0c */ /* 0x040fe20004701270 */
[----:B0-----:R-:W-:Y:S02]  /*5a650*/  IMAD R26, R12, c[0x0][0x198], RZ ;  /* 0x000066000c1a7a24 */ /* 0x001fe400078e02ff */
[----:B------:R-:W-:Y:S01]  /*5a660*/  STS.128 [R0+0x400], R20 ;  /* 0x0004001400007388 */ /* 0x000fe20000000c00 */
[----:B------:R-:W-:-:S03]  /*5a670*/  IMAD R3, R19, c[0x0][0x194], RZ ;  /* 0x0000650013037a24 */ /* 0x000fc600078e02ff */
[----:B--2---:R0:W-:Y:S04]  /*5a680*/  STS.128 [R0+0x480], R8 ;  /* 0x0004800800007388 */ /* 0x0041e80000000c00 */
[----:B0-----:R-:W2:Y:S04]  /*5a690*/  LDL.LU.64 R10, [R1+0x1f68] ;  /* 0x001f6800010a7983 */ /* 0x001ea80000300a00 */
[----:B------:R-:W3:Y:S04]  /*5a6a0*/  LDL.LU R8, [R1+0x1f64] ;  /* 0x001f640001087983 */ /* 0x000ee80000300800 */
[----:B------:R-:W3:Y:S01]  /*5a6b0*/  LDL.LU R12, [R1+0x1df0] ;  /* 0x001df000010c7983 */ /* 0x000ee20000300800 */
[----:B------:R-:W-:-:S03]  /*5a6c0*/  IMAD.MOV.U32 R7, RZ, RZ, c[0x0][0x194] ;  /* 0x00006500ff077624 */ /* 0x000fc600078e00ff */
[----:B------:R-:W-:Y:S01]  /*5a6d0*/  BAR.SYNC.DEFER_BLOCKING 0x0 ;  /* 0x0000000000007b1d */ /* 0x000fe20000010000 */
[----:B------:R-:W-:Y:S01]  /*5a6e0*/  LEA R2, P4, R3, c[0x0][0x170], 0x1 ;  /* 0x00005c0003027a11 */ /* 0x000fe200078808ff */
[----:B------:R-:W-:-:S03]  /*5a6f0*/  IMAD R6, R7, 0x80, R3 ;  /* 0x0000008007067824 */ /* 0x000fc600078e0203 */
[----:B------:R-:W-:Y:S01]  /*5a700*/  LEA.HI.X.SX32 R3, R3, c[0x0][0x174], 0x1, P4 ;  /* 0x00005d0003037a11 */ /* 0x000fe200020f0eff */
[----:B------:R-:W3:Y:S01]  /*5a710*/  LDL.LU R14, [R1+0x1df4] ;  /* 0x001df400010e7983 */ /* 0x000ee20000300800 */
[----:B------:R-:W-:Y:S02]  /*5a720*/  LEA R4, P1, R6, c[0x0][0x170], 0x1 ;  /* 0x00005c0006047a11 */ /* 0x000fe400078208ff */
[----:B----4-:R-:W-:Y:S01]  /*5a730*/  ISETP.LT.AND P6, PT, R13, c[0x0][0x178], !P5 ;  /* 0x00005e000d007a0c */ /* 0x010fe20006fc1270 */
[----:B------:R-:W-:Y:S01]  /*5a740*/  IMAD.WIDE R20, R26, 0x2, R2 ;  /* 0x000000021a147825 */ /* 0x000fe200078e0202 */
[----:B------:R-:W-:Y:S01]  /*5a750*/  LEA.HI.X.SX32 R5, R6, c[0x0][0x174], 0x1, P1 ;  /* 0x00005d0006057a11 */ /* 0x000fe200008f0eff */
[----:B------:R-:W4:Y:S02]  /*5a760*/  LDL.LU R15, [R1+0x80] ;  /* 0x00008000010f7983 */ /* 0x000f240000300800 */
[----:B------:R-:W-:Y:S02]  /*5a770*/  IMAD R0, R7, 0x80, R6 ;  /* 0x0000008007007824 */ /* 0x000fe400078e0206 */
[----:B------:R-:W-:Y:S01]  /*5a780*/  IMAD.WIDE R22, R26, 0x2, R4 ;  /* 0x000000021a167825 */ /* 0x000fe200078e0204 */
[----:B------:R-:W-:Y:S01]  /*5a790*/  ISETP.LT.AND P4, PT, R18, c[0x0][0x178], !P5 ;  /* 0x00005e0012007a0c */ /* 0x000fe20006f81270 */
[----:B------:R-:W4:Y:S01]  /*5a7a0*/  LDL.LU R9, [R1+0x70] ;  /* 0x0000700001097983 */ /* 0x000f220000300800 */
[----:B------:R-:W-:-:S03]  /*5a7b0*/  LEA R6, P1, R0, c[0x0][0x170], 0x1 ;  /* 0x00005c0000067a11 */ /* 0x000fc600078208ff */
[----:B------:R0:W-:Y:S02]  /*5a7c0*/  @P0 STG.E.U16 [R20.64], R28 ;  /* 0x0000001c14000986 */ /* 0x0001e4000c101506 */
[----:B0-----:R-:W-:Y:S01]  /*5a7d0*/  IMAD R21, R7, 0x80, R0 ;  /* 0x0000008007157824 */ /* 0x001fe200078e0200 */
[----:B------:R-:W-:-:S04]  /*5a7e0*/  LEA.HI.X.SX32 R7, R0, c[0x0][0x174], 0x1, P1 ;  /* 0x00005d0000077a11 */ /* 0x000fc800008f0eff */
[----:B------:R-:W-:-:S04]  /*5a7f0*/  LEA R20, P0, R21, c[0x0][0x170], 0x1 ;  /* 0x00005c0015147a11 */ /* 0x000fc800078008ff */
[----:B------:R-:W-:Y:S01]  /*5a800*/  LEA.HI.X.SX32 R21, R21, c[0x0][0x174], 0x1, P0 ;  /* 0x00005d0015157a11 */ /* 0x000fe200000f0eff */
[----:B------:R-:W-:Y:S01]  /*5a810*/  IMAD.WIDE R24, R26, 0x2, R6 ;  /* 0x000000021a187825 */ /* 0x000fe200078e0206 */
[----:B--2---:R-:W-:Y:S01]  /*5a820*/  ISETP.LT.AND P5, PT, R11, c[0x0][0x178], !P5 ;  /* 0x00005e000b007a0c */ /* 0x004fe20006fa1270 */
[----:B---3--:R0:W-:Y:S01]  /*5a830*/  @P6 STG.E.U16 [R22.64], R8 ;  /* 0x0000000816006986 */ /* 0x0081e2000c101506 */
[----:B------:R-:W-:Y:S02]  /*5a840*/  ISETP.LT.AND P6, PT, R19, c[0x0][0x178], !P3 ;  /* 0x00005e0013007a0c */ /* 0x000fe40005fc1270 */
[----:B------:R-:W-:Y:S02]  /*5a850*/  PRMT R0, R8, 0x7632, R0 ;  /* 0x0000763208007816 */ /* 0x000fe40000000000 */
[----:B------:R-:W-:Y:S02]  /*5a860*/  ISETP.GE.AND P1, PT, R12, c[0x0][0x17c], PT ;  /* 0x00005f000c007a0c */ /* 0x000fe40003f26270 */
[----:B------:R-:W2:Y:S01]  /*5a870*/  LDL.LU R12, [R1+0x40] ;  /* 0x00004000010c7983 */ /* 0x000ea20000300800 */
[----:B0-----:R-:W-:-:S03]  /*5a880*/  IADD3 R22, R26, c[0x0][0x198], RZ ;  /* 0x000066001a167a10 */ /* 0x001fc60007ffe0ff */
[----:B------:R-:W3:Y:S01]  /*5a890*/  LDL.LU R8, [R1+0x1f60] ;  /* 0x001f600001087983 */ /* 0x000ee20000300800 */
[----:B------:R-:W-:Y:S01]  /*5a8a0*/  IMAD.WIDE R26, R26, 0x2, R20 ;  /* 0x000000021a1a7825 */ /* 0x000fe200078e0214 */
[----:B------:R-:W-:-:S03]  /*5a8b0*/  PRMT R23, R28, 0x7632, R23 ;  /* 0x000076321c177816 */ /* 0x000fc60000000017 */
[----:B------:R-:W-:Y:S01]  /*5a8c0*/  IMAD.WIDE R28, R22, 0x2, R2 ;  /* 0x00000002161c7825 */ /* 0x000fe200078e0202 */
[----:B------:R-:W-:Y:S04]  /*5a8d0*/  @P4 STG.E.U16 [R24.64], R17 ;  /* 0x0000001118004986 */ /* 0x000fe8000c101506 */
[----:B------:R0:W-:Y:S04]  /*5a8e0*/  @P5 STG.E.U16 [R26.64], R16 ;  /* 0x000000101a005986 */ /* 0x0001e8000c101506 */
[----:B------:R1:W-:Y:S01]  /*5a8f0*/  @P6 STG.E.U16 [R28.64], R23 ;  /* 0x000000171c006986 */ /* 0x0003e2000c101506 */
[----:B0-----:R-:W-:-:S03]  /*5a900*/  PRMT R16, R17, 0x7632, R16 ;  /* 0x0000763211107816 */ /* 0x001fc60000000010 */
[----:B------:R-:W3:Y:S04]  /*5a910*/  LDL.LU R17, [R1+0x1f5c] ;  /* 0x001f5c0001117983 */ /* 0x000ee80000300800 */
[----:B-1----:R-:W3:Y:S01]  /*5a920*/  LDL.LU R29, [R1+0x1df8] ;  /* 0x001df800011d7983 */ /* 0x002ee20000300800 */
[----:B------:R-:W-:Y:S02]  /*5a930*/  ISETP.LT.AND P0, PT, R13, c[0x0][0x178], !P3 ;  /* 0x00005e000d007a0c */ /* 0x000fe40005f01270 */
[----:B------:R-:W-:Y:S01]  /*5a940*/  ISETP.LT.AND P4, PT, R18, c[0x0][0x178], !P3 ;  /* 0x00005e0012007a0c */ /* 0x000fe20005f81270 */
[C---:B------:R-:W-:Y:S01]  /*5a950*/  IMAD.WIDE R26, R22.reuse, 0x2, R4 ;  /* 0x00000002161a7825 */ /* 0x040fe200078e0204 */
[----:B------:R-:W-:Y:S02]  /*5a960*/  ISETP.LT.AND P3, PT, R11, c[0x0][0x178], !P3 ;  /* 0x00005e000b007a0c */ /* 0x000fe40005f61270 */
[----:B------:R-:W-:Y:S01]  /*5a970*/  ISETP.LT.AND P5, PT, R19, c[0x0][0x178], !P2 ;  /* 0x00005e0013007a0c */ /* 0x000fe200057a1270 */
[----:B------:R-:W-:Y:S01]  /*5a980*/  IMAD.WIDE R24, R22, 0x2, R6 ;  /* 0x0000000216187825 */ /* 0x000fe200078e0206 */
[----:B------:R-:W-:-:S05]  /*5a990*/  ISETP.LT.AND P6, PT, R13, c[0x0][0x178], !P2 ;  /* 0x00005e000d007a0c */ /* 0x000fca00057c1270 */
[----:B------:R0:W-:Y:S04]  /*5a9a0*/  @P0 STG.E.U16 [R26.64], R0 ;  /* 0x000000001a000986 */ /* 0x0001e8000c101506 */
[----:B------:R1:W-:Y:S01]  /*5a9b0*/  @P4 STG.E.U16 [R24.64], R16 ;  /* 0x0000001018004986 */ /* 0x0003e2000c101506 */
[----:B------:R-:W-:Y:S02]  /*5a9c0*/  ISETP.LT.AND P4, PT, R18, c[0x0][0x178], !P2 ;  /* 0x00005e0012007a0c */ /* 0x000fe40005781270 */
[----:B------:R-:W-:Y:S02]  /*5a9d0*/  ISETP.LT.AND P2, PT, R11, c[0x0][0x178], !P2 ;  /* 0x00005e000b007a0c */ /* 0x000fe40005741270 */
[C---:B0-----:R-:W-:Y:S01]  /*5a9e0*/  IADD3 R0, R22.reuse, c[0x0][0x198], RZ ;  /* 0x0000660016007a10 */ /* 0x041fe20007ffe0ff */
[----:B------:R-:W-:Y:S01]  /*5a9f0*/  IMAD.WIDE R22, R22, 0x2, R20 ;  /* 0x0000000216167825 */ /* 0x000fe200078e0214 */
[----:B-1----:R-:W-:-:S03]  /*5aa00*/  PRMT R16, R16, 0x7632, R16 ;  /* 0x0000763210107816 */ /* 0x002fc60000000010 */
[----:B------:R-:W-:-:S04]  /*5aa10*/  IMAD.WIDE R24, R0, 0x2, R2 ;  /* 0x0000000200187825 */ /* 0x000fc800078e0202 */
[----:B------:R-:W-:Y:S01]  /*5aa20*/  IMAD.WIDE R26, R0, 0x2, R4 ;  /* 0x00000002001a7825 */ /* 0x000fe200078e0204 */
[----:B------:R0:W-:Y:S01]  /*5aa30*/  @P3 STG.E.U16 [R22.64], R16 ;  /* 0x0000001016003986 */ /* 0x0001e2000c101506 */
[----:B------:R-:W-:-:S03]  /*5aa40*/  ISETP.LT.AND P3, PT, R13, c[0x0][0x178], !P1 ;  /* 0x00005e000d007a0c */ /* 0x000fc60004f61270 */
[----:B----4-:R-:W-:Y:S01]  /*5aa50*/  @P5 STG.E.U16 [R24.64], R15 ;  /* 0x0000000f18005986 */ /* 0x010fe2000c101506 */
[----:B------:R-:W-:-:S03]  /*5aa60*/  ISETP.LT.AND P5, PT, R19, c[0x0][0x178], !P1 ;  /* 0x00005e0013007a0c */ /* 0x000fc60004fa1270 */
[----:B------:R1:W-:Y:S01]  /*5aa70*/  @P6 STG.E.U16 [R26.64], R9 ;  /* 0x000000091a006986 */ /* 0x0003e2000c101506 */
[C---:B0-----:R-:W-:Y:S01]  /*5aa80*/  IMAD.WIDE R22, R0.reuse, 0x2, R6 ;  /* 0x0000000200167825 */ /* 0x041fe200078e0206 */
[----:B------:R-:W-:-:S03]  /*5aa90*/  IADD3 R16, R0, c[0x0][0x198], RZ ;  /* 0x0000660000107a10 */ /* 0x000fc60007ffe0ff */
[----:B-1----:R-:W-:Y:S01]  /*5aaa0*/  IMAD.WIDE R26, R0, 0x2, R20 ;  /* 0x00000002001a7825 */ /* 0x002fe200078e0214 */
[----:B------:R-:W-:Y:S02]  /*5aab0*/  PRMT R28, R15, 0x7632, R28 ;  /* 0x000076320f1c7816 */ /* 0x000fe4000000001c */
[----:B------:R-:W-:Y:S01]  /*5aac0*/  PRMT R0, R9, 0x7632, R0 ;  /* 0x0000763209007816 */ /* 0x000fe20000000000 */
[----:B------:R-:W-:Y:S01]  /*5aad0*/  IMAD.WIDE R24, R16, 0x2, R2 ;  /* 0x0000000210187825 */ /* 0x000fe200078e0202 */
[----:B------:R-:W-:Y:S02]  /*5aae0*/  ISETP.GE.AND P0, PT, R14, c[0x0][0x17c], PT ;  /* 0x00005f000e007a0c */ /* 0x000fe40003f06270 */
[----:B------:R-:W4:Y:S04]  /*5aaf0*/  LDL.LU R14, [R1+0x1c0] ;  /* 0x0001c000010e7983 */ /* 0x000f280000300800 */
[----:B--2---:R0:W-:Y:S04]  /*5ab00*/  @P4 STG.E.U16 [R22.64], R12 ;  /* 0x0000000c16004986 */ /* 0x0041e8000c101506 */
[----:B---3--:R1:W-:Y:S01]  /*5ab10*/  @P2 STG.E.U16 [R26.64], R8 ;  /* 0x000000081a002986 */ /* 0x0083e2000c101506 */
[----:B------:R-:W-:-:S02]  /*5ab20*/  ISETP.LT.AND P2, PT, R18, c[0x0][0x178], !P1 ;  /* 0x00005e0012007a0c */ /* 0x000fc40004f41270 */
[----:B------:R-:W-:Y:S01]  /*5ab30*/  ISETP.LT.AND P1, PT, R11, c[0x0][0x178], !P1 ;  /* 0x00005e000b007a0c */ /* 0x000fe20004f21270 */
[----:B0-----:R-:W-:Y:S01]  /*5ab40*/  IMAD.WIDE R22, R16, 0x2, R4 ;  /* 0x0000000210167825 */ /* 0x001fe200078e0204 */
[----:B------:R0:W-:Y:S04]  /*5ab50*/  @P5 STG.E.U16 [R24.64], R28 ;  /* 0x0000001c18005986 */ /* 0x0001e8000c101506 */
[----:B------:R2:W-:Y:S01]  /*5ab60*/  @P3 STG.E.U16 [R22.64], R0 ;  /* 0x0000000016003986 */ /* 0x0005e2000c101506 */
[----:B-1----:R-:W-:Y:S01]  /*5ab70*/  PRMT R8, R8, 0x7632, R8 ;  /* 0x0000763208087816 */ /* 0x002fe20000000008 */
[----:B0-----:R-:W-:-:S04]  /*5ab80*/  IMAD.WIDE R24, R16, 0x2, R20 ;  /* 0x0000000210187825 */ /* 0x001fc800078e0214 */
[----:B--2---:R-:W-:Y:S01]  /*5ab90*/  IMAD.WIDE R22, R16, 0x2, R6 ;  /* 0x0000000210167825 */ /* 0x004fe200078e0206 */
[----:B------:R-:W-:Y:S02]  /*5aba0*/  PRMT R17, R12, 0x7632, R17 ;  /* 0x000076320c117816 */ /* 0x000fe40000000011 */
[----:B------:R-:W-:Y:S02]  /*5abb0*/  ISETP.GE.AND P6, PT, R29, c[0x0][0x17c], PT ;  /* 0x00005f001d007a0c */ /* 0x000fe40003fc6270 */
[----:B------:R-:W2:Y:S04]  /*5abc0*/  LDL.LU R29, [R1+0x1dfc] ;  /* 0x001dfc00011d7983 */ /* 0x000ea80000300800 */
[----:B------:R-:W3:Y:S04]  /*5abd0*/  LDL.LU R9, [R1+0x1e00] ;  /* 0x001e000001097983 */ /* 0x000ee80000300800 */
[----:B------:R-:W3:Y:S04]  /*5abe0*/  LDL.LU R15, [R1+0x10] ;  /* 0x00001000010f7983 */ /* 0x000ee80000300800 */
[----:B------:R-:W3:Y:S04]  /*5abf0*/  LDL.LU R12, [R1+0x1f58] ;  /* 0x001f5800010c7983 */ /* 0x000ee80000300800 */
[----:B------:R0:W-:Y:S04]  /*5ac00*/  @P2 STG.E.U16 [R22.64], R17 ;  /* 0x0000001116002986 */ /* 0x0001e8000c101506 */
[----:B------:R1:W-:Y:S04]  /*5ac10*/  @P1 STG.E.U16 [R24.64], R8 ;  /* 0x0000000818001986 */ /* 0x0003e8000c101506 */
[----:B0-----:R-:W3:Y:S04]  /*5ac20*/  LDL.LU R17, [R1+0x1f54] ;  /* 0x001f540001117983 */ /* 0x001ee80000300800 */
[----:B-1----:R-:W3:Y:S01]  /*5ac30*/  LDL.LU R25, [R1+0x90] ;  /* 0x0000900001197983 */ /* 0x002ee20000300800 */
[----:B------:R-:W-:-:S02]  /*5ac40*/  ISETP.LT.AND P4, PT, R19, c[0x0][0x178], !P0 ;  /* 0x00005e0013007a0c */ /* 0x000fc40004781270 */
[----:B------:R-:W-:Y:S02]  /*5ac50*/  ISETP.LT.AND P3, PT, R13, c[0x0][0x178], !P0 ;  /* 0x00005e000d007a0c */ /* 0x000fe40004761270 */
[----:B------:R-:W-:-:S05]  /*5ac60*/  IADD3 R0, R16, c[0x0][0x198], RZ ;  /* 0x0000660010007a10 */ /* 0x000fca0007ffe0ff */
[----:B------:R-:W-:Y:S01]  /*5ac70*/  IMAD.WIDE R26, R0, 0x2, R2 ;  /* 0x00000002001a7825 */ /* 0x000fe200078e0202 */
[----:B------:R-:W-:-:S04]  /*5ac80*/  ISETP.LT.AND P2, PT, R13, c[0x0][0x178], !P6 ;  /* 0x00005e000d007a0c */ /* 0x000fc80007741270 */
[----:B----4-:R0:W-:Y:S01]  /*5ac90*/  @P4 STG.E.U16 [R26.64], R14 ;  /* 0x0000000e1a004986 */ /* 0x0101e2000c101506 */
[----:B--2---:R-:W-:Y:S01]  /*5aca0*/  ISETP.GE.AND P5, PT, R29, c[0x0][0x17c], PT ;  /* 0x00005f001d007a0c */ /* 0x004fe20003fa6270 */
[----:B------:R-:W-:Y:S01]  /*5acb0*/  IMAD.WIDE R28, R0, 0x2, R4 ;  /* 0x00000002001c7825 */ /* 0x000fe200078e0204 */
[----:B---3--:R-:W-:-:S04]  /*5acc0*/  PRMT R17, R14, 0x7632, R17 ;  /* 0x000076320e117816 */ /* 0x008fc80000000011 */
[----:B------:R1:W-:Y:S01]  /*5acd0*/  @P3 STG.E.U16 [R28.64], R25 ;  /* 0x000000191c003986 */ /* 0x0003e2000c101506 */
[----:B------:R-:W-:-:S03]  /*5ace0*/  ISETP.GE.AND P3, PT, R9, c[0x0][0x17c], PT ;  /* 0x00005f0009007a0c */ /* 0x000fc60003f66270 */
[----:B------:R-:W2:Y:S04]  /*5acf0*/  LDL.LU R9, [R1+0x1d0] ;  /* 0x0001d00001097983 */ /* 0x000ea80000300800 */
[----:B------:R-:W3:Y:S04]  /*5ad00*/  LDL.LU R13, [R1+0x1b0] ;  /* 0x0001b000010d7983 */ /* 0x000ee80000300800 */
[----:B0-----:R-:W4:Y:S01]  /*5ad10*/  LDL.LU R14, [R1+0x1e04] ;  /* 0x001e0400010e7983 */ /* 0x001f220000300800 */
[----:B------:R-:W-:Y:S02]  /*5ad20*/  ISETP.LT.AND P4, PT, R18, c[0x0][0x178], !P0 ;  /* 0x00005e0012007a0c */ /* 0x000fe40004781270 */
[----:B------:R-:W-:-:S02]  /*5ad30*/  ISETP.LT.AND P0, PT, R11, c[0x0][0x178], !P0 ;  /* 0x00005e000b007a0c */ /* 0x000fc40004701270 */
[----:B------:R-:W-:Y:S02]  /*5ad40*/  ISETP.LT.AND P1, PT, R19, c[0x0][0x178], !P6 ;  /* 0x00005e0013007a0c */ /* 0x000fe40007721270 */
[C---:B------:R-:W-:Y:S01]  /*5ad50*/  IADD3 R8, R0.reuse, c[0x0][0x198], RZ ;  /* 0x0000660000087a10 */ /* 0x040fe20007ffe0ff */
[----:B------:R-:W-:Y:S01]  /*5ad60*/  IMAD.WIDE R22, R0, 0x2, R6 ;  /* 0x0000000200167825 */ /* 0x000fe200078e0206 */
[----:B------:R-:W-:-:S03]  /*5ad70*/  PRMT R16, R25, 0x7632, R16 ;  /* 0x0000763219107816 */ /* 0x000fc60000000010 */
[----:B-1----:R-:W-:-:S04]  /*5ad80*/  IMAD.WIDE R24, R0, 0x2, R20 ;  /* 0x0000000200187825 */ /* 0x002fc800078e0214 */
[C---:B------:R-:W-:Y:S01]  /*5ad90*/  IMAD.WIDE R26, R8.reuse, 0x2, R2 ;  /* 0x00000002081a7825 */ /* 0x040fe200078e0202 */
[----:B------:R-:W-:Y:S03]  /*5ada0*/  @P4 STG.E.U16 [R22.64], R15 ;  /* 0x0000000f16004986 */ /* 0x000fe6000c101506 */
[----:B------:R-:W-:Y:S01]  /*5adb0*/  IMAD.WIDE R28, R8, 0x2, R4 ;  /* 0x00000002081c7825 */ /* 0x000fe200078e0204 */
[----:B------:R-:W-:Y:S04]  /*5adc0*/  @P0 STG.E.U16 [R24.64], R12 ;  /* 0x0000000c18000986 */ /* 0x000fe8000c101506 */
[----:B------:R0:W-:Y:S04]  /*5add0*/  @P1 STG.E.U16 [R26.64], R17 ;  /* 0x000000111a001986 */ /* 0x0001e8000c101506 */
[----:B------:R1:W-:Y:S04]  /*5ade0*/  @P2 STG.E.U16 [R28.64], R16 ;  /* 0x000000101c002986 */ /* 0x0003e8000c101506 */
[----:B0-----:R-:W3:Y:S04]  /*5adf0*/  LDL.LU R17, [R1+0x50] ;  /* 0x0000500001117983 */ /* 0x001ee80000300800 */
[----:B-1----:R-:W3:Y:S01]  /*5ae00*/  LDL R29, [R1+0xbd8] ;  /* 0x000bd800011d7983 */ /* 0x002ee20000100800 */
[----:B------:R-:W-:-:S02]  /*5ae10*/  ISETP.LT.AND P4, PT, R18, c[0x0][0x178], !P6 ;  /* 0x00005e0012007a0c */ /* 0x000fc40007781270 */
[----:B------:R-:W-:Y:S02]  /*5ae20*/  ISETP.LT.AND P6, PT, R11, c[0x0][0x178], !P6 ;  /* 0x00005e000b007a0c */ /* 0x000fe400077c1270 */
[----:B------:R-:W-:Y:S01]  /*5ae30*/  PRMT R12, R15, 0x7632, R12 ;  /* 0x000076320f0c7816 */ /* 0x000fe2000000000c */
[----:B------:R-:W-:-:S03]  /*5ae40*/  IMAD.WIDE R22, R8, 0x2, R6 ;  /* 0x0000000208167825 */ /* 0x000fc600078e0206 */
[----:B------:R-:W-:Y:S01]  /*5ae50*/  PRMT R16, R12, 0x7632, R16 ;  /* 0x000076320c107816 */ /* 0x000fe20000000010 */
[----:B------:R-:W-:-:S04]  /*5ae60*/  IMAD.WIDE R24, R8, 0x2, R20 ;  /* 0x0000000208187825 */ /* 0x000fc800078e0214 */
[----:B------:R-:W-:Y:S04]  /*5ae70*/  @P4 STG.E.U16 [R22.64], R12 ;  /* 0x0000000c16004986 */ /* 0x000fe8000c101506 */
[----:B------:R0:W-:Y:S04]  /*5ae80*/  @P6 STG.E.U16 [R24.64], R16 ;  /* 0x0000001018006986 */ /* 0x0001e8000c101506 */
[----:B0-----:R-:W3:Y:S04]  /*5ae90*/  LDL.LU R16, [R1+0x1e08] ;  /* 0x001e080001107983 */ /* 0x001ee80000300800 */
[----:B------:R-:W3:Y:S01]  /*5aea0*/  LDL.LU R15, [R1+0x1e0c] ;  /* 0x001e0c00010f7983 */ /* 0x000ee20000300800 */
[----:B----4-:R-:W-:-:S03]  /*5aeb0*/  ISETP.GE.AND P2, PT, R14, c[0x0][0x17c], PT ;  /* 0x00005f000e007a0c */ /* 0x010fc60003f46270 */
[----:B------:R-:W4:Y:S01]  /*5aec0*/  LDL.LU R14, [R1+0x64] ;  /* 0x00006400010e7983 */ /* 0x000f220000300800 */
[----:B------:R-:W-:Y:S02]  /*5aed0*/  ISETP.LT.AND P0, PT, R19, c[0x0][0x178], !P5 ;  /* 0x00005e0013007a0c */ /* 0x000fe40006f01270 */
[----:B------:R-:W-:Y:S02]  /*5aee0*/  IADD3 R0, R8, c[0x0][0x198], RZ ;  /* 0x0000660008007a10 */ /* 0x000fe40007ffe0ff */
[----:B------:R-:W-:-:S03]  /*5aef0*/  ISETP.LT.AND P4, PT, R18, c[0x0][0x178], !P5 ;  /* 0x00005e0012007a0c */ /* 0x000fc60006f81270 */
[----:B------:R-:W-:Y:S01]  /*5af00*/  IMAD.WIDE R22, R0, 0x2, R2 ;  /* 0x0000000200167825 */ /* 0x000fe200078e0202 */
[----:B------:R-:W-:-:S03]  /*5af10*/  ISETP.LT.AND P6, PT, R19, c[0x0][0x178], !P3 ;  /* 0x00005e0013007a0c */ /* 0x000fc60005fc1270 */
[C---:B------:R-:W-:Y:S02]  /*5af20*/  IMAD.WIDE R26, R0.reuse, 0x2, R4 ;  /* 0x00000002001a7825 */ /* 0x040fe400078e0204 */
[----:B--2---:R0:W-:Y:S01]  /*5af30*/  @P0 STG.E.U16 [R22.64], R9 ;  /* 0x0000000916000986 */ /* 0x0041e2000c101506 */
[C---:B------:R-:W-:Y:S01]  /*5af40*/  IADD3 R8, R0.reuse, c[0x0][0x198], RZ ;  /* 0x0000660000087a10 */ /* 0x040fe20007ffe0ff */
[----:B------:R-:W-:Y:S01]  /*5af50*/  IMAD.WIDE R24, R0, 0x2, R20 ;  /* 0x0000000200187825 */ /* 0x000fe200078e0214 */
[----:B------:R-:W-:-:S03]  /*5af60*/  PRMT R12, R9, 0x7632, R12 ;  /* 0x00007632090c7816 */ /* 0x000fc6000000000c */
[----:B0-----:R-:W-:Y:S01]  /*5af70*/  IMAD.WIDE R22, R0, 0x2, R6 ;  /* 0x0000000200167825 */ /* 0x001fe200078e0206 */
[----:B---3--:R-:W-:Y:S01]  /*5af80*/  ISETP.LT.AND P1, PT, R29, c[0x0][0x178], !P5 ;  /* 0x00005e001d007a0c */ /* 0x008fe20006f21270 */
[----:B------:R-:W2:Y:S01]  /*5af90*/  LDL.LU R9, [R1+0x34] ;  /* 0x0000340001097983 */ /* 0x000ea20000300800 */
[----:B------:R-:W-:Y:S02]  /*5afa0*/  ISETP.LT.AND P5, PT, R11, c[0x0][0x178], !P5 ;  /* 0x00005e000b007a0c */ /* 0x000fe40006fa1270 */
[----:B------:R-:W-:Y:S02]  /*5afb0*/  ISETP.LT.AND P0, PT, R29, c[0x0][0x178], !P3 ;  /* 0x00005e001d007a0c */ /* 0x000fe40005f01270 */
[----:B------:R-:W-:-:S07]  /*5afc0*/  PRMT R0, R13, 0x7632, R0 ;  /* 0x000076320d007816 */ /* 0x000fce0000000000 */
[----:B------:R0:W-:Y:S04]  /*5afd0*/  @P1 STG.E.U16 [R26.64], R13 ;  /* 0x0000000d1a001986 */ /* 0x0001e8000c101506 */
[----:B------:R1:W-:Y:S01]  /*5afe0*/  @P4 STG.E.U16 [R22.64], R17 ;  /* 0x0000001116004986 */ /* 0x0003e2000c101506 */
[----:B------:R-:W-:-:S03]  /*5aff0*/  ISETP.LT.AND P4, PT, R18, c[0x0][0x178], !P3 ;  /* 0x00005e0012007a0c */ /* 0x000fc60005f81270 */
[----:B------:R3:W-:Y:S01]  /*5b000*/  @P5 STG.E.U16 [R24.64], R10 ;  /* 0x0000000a18005986 */ /* 0x0007e2000c101506 */
[C---:B0-----:R-:W-:Y:S01]  /*5b010*/  IMAD.WIDE R26, R8.reuse, 0x2, R2 ;  /* 0x00000002081a7825 */ /* 0x041fe200078e0202 */
[----:B------:R-:W-:Y:S02]  /*5b020*/  ISETP.LT.AND P3, PT, R11, c[0x0][0x178], !P3 ;  /* 0x00005e000b007a0c */ /* 0x000fe40005f61270 */
[----:B------:R-:W-:Y:S01]  /*5b030*/  ISETP.LT.AND P5, PT, R19, c[0x0][0x178], !P2 ;  /* 0x00005e0013007a0c */ /* 0x000fe200057a1270 */
[C---:B-1----:R-:W-:Y:S01]  /*5b040*/  IMAD.WIDE R22, R8.reuse, 0x2, R6 ;  /* 0x0000000208167825 */ /* 0x042fe200078e0206 */
[----:B------:R0:W-:Y:S03]  /*5b050*/  @P6 STG.E.U16 [R26.64], R12 ;  /* 0x0000000c1a006986 */ /* 0x0001e6000c101506 */
[----:B---3--:R-:W-:-:S05]  /*5b060*/  IMAD.WIDE R24, R8, 0x2, R4 ;  /* 0x0000000208187825 */ /* 0x008fca00078e0204 */
[----:B------:R1:W-:Y:S01]  /*5b070*/  @P0 STG.E.U16 [R24.64], R0 ;  /* 0x0000000018000986 */ /* 0x0003e2000c101506 */
[----:B0-----:R-:W-:Y:S02]  /*5b080*/  PRMT R12, R17, 0x7632, R12 ;  /* 0x00007632110c7816 */ /* 0x001fe4000000000c */
[----:B------:R-:W-:Y:S02]  /*5b090*/  ISETP.GE.AND P1, PT, R16, c[0x0][0x17c], PT ;  /* 0x00005f0010007a0c */ /* 0x000fe40003f26270 */
[----:B------:R-:W3:Y:S01]  /*5b0a0*/  LDL.LU R16, [R1+0x24] ;  /* 0x0000240001107983 */ /* 0x000ee20000300800 */
[----:B-1----:R-:W-:-:S03]  /*5b0b0*/  IADD3 R0, R8, c[0x0][0x198], RZ ;  /* 0x0000660008007a10 */ /* 0x002fc60007ffe0ff */
[----:B------:R0:W-:Y:S02]  /*5b0c0*/  @P4 STG.E.U16 [R22.64], R12 ;  /* 0x0000000c16004986 */ /* 0x0001e4000c101506 */
[----:B------:R-:W-:Y:S02]  /*5b0d0*/  IMAD.WIDE R24, R0, 0x2, R2 ;  /* 0x0000000200187825 */ /* 0x000fe400078e0202 */
[----:B------:R-:W3:Y:S01]  /*5b0e0*/  LDL.LU R13, [R1+0x1f50] ;  /* 0x001f5000010d7983 */ /* 0x000ee20000300800 */
[----:B------:R-:W-:-:S03]  /*5b0f0*/  ISETP.GE.AND P0, PT, R15, c[0x0][0x17c], PT ;  /* 0x00005f000f007a0c */ /* 0x000fc60003f06270 */
[----:B------:R-:W3:Y:S01]  /*5b100*/  LDL.LU R17, [R1+0x1f4c] ;  /* 0x001f4c0001117983 */ /* 0x000ee20000300800 */
[----:B0-----:R-:W-:Y:S01]  /*5b110*/  PRMT R12, R10, 0x7632, R12 ;  /* 0x000076320a0c7816 */ /* 0x001fe2000000000c */
[----:B------:R-:W-:Y:S02]  /*5b120*/  IMAD.WIDE R22, R8, 0x2, R20 ;  /* 0x0000000208167825 */ /* 0x000fe400078e0214 */
[----:B------:R-:W3:Y:S04]  /*5b130*/  LDL.LU R10, [R1+0x84] ;  /* 0x00008400010a7983 */ /* 0x000ee80000300800 */
[----:B------:R-:W-:Y:S04]  /*5b140*/  @P3 STG.E.U16 [R22.64], R12 ;  /* 0x0000000c16003986 */ /* 0x000fe8000c101506 */
[----:B------:R-:W3:Y:S04]  /*5b150*/  LDL.LU R15, [R1+0x74] ;  /* 0x00007400010f7983 */ /* 0x000ee80000300800 */
[----:B----4-:R0:W-:Y:S04]  /*5b160*/  @P5 STG.E.U16 [R24.64], R14 ;  /* 0x0000000e18005986 */ /* 0x0101e8000c101506 */
[----:B0-----:R-:W4:Y:S01]  /*5b170*/  LDL.LU R25, [R1+0x1e10] ;  /* 0x001e100001197983 */ /* 0x001f220000300800 */
[----:B------:R-:W-:-:S02]  /*5b180*/  ISETP.LT.AND P6, PT, R29, c[0x0][0x178], !P2 ;  /* 0x00005e001d007a0c */ /* 0x000fc400057c1270 */
[----:B------:R-:W-:Y:S02]  /*5b190*/  ISETP.LT.AND P4, PT, R18, c[0x0][0x178], !P2 ;  /* 0x00005e0012007a0c */ /* 0x000fe40005781270 */
[----:B------:R-:W-:Y:S01]  /*5b1a0*/  ISETP.LT.AND P2, PT, R11, c[0x0][0x178], !P2 ;  /* 0x00005e000b007a0c */ /* 0x000fe20005741270 */
[C---:B------:R-:W-:Y:S01]  /*5b1b0*/  IMAD.WIDE R26, R0.reuse, 0x2, R4 ;  /* 0x00000002001a7825 */ /* 0x040fe200078e0204 */
[----:B------:R-:W-:Y:S02]  /*5b1c0*/  ISETP.LT.AND P5, PT, R19, c[0x0][0x178], !P1 ;  /* 0x00005e0013007a0c */ /* 0x000fe40004fa1270 */
[----:B------:R-:W-:Y:S01]  /*5b1d0*/  ISETP.LT.AND P3, PT, R29, c[0x0][0x178], !P1 ;  /* 0x00005e001d007a0c */ /* 0x000fe20004f61270 */
[C---:B------:R-:W-:Y:S01]  /*5b1e0*/  IMAD.WIDE R22, R0.reuse, 0x2, R6 ;  /* 0x0000000200167825 */ /* 0x040fe200078e0206 */
[----:B------:R-:W-:Y:S02]  /*5b1f0*/  IADD3 R8, R0, c[0x0][0x198], RZ ;  /* 0x0000660000087a10 */ /* 0x000fe40007ffe0ff */
[----:B------:R-:W-:-:S02]  /*5b200*/  PRMT R12, R14, 0x7632, R12 ;  /* 0x000076320e0c7816 */ /* 0x000fc4000000000c */
[----:B------:R-:W4:Y:S04]  /*5b210*/  LDL.LU R14, [R1+0x1f48] ;  /* 0x001f4800010e7983 */ /* 0x000f280000300800 */
[----:B--2---:R0:W-:Y:S02]  /*5b220*/  @P6 STG.E.U16 [R26.64], R9 ;  /* 0x000000091a006986 */ /* 0x0041e4000c101506 */
[----:B0-----:R-:W-:Y:S01]  /*5b230*/  IMAD.WIDE R26, R0, 0x2, R20 ;  /* 0x00000002001a7825 */ /* 0x001fe200078e0214 */
[----:B------:R-:W-:Y:S01]  /*5b240*/  PRMT R0, R9, 0x7632, R0 ;  /* 0x0000763209007816 */ /* 0x000fe20000000000 */
[----:B---3--:R0:W-:Y:S01]  /*5b250*/  @P4 STG.E.U16 [R22.64], R16 ;  /* 0x0000001016004986 */ /* 0x0081e2000c101506 */
[----:B------:R-:W-:Y:S01]  /*5b260*/  PRMT R28, R16, 0x7632, R28 ;  /* 0x00007632101c7816 */ /* 0x000fe2000000001c */
[----:B0-----:R-:W-:-:S02]  /*5b270*/  IMAD.WIDE R22, R8, 0x2, R4 ;  /* 0x0000000208167825 */ /* 0x001fc400078e0204 */
[----:B------:R0:W-:Y:S04]  /*5b280*/  @P2 STG.E.U16 [R26.64], R17 ;  /* 0x000000111a002986 */ /* 0x0001e8000c101506 */
[----:B0-----:R-:W2:Y:S04]  /*5b290*/  LDL.LU R27, [R1+0x1e14] ;  /* 0x001e1400011b7983 */ /* 0x001ea80000300800 */
[----:B------:R-:W3:Y:S01]  /*5b2a0*/  LDL.LU R9, [R1+0x1f44] ;  /* 0x001f440001097983 */ /* 0x000ee20000300800 */
[----:B----4-:R-:W-:Y:S01]  /*5b2b0*/  ISETP.GE.AND P6, PT, R25, c[0x0][0x17c], PT ;  /* 0x00005f0019007a0c */ /* 0x010fe20003fc6270 */
[----:B------:R-:W-:-:S05]  /*5b2c0*/  IMAD.WIDE R24, R8, 0x2, R2 ;  /* 0x0000000208187825 */ /* 0x000fca00078e0202 */
[----:B------:R0:W-:Y:S04]  /*5b2d0*/  @P5 STG.E.U16 [R24.64], R12 ;  /* 0x0000000c18005986 */ /* 0x0001e8000c101506 */
[----:B------:R1:W-:Y:S01]  /*5b2e0*/  @P3 STG.E.U16 [R22.64], R0 ;  /* 0x0000000016003986 */ /* 0x0003e2000c101506 */
[----:B0-----:R-:W-:Y:S01]  /*5b2f0*/  PRMT R12, R17, 0x7632, R12 ;  /* 0x00007632110c7816 */ /* 0x001fe2000000000c */
[C---:B------:R-:W-:Y:S01]  /*5b300*/  IMAD.WIDE R16, R8.reuse, 0x2, R6 ;  /* 0x0000000208107825 */ /* 0x040fe200078e0206 */
[----:B-1----:R-:W-:-:S03]  /*5b310*/  IADD3 R0, R8, c[0x0][0x198], RZ ;  /* 0x0000660008007a10 */ /* 0x002fc60007ffe0ff */
[----:B------:R-:W-:Y:S02]  /*5b320*/  IMAD.WIDE R22, R8, 0x2, R20 ;  /* 0x0000000208167825 */ /* 0x000fe400078e0214 */
[----:B------:R-:W4:Y:S01]  /*5b330*/  LDL.LU R8, [R1+0x1e18] ;  /* 0x001e180001087983 */ /* 0x000f220000300800 */
[----:B------:R-:W-:Y:S02]  /*5b340*/  ISETP.LT.AND P2, PT, R18, c[0x0][0x178], !P1 ;  /* 0x00005e0012007a0c */ /* 0x000fe40004f41270 */
[----:B------:R-:W-:Y:S02]  /*5b350*/  ISETP.LT.AND P1, PT, R11, c[0x0][0x178], !P1 ;  /* 0x00005e000b007a0c */ /* 0x000fe40004f21270 */
[----:B------:R-:W-:Y:S02]  /*5b360*/  ISETP.LT.AND P4, PT, R19, c[0x0][0x178], !P0 ;  /* 0x00005e0013007a0c */ /* 0x000fe40004781270 */
[----:B------:R-:W-:Y:S01]  /*5b370*/  ISETP.LT.AND P3, PT, R29, c[0x0][0x178], !P0 ;  /* 0x00005e001d007a0c */ /* 0x000fe20004761270 */
[----:B------:R-:W-:-:S06]  /*5b380*/  IMAD.WIDE R24, R0, 0x2, R2 ;  /* 0x0000000200187825 */ /* 0x000fcc00078e0202 */
[----:B------:R0:W-:Y:S04]  /*5b390*/  @P2 STG.E.U16 [R16.64], R28 ;  /* 0x0000001c10002986 */ /* 0x0001e8000c101506 */
[----:B------:R1:W-:Y:S04]  /*5b3a0*/  @P1 STG.E.U16 [R22.64], R12 ;  /* 0x0000000c16001986 */ /* 0x0003e8000c101506 */
[----:B------:R1:W-:Y:S01]  /*5b3b0*/  @P4 STG.E.U16 [R24.64], R10 ;  /* 0x0000000a18004986 */ /* 0x0003e2000c101506 */
[----:B0-----:R-:W-:Y:S01]  /*5b3c0*/  PRMT R28, R10, 0x7632, R28 ;  /* 0x000076320a1c7816 */ /* 0x001fe2000000001c */
[----:B------:R-:W-:Y:S01]  /*5b3d0*/  IMAD.WIDE R16, R0, 0x2, R6 ;  /* 0x0000000200107825 */ /* 0x000fe200078e0206 */
[----:B-1----:R-:W-:-:S03]  /*5b3e0*/  PRMT R12, R15, 0x7632, R12 ;  /* 0x000076320f0c7816 */ /* 0x002fc6000000000c */
[C---:B------:R-:W-:Y:S01]  /*5b3f0*/  IMAD.WIDE R22, R0.reuse, 0x2, R20 ;  /* 0x0000000200167825 */ /* 0x040fe200078e0214 */
[----:B------:R-:W3:Y:S01]  /*5b400*/  LDL.LU R10, [R1+0x1c4] ;  /* 0x0001c400010a7983 */ /* 0x000ee20000300800 */
[----:B--2---:R-:W-:Y:S02]  /*5b410*/  ISETP.GE.AND P5, PT, R27, c[0x0][0x17c], PT ;  /* 0x00005f001b007a0c */ /* 0x004fe40003fa6270 */
[----:B------:R-:W-:-:S05]  /*5b420*/  IMAD.WIDE R26, R0, 0x2, R4 ;  /* 0x00000002001a7825 */ /* 0x000fca00078e0204 */
[----:B------:R0:W-:Y:S04]  /*5b430*/  @P3 STG.E.U16 [R26.64], R15 ;  /* 0x0000000f1a003986 */ /* 0x0001e8000c101506 */
[----:B0-----:R-:W2:Y:S01]  /*5b440*/  LDL.LU R15, [R1+0x1e1c] ;  /* 0x001e1c00010f7983 */ /* 0x001ea20000300800 */
[----:B----4-:R-:W-:Y:S02]  /*5b450*/  ISETP.GE.AND P3, PT, R8, c[0x0][0x17c], PT ;  /* 0x00005f0008007a0c */ /* 0x010fe40003f66270 */
[----:B------:R-:W-:Y:S02]  /*5b460*/  IADD3 R8, R0, c[0x0][0x198], RZ ;  /* 0x0000660000087a10 */ /* 0x000fe40007ffe0ff */
[----:B------:R-:W4:Y:S01]  /*5b470*/  LDL.LU R0, [R1+0x44] ;  /* 0x0000440001007983 */ /* 0x000f220000300800 */
[----:B------:R-:W-:-:S02]  /*5b480*/  ISETP.LT.AND P4, PT, R18, c[0x0][0x178], !P0 ;  /* 0x00005e0012007a0c */ /* 0x000fc40004781270 */
[----:B------:R-:W-:Y:S02]  /*5b490*/  ISETP.LT.AND P0, PT, R11, c[0x0][0x178], !P0 ;  /* 0x00005e000b007a0c */ /* 0x000fe40004701270 */
[----:B------:R-:W-:Y:S02]  /*5b4a0*/  ISETP.LT.AND P1, PT, R19, c[0x0][0x178], !P6 ;  /* 0x00005e0013007a0c */ /* 0x000fe40007721270 */
[----:B------:R-:W-:Y:S01]  /*5b4b0*/  ISETP.LT.AND P2, PT, R29, c[0x0][0x178], !P6 ;  /* 0x00005e001d007a0c */ /* 0x000fe20007741270 */
[----:B------:R-:W-:-:S04]  /*5b4c0*/  IMAD.WIDE R24, R8, 0x2, R2 ;  /* 0x0000000208187825 */ /* 0x000fc800078e0202 */
[----:B------:R-:W-:Y:S02]  /*5b4d0*/  IMAD.WIDE R26, R8, 0x2, R4 ;  /* 0x00000002081a7825 */ /* 0x000fe400078e0204 */
[----:B----4-:R0:W-:Y:S01]  /*5b4e0*/  @P4 STG.E.U16 [R16.64], R0 ;  /* 0x0000000010004986 */ /* 0x0101e2000c101506 */
[----:B------:R-:W-:-:S03]  /*5b4f0*/  ISETP.LT.AND P4, PT, R18, c[0x0][0x178], !P6 ;  /* 0x00005e0012007a0c */ /* 0x000fc60007781270 */
[----:B---3--:R-:W-:Y:S04]  /*5b500*/  @P0 STG.E.U16 [R22.64], R9 ;  /* 0x0000000916000986 */ /* 0x008fe8000c101506 */
[----:B0-----:R-:W3:Y:S04]  /*5b510*/  LDL.LU R17, [R1+0x14] ;  /* 0x0000140001117983 */ /* 0x001ee80000300800 */
[----:B------:R-:W4:Y:S04]  /*5b520*/  LDL.LU R18, [R1+0x1f40] ;  /* 0x001f400001127983 */ /* 0x000f280000300800 */
[----:B------:R0:W-:Y:S04]  /*5b530*/  @P1 STG.E.U16 [R24.64], R28 ;  /* 0x0000001c18001986 */ /* 0x0001e8000c101506 */
[----:B------:R1:W-:Y:S04]  /*5b540*/  @P2 STG.E.U16 [R26.64], R12 ;  /* 0x0000000c1a002986 */ /* 0x0003e8000c101506 */
[----:B0-----:R-:W4:Y:S04]  /*5b550*/  LDL.LU R25, [R1+0x94] ;  /* 0x0000940001197983 */ /* 0x001f280000300800 */
[----:B-1----:R-:W4:Y:S04]  /*5b560*/  LDL R27, [R1+0xbe0] ;  /* 0x000be000011b7983 */ /* 0x002f280000100800 */
[----:B------:R-:W4:Y:S01]  /*5b570*/  LDL.LU R28, [R1+0x1e20] ;  /* 0x001e2000011c7983 */ /* 0x000f220000300800 */
[----:B------:R-:W-:-:S02]  /*5b580*/  ISETP.LT.AND P6, PT, R11, c[0x0][0x178], !P6 ;  /* 0x00005e000b007a0c */ /* 0x000fc400077c1270 */
[----:B------:R-:W-:Y:S02]  /*5b590*/  PRMT R12, R0, 0x7632, R12 ;  /* 0x00007632000c7816 */ /* 0x000fe4000000000c */
[----:B------:R-:W-:Y:S02]  /*5b5a0*/  ISETP.LT.AND P0, PT, R19, c[0x0][0x178], !P5 ;  /* 0x00005e0013007a0c */ /* 0x000fe40006f01270 */
[----:B------:R-:W-:Y:S02]  /*5b5b0*/  IADD3 R0, R8, c[0x0][0x198], RZ ;  /* 0x0000660008007a10 */ /* 0x000fe40007ffe0ff */
[----:B------:R-:W-:Y:S02]  /*5b5c0*/  PRMT R24, R9, 0x7632, R24 ;  /* 0x0000763209187816 */ /* 0x000fe40000000018 */
[----:B------:R-:W-:Y:S01]  /*5b5d0*/  ISETP.LT.AND P1, PT, R29, c[0x0][0x178], !P5 ;  /* 0x00005e001d007a0c */ /* 0x000fe20006f21270 */
[----:B------:R-:W-:Y:S01]  /*5b5e0*/  IMAD.WIDE R22, R0, 0x2, R4 ;  /* 0x0000000200167825 */ /* 0x000fe200078e0204 */
[----:B--2---:R-:W-:-:S02]  /*5b5f0*/  ISETP.GE.AND P2, PT, R15, c[0x0][0x17c], PT ;  /* 0x00005f000f007a0c */ /* 0x004fc40003f46270 */
[----:B------:R-:W2:Y:S01]  /*5b600*/  LDL.LU R15, [R1+0x1d4] ;  /* 0x0001d400010f7983 */ /* 0x000ea20000300800 */
[----:B---3--:R-:W-:Y:S02]  /*5b610*/  IMAD.MOV.U32 R26, RZ, RZ, R17 ;  /* 0x000000ffff1a7224 */ /* 0x008fe400078e0011 */
[----:B------:R-:W-:-:S04]  /*5b620*/  IMAD.WIDE R16, R8, 0x2, R6 ;  /* 0x0000000208107825 */ /* 0x000fc800078e0206 */
[----:B------:R-:W-:Y:S01]  /*5b630*/  IMAD.WIDE R8, R8, 0x2, R20 ;  /* 0x0000000208087825 */ /* 0x000fe200078e0214 */
[----:B------:R0:W-:Y:S04]  /*5b640*/  @P4 STG.E.U16 [R16.64], R12 ;  /* 0x0000000c10004986 */ /* 0x0001e8000c101506 */
[----:B------:R1:W-:Y:S01]  /*5b650*/  @P6 STG.E.U16 [R8.64], R24 ;  /* 0x0000001808006986 */ /* 0x0003e2000c101506 */
[----:B------:R-:W-:Y:S01]  /*5b660*/  ISETP.LT.AND P6, PT, R19, c[0x0][0x178], !P3 ;  /* 0x00005e0013007a0c */ /* 0x000fe20005fc1270 */
[----:B0-----:R-:W-:Y:S01]  /*5b670*/  IMAD.WIDE R16, R0, 0x2, R2 ;  /* 0x0000000200107825 */ /* 0x001fe200078e0202 */
[----:B----4-:R-:W-:Y:S02]  /*5b680*/  ISETP.LT.AND P4, PT, R27, c[0x0][0x178], !P5 ;  /* 0x00005e001b007a0c */ /* 0x010fe40006f81270 */
[----:B------:R-:W-:-:S02]  /*5b690*/  ISETP.LT.AND P5, PT, R11, c[0x0][0x178], !P5 ;  /* 0x00005e000b007a0c */ /* 0x000fc40006fa1270 */
[C---:B------:R-:W-:Y:S01]  /*5b6a0*/  IADD3 R12, R0.reuse, c[0x0][0x198], RZ ;  /* 0x00006600000c7a10 */ /* 0x040fe20007ffe0ff */
[----:B-1----:R-:W-:Y:S01]  /*5b6b0*/  IMAD.WIDE R8, R0, 0x2, R6 ;  /* 0x0000000200087825 */ /* 0x002fe200078e0206 */
[----:B------:R0:W-:Y:S01]  /*5b6c0*/  @P0 STG.E.U16 [R16.64], R10 ;  /* 0x0000000a10000986 */ /* 0x0001e2000c101506 */
[----:B------:R-:W-:-:S03]  /*5b6d0*/  PRMT R24, R10, 0x7632, R24 ;  /* 0x000076320a187816 */ /* 0x000fc60000000018 */
[----:B------:R1:W-:Y:S01]  /*5b6e0*/  @P1 STG.E.U16 [R22.64], R25 ;  /* 0x0000001916001986 */ /* 0x0003e2000c101506 */
[----:B------:R-:W-:-:S03]  /*5b6f0*/  ISETP.GE.AND P0, PT, R28, c[0x0][0x17c], PT ;  /* 0x00005f001c007a0c */ /* 0x000fc60003f06270 */
[----:B------:R3:W-:Y:S01]  /*5b700*/  @P4 STG.E.U16 [R8.64], R26 ;  /* 0x0000001a08004986 */ /* 0x0007e2000c101506 */
[----:B0-----:R-:W-:-:S03]  /*5b710*/  IMAD.WIDE R16, R0, 0x2, R20 ;  /* 0x0000000200107825 */ /* 0x001fc600078e0214 */
[----:B------:R-:W4:Y:S01]  /*5b720*/  LDL.LU R10, [R1+0x1b4] ;  /* 0x0001b400010a7983 */ /* 0x000f220000300800 */
[----:B-1----:R-:W-:-:S03]  /*5b730*/  IMAD.WIDE R22, R12, 0x2, R2 ;  /* 0x000000020c167825 */ /* 0x002fc600078e0202 */
[----:B------:R-:W4:Y:S01]  /*5b740*/  LDL.LU R28, [R1+0x1e24] ;  /* 0x001e2400011c7983 */ /* 0x000f220000300800 */
[----:B------:R-:W-:Y:S01]  /*5b750*/  PRMT R0, R25, 0x7632, R0 ;  /* 0x0000763219007816 */ /* 0x000fe20000000000 */
[----:B---3--:R-:W-:Y:S02]  /*5b760*/  IMAD.MOV.U32 R9, RZ, RZ, R26 ;  /* 0x000000ffff097224 */ /* 0x008fe400078e001a */
[----:B------:R-:W-:Y:S04]  /*5b770*/  @P5 STG.E.U16 [R16.64], R13 ;  /* 0x0000000d10005986 */ /* 0x000fe8000c101506 */
[----:B------:R-:W3:Y:S04]  /*5b780*/  LDL.LU R26, [R1+0x54] ;  /* 0x00005400011a7983 */ /* 0x000ee80000300800 */
[----:B------:R0:W-:Y:S04]  /*5b790*/  @P6 STG.E.U16 [R22.64], R24 ;  /* 0x0000001816006986 */ /* 0x0001e8000c101506 */
[----:B------:R-:W3:Y:S04]  /*5b7a0*/  LDL.LU R25, [R1+0x4] ;  /* 0x0000040001197983 */ /* 0x000ee80000300800 */
[----:B0-----:R-:W3:Y:S01]  /*5b7b0*/  LDL.LU R23, [R1+0x1e28] ;  /* 0x001e280001177983 */ /* 0x001ee20000300800 */
[----:B------:R-:W-:-:S02]  /*5b7c0*/  ISETP.LT.AND P1, PT, R29, c[0x0][0x178], !P3 ;  /* 0x00005e001d007a0c */ /* 0x000fc40005f21270 */
[----:B------:R-:W-:Y:S01]  /*5b7d0*/  ISETP.LT.AND P4, PT, R27, c[0x0][0x178], !P3 ;  /* 0x00005e001b007a0c */ /* 0x000fe20005f81270 */
[C---:B------:R-:W-:Y:S01]  /*5b7e0*/  IMAD.WIDE R16, R12.reuse, 0x2, R4 ;  /* 0x000000020c107825 */ /* 0x040fe200078e0204 */
[----:B------:R-:W-:Y:S02]  /*5b7f0*/  PRMT R13, R9, 0x7632, R13 ;  /* 0x00007632090d7816 */ /* 0x000fe4000000000d */
[----:B------:R-:W-:Y:S01]  /*5b800*/  ISETP.LT.AND P3, PT, R11, c[0x0][0x178], !P3 ;  /* 0x00005e000b007a0c */ /* 0x000fe20005f61270 */
[----:B------:R-:W-:Y:S01]  /*5b810*/  IMAD.WIDE R8, R12, 0x2, R6 ;  /* 0x000000020c087825 */ /* 0x000fe200078e0206 */
[----:B------:R-:W-:Y:S02]  /*5b820*/  ISETP.LT.AND P5, PT, R19, c[0x0][0x178], !P2 ;  /* 0x00005e0013007a0c */ /* 0x000fe400057a1270 */
[----:B------:R-:W-:-:S03]  /*5b830*/  ISETP.LT.AND P6, PT, R29, c[0x0][0x178], !P2 ;  /* 0x00005e001d007a0c */ /* 0x000fc600057c1270 */
[----:B------:R0:W-:Y:S01]  /*5b840*/  @P1 STG.E.U16 [R16.64], R0 ;  /* 0x0000000010001986 */ /* 0x0001e2000c101506 */
[----:B------:R-:W-:-:S03]  /*5b850*/  PRMT R22, R13, 0x7632, R22 ;  /* 0x000076320d167816 */ /* 0x000fc60000000016 */
[----:B------:R1:W-:Y:S01]  /*5b860*/  @P4 STG.E.U16 [R8.64], R13 ;  /* 0x0000000d08004986 */ /* 0x0003e2000c101506 */
[----:B------:R-:W-:Y:S02]  /*5b870*/  ISETP.LT.AND P4, PT, R27, c[0x0][0x178], !P2 ;  /* 0x00005e001b007a0c */ /* 0x000fe40005781270 */
[----:B------:R-:W-:Y:S02]  /*5b880*/  ISETP.LT.AND P2, PT, R11, c[0x0][0x178], !P2 ;  /* 0x00005e000b007a0c */ /* 0x000fe40005741270 */
[C---:B0-----:R-:W-:Y:S01]  /*5b890*/  IADD3 R0, R12.reuse, c[0x0][0x198], RZ ;  /* 0x000066000c007a10 */ /* 0x041fe20007ffe0ff */
[----:B-1----:R-:W-:-:S04]  /*5b8a0*/  IMAD.WIDE R8, R12, 0x2, R20 ;  /* 0x000000020c087825 */ /* 0x002fc800078e0214 */
[C---:B------:R-:W-:Y:S01]  /*5b8b0*/  IMAD.WIDE R12, R0.reuse, 0x2, R2 ;  /* 0x00000002000c7825 */ /* 0x040fe200078e0202 */
[----:B------:R0:W-:Y:S03]  /*5b8c0*/  @P3 STG.E.U16 [R8.64], R22 ;  /* 0x0000001608003986 */ /* 0x0001e6000c101506 */
[C---:B------:R-:W-:Y:S01]  /*5b8d0*/  IMAD.WIDE R16, R0.reuse, 0x2, R4 ;  /* 0x0000000200107825 */ /* 0x040fe200078e0204 */
[----:B--2---:R1:W-:Y:S01]  /*5b8e0*/  @P5 STG.E.U16 [R12.64], R15 ;  /* 0x0000000f0c005986 */ /* 0x0043e2000c101506 */
[----:B------:R-:W-:Y:S02]  /*5b8f0*/  ISETP.LT.AND P5, PT, R19, c[0x0][0x178], !P0 ;  /* 0x00005e0013007a0c */ /* 0x000fe400047a1270 */
[----:B------:R-:W-:Y:S01]  /*5b900*/  ISETP.LT.AND P3, PT, R29, c[0x0][0x178], !P0 ;  /* 0x00005e001d007a0c */ /* 0x000fe20004761270 */
[----:B0-----:R-:W-:-:S04]  /*5b910*/  IMAD.WIDE R8, R0, 0x2, R6 ;  /* 0x0000000200087825 */ /* 0x001fc800078e0206 */
[C---:B-1----:R-:W-:Y:S01]  /*5b920*/  IMAD.WIDE R12, R0.reuse, 0x2, R20 ;  /* 0x00000002000c7825 */ /* 0x042fe200078e0214 */
[----:B----4-:R0:W-:Y:S02]  /*5b930*/  @P6 STG.E.U16 [R16.64], R10 ;  /* 0x0000000a10006986 */ /* 0x0101e4000c101506 */
[----:B0-----:R-:W-:Y:S02]  /*5b940*/  IADD3 R16, R0, c[0x0][0x198], RZ ;  /* 0x0000660000107a10 */ /* 0x001fe40007ffe0ff */
[----:B---3--:R0:W-:Y:S01]  /*5b950*/  @P4 STG.E.U16 [R8.64], R26 ;  /* 0x0000001a08004986 */ /* 0x0081e2000c101506 */
[----:B------:R-:W-:-:S03]  /*5b960*/  PRMT R0, R15, 0x7632, R0 ;  /* 0x000076320f007816 */ /* 0x000fc60000000000 */
[----:B------:R1:W-:Y:S01]  /*5b970*/  @P2 STG.E.U16 [R12.64], R25 ;  /* 0x000000190c002986 */ /* 0x0003e2000c101506 */
[----:B------:R-:W-:Y:S01]  /*5b980*/  ISETP.LT.AND P2, PT, R27, c[0x0][0x178], !P0 ;  /* 0x00005e001b007a0c */ /* 0x000fe20004741270 */
[----:B0-----:R-:W-:Y:S01]  /*5b990*/  IMAD.WIDE R8, R16, 0x2, R4 ;  /* 0x0000000210087825 */ /* 0x001fe200078e0204 */
[----:B------:R-:W-:-:S03]  /*5b9a0*/  ISETP.GE.AND P6, PT, R23, c[0x0][0x17c], PT ;  /* 0x00005f0017007a0c */ /* 0x000fc60003fc6270 */
[----:B------:R-:W-:Y:S01]  /*5b9b0*/  IMAD.WIDE R22, R16, 0x2, R2 ;  /* 0x0000000210167825 */ /* 0x000fe200078e0202 */
[----:B-1----:R-:W-:-:S04]  /*5b9c0*/  PRMT R12, R10, 0x7632, R12 ;  /* 0x000076320a0c7816 */ /* 0x002fc8000000000c */
[----:B------:R0:W-:Y:S01]  /*5b9d0*/  @P5 STG.E.U16 [R22.64], R0 ;  /* 0x0000000016005986 */ /* 0x0001e2000c101506 */
[----:B------:R-:W-:-:S03]  /*5b9e0*/  ISETP.GE.AND P1, PT, R28, c[0x0][0x17c], PT ;  /* 0x00005f001c007a0c */ /* 0x000fc60003f26270 */
[----:B------:R1:W-:Y:S04]  /*5b9f0*/  @P3 STG.E.U16 [R8.64], R12 ;  /* 0x0000000c08003986 */ /* 0x0003e8000c101506 */
[----:B------:R-:W2:Y:S01]  /*5ba00*/  LDL.LU R28, [R1+0x38] ;  /* 0x00003800011c7983 */ /* 0x000ea20000300800 */
[----:B0-----:R-:W-:-:S03]  /*5ba10*/  PRMT R0, R26, 0x7632, R0 ;  /* 0x000076321a007816 */ /* 0x001fc60000000000 */
[----:B------:R-:W3:Y:S01]  /*5ba20*/  LDL.LU R24, [R1+0x1e2c] ;  /* 0x001e2c0001187983 */ /* 0x000ee20000300800 */
[----:B-1----:R-:W-:-:S03]  /*5ba30*/  IMAD.WIDE R8, R16, 0x2, R6 ;  /* 0x0000000210087825 */ /* 0x002fc600078e0206 */
[----:B------:R-:W4:Y:S04]  /*5ba40*/  LDL.LU R15, [R1+0x1e30] ;  /* 0x001e3000010f7983 */ /* 0x000f280000300800 */
[----:B------:R-:W2:Y:S04]  /*5ba50*/  LDL.LU R10, [R1+0x28] ;  /* 0x00002800010a7983 */ /* 0x000ea80000300800 */
[----:B------:R0:W-:Y:S04]  /*5ba60*/  @P2 STG.E.U16 [R8.64], R0 ;  /* 0x0000000008002986 */ /* 0x0001e8000c101506 */
[----:B0-----:R-:W2:Y:S01]  /*5ba70*/  LDL.LU R9, [R1+0x68] ;  /* 0x0000680001097983 */ /* 0x001ea20000300800 */
[----:B------:R-:W-:-:S02]  /*5ba80*/  ISETP.LT.AND P0, PT, R11, c[0x0][0x178], !P0 ;  /* 0x00005e000b007a0c */ /* 0x000fc40004701270 */
[----:B------:R-:W-:Y:S02]  /*5ba90*/  ISETP.LT.AND P5, PT, R19, c[0x0][0x178], !P1 ;  /* 0x00005e0013007a0c */ /* 0x000fe40004fa1270 */
[C---:B------:R-:W-:Y:S01]  /*5baa0*/  IADD3 R12, R16.reuse, c[0x0][0x198], RZ ;  /* 0x00006600100c7a10 */ /* 0x040fe20007ffe0ff */
[----:B------:R-:W-:Y:S01]  /*5bab0*/  IMAD.WIDE R16, R16, 0x2, R20 ;  /* 0x0000000210107825 */ /* 0x000fe200078e0214 */
[----:B------:R-:W-:Y:S02]  /*5bac0*/  ISETP.LT.AND P4, PT, R29, c[0x0][0x178], !P1 ;  /* 0x00005e001d007a0c */ /* 0x000fe40004f81270 */
[----:B------:R-:W-:Y:S01]  /*5bad0*/  PRMT R13, R25, 0x7632, R13 ;  /* 0x00007632190d7816 */ /* 0x000fe2000000000d */
[----:B------:R-:W-:-:S04]  /*5bae0*/  IMAD.WIDE R22, R12, 0x2, R2 ;  /* 0x000000020c167825 */ /* 0x000fc800078e0202 */
[----:B------:R-:W-:Y:S01]  /*5baf0*/  @P0 STG.E.U16 [R16.64], R13 ;  /* 0x0000000d10000986 */ /* 0x000fe2000c101506 */
[----:B------:R-:W-:Y:S02]  /*5bb00*/  IADD3 R0, R12, c[0x0][0x198], RZ ;  /* 0x000066000c007a10 */ /* 0x000fe40007ffe0ff */
[----:B---3--:R-:W-:Y:S01]  /*5bb10*/  ISETP.GE.AND P3, PT, R24, c[0x0][0x17c], PT ;  /* 0x00005f0018007a0c */ /* 0x008fe20003f66270 */
[----:B------:R-:W-:Y:S01]  /*5bb20*/  IMAD.WIDE R24, R12, 0x2, R4 ;  /* 0x000000020c187825 */ /* 0x000fe200078e0204 */
[----:B----4-:R-:W-:Y:S02]  /*5bb30*/  ISETP.GE.AND P0, PT, R15, c[0x0][0x17c], PT ;  /* 0x00005f000f007a0c */ /* 0x010fe40003f06270 */
[----:B------:R-:W3:Y:S04]  /*5bb40*/  LDL.LU R15, [R1+0x88] ;  /* 0x00008800010f7983 */ /* 0x000ee80000300800 */
[----:B------:R-:W4:Y:S04]  /*5bb50*/  LDL.LU R26, [R1+0x78] ;  /* 0x00007800011a7983 */ /* 0x000f280000300800 */
[----:B--2---:R-:W-:Y:S01]  /*5bb60*/  @P5 STG.E.U16 [R22.64], R9 ;  /* 0x0000000916005986 */ /* 0x004fe2000c101506 */
[----:B------:R-:W-:-:S03]  /*5bb70*/  ISETP.LT.AND P5, PT, R27, c[0x0][0x178], !P1 ;  /* 0x00005e001b007a0c */ /* 0x000fc60004fa1270 */
[----:B------:R0:W-:Y:S01]  /*5bb80*/  @P4 STG.E.U16 [R24.64], R28 ;  /* 0x0000001c18004986 */ /* 0x0001e2000c101506 */
[----:B------:R-:W-:Y:S02]  /*5bb90*/  ISETP.LT.AND P1, PT, R11, c[0x0][0x178], !P1 ;  /* 0x00005e000b007a0c */ /* 0x000fe40004f21270 */
[----:B0-----:R-:W-:Y:S01]  /*5bba0*/  PRMT R24, R9, 0x7632, R24 ;  /* 0x0000763209187816 */ /* 0x001fe20000000018 */
[----:B------:R-:W-:Y:S01]  /*5bbb0*/  IMAD.WIDE R8, R12, 0x2, R6 ;  /* 0x000000020c087825 */ /* 0x000fe200078e0206 */
[----:B------:R-:W-:Y:S02]  /*5bbc0*/  PRMT R25, R28, 0x7632, R25 ;  /* 0x000076321c197816 */ /* 0x000fe40000000019 */
[----:B------:R-:W2:Y:S04]  /*5bbd0*/  LDL.LU R28, [R1+0x48] ;  /* 0x00004800011c7983 */ /* 0x000ea80000300800 */
[----:B------:R0:W-:Y:S01]  /*5bbe0*/  @P5 STG.E.U16 [R8.64], R10 ;  /* 0x0000000a08005986 */ /* 0x0001e2000c101506 */
[----:B------:R-:W-:-:S03]  /*5bbf0*/  IMAD.WIDE R12, R12, 0x2, R20 ;  /* 0x000000020c0c7825 */ /* 0x000fc600078e0214 */
[----:B0-----:R-:W2:Y:S04]  /*5bc00*/  LDL.LU R8, [R1+0x1e34] ;  /* 0x001e340001087983 */ /* 0x001ea80000300800 */
[----:B------:R0:W-:Y:S02]  /*5bc10*/  @P1 STG.E.U16 [R12.64], R18 ;  /* 0x000000120c001986 */ /* 0x0001e4000c101506 */
[----:B0-----:R-:W-:Y:S02]  /*5bc20*/  PRMT R18, R10, 0x7632, R18 ;  /* 0x000076320a127816 */ /* 0x001fe40000000012 */
[----:B------:R-:W4:Y:S01]  /*5bc30*/  LDL.LU R10, [R1+0x1f3c] ;  /* 0x001f3c00010a7983 */ /* 0x000f220000300800 */
[----:B------:R-:W-:Y:S02]  /*5bc40*/  ISETP.LT.AND P2, PT, R19, c[0x0][0x178], !P6 ;  /* 0x00005e0013007a0c */ /* 0x000fe40007741270 */
[----:B------:R-:W-:-:S02]  /*5bc50*/  ISETP.LT.AND P4, PT, R29, c[0x0][0x178], !P6 ;  /* 0x00005e001d007a0c */ /* 0x000fc40007781270 */
[----:B------:R-:W-:Y:S01]  /*5bc60*/  ISETP.LT.AND P5, PT, R27, c[0x0][0x178], !P6 ;  /* 0x00005e001b007a0c */ /* 0x000fe200077a1270 */
[----:B------:R-:W-:Y:S01]  /*5bc70*/  IMAD.WIDE R16, R0, 0x2, R2 ;  /* 0x0000000200107825 */ /* 0x000fe200078e0202 */
[----:B------:R-:W-:-:S03]  /*5bc80*/  ISETP.LT.AND P6, PT, R11, c[0x0][0x178], !P6 ;  /* 0x00005e000b007a0c */ /* 0x000fc600077c1270 */
[----:B------:R-:W-:Y:S01]  /*5bc90*/  IMAD.WIDE R22, R0, 0x2, R4 ;  /* 0x0000000200167825 */ /* 0x000fe200078e0204 */
[----:B------:R-:W-:-:S03]  /*5bca0*/  ISETP.LT.AND P1, PT, R19, c[0x0][0x178], !P3 ;  /* 0x00005e0013007a0c */ /* 0x000fc60005f21270 */
[----:B------:R0:W-:Y:S01]  /*5bcb0*/  @P2 STG.E.U16 [R16.64], R24 ;  /* 0x0000001810002986 */ /* 0x0001e2000c101506 */
[----:B------:R-:W-:Y:S01]  /*5bcc0*/  IMAD.WIDE R12, R0, 0x2, R6 ;  /* 0x00000002000c7825 */ /* 0x000fe200078e0206 */
[----:B------:R-:W-:Y:S02]  /*5bcd0*/  PRMT R9, R18, 0x7632, R9 ;  /* 0x0000763212097816 */ /* 0x000fe40000000009 */
[----:B------:R-:W-:Y:S01]  /*5bce0*/  @P4 STG.E.U16 [R22.64], R25 ;  /* 0x0000001916004986 */ /* 0x000fe2000c101506 */
[----:B------:R-:W-:-:S03]  /*5bcf0*/  ISETP.LT.AND P2, PT, R29, c[0x0][0x178], !P3 ;  /* 0x00005e001d007a0c */ /* 0x000fc60005f41270 */
[----:B------:R1:W-:Y:S01]  /*5bd00*/  @P5 STG.E.U16 [R12.64], R18 ;  /* 0x000000120c005986 */ /* 0x0003e2000c101506 */
[----:B0-----:R-:W-:Y:S01]  /*5bd10*/  IMAD.WIDE R16, R0, 0x2, R20 ;  /* 0x0000000200107825 */ /* 0x001fe200078e0214 */
[----:B------:R-:W-:Y:S02]  /*5bd20*/  ISETP.LT.AND P5, PT, R27, c[0x0][0x178], !P3 ;  /* 0x00005e001b007a0c */ /* 0x000fe40005fa1270 */
[----:B------:R-:W4:Y:S01]  /*5bd30*/  LDL.LU R24, [R1+0x1e38] ;  /* 0x001e380001187983 */ /* 0x000f220000300800 */
[----:B------:R-:W-:-:S03]  /*5bd40*/  ISETP.LT.AND P3, PT, R11, c[0x0][0x178], !P3 ;  /* 0x00005e000b007a0c */ /* 0x000fc60005f61270 */
[----:B------:R0:W-:Y:S01]  /*5bd50*/  @P6 STG.E.U16 [R16.64], R9 ;  /* 0x0000000910006986 */ /* 0x0001e2000c101506 */
[----:B------:R-:W-:Y:S02]  /*5bd60*/  ISETP.LT.AND P6, PT, R19, c[0x0][0x178], !P0 ;  /* 0x00005e0013007a0c */ /* 0x000fe400047c1270 */
[----:B--2---:R-:W-:Y:S02]  /*5bd70*/  ISETP.GE.AND P4, PT, R8, c[0x0][0x17c], PT ;  /* 0x00005f0008007a0c */ /* 0x004fe40003f86270 */
[----:B------:R-:W-:-:S05]  /*5bd80*/  IADD3 R8, R0, c[0x0][0x198], RZ ;  /* 0x0000660000087a10 */ /* 0x000fca0007ffe0ff */
[C---:B-1----:R-:W-:Y:S01]  /*5bd90*/  IMAD.WIDE R12, R8.reuse, 0x2, R2 ;  /* 0x00000002080c7825 */ /* 0x042fe200078e0202 */
[----:B------:R-:W-:-:S03]  /*5bda0*/  IADD3 R18, R8, c[0x0][0x198], RZ ;  /* 0x0000660008127a10 */ /* 0x000fc60007ffe0ff */
[----:B------:R-:W-:Y:S01]  /*5bdb0*/  IMAD.WIDE R22, R8, 0x2, R4 ;  /* 0x0000000208167825 */ /* 0x000fe200078e0204 */
[----:B---3--:R1:W-:Y:S01]  /*5bdc0*/  @P1 STG.E.U16 [R12.64], R15 ;  /* 0x0000000f0c001986 */ /* 0x0083e2000c101506 */
[----:B------:R-:W-:Y:S02]  /*5bdd0*/  PRMT R0, R15, 0x7632, R0 ;  /* 0x000076320f007816 */ /* 0x000fe40000000000 */
[----:B0-----:R-:W-:Y:S01]  /*5bde0*/  IMAD.WIDE R16, R18, 0x2, R2 ;  /* 0x0000000212107825 */ /* 0x001fe200078e0202 */
[----:B----4-:R0:W-:Y:S03]  /*5bdf0*/  @P2 STG.E.U16 [R22.64], R26 ;  /* 0x0000001a16002986 */ /* 0x0101e6000c101506 */
[----:B-1----:R-:W-:-:S04]  /*5be00*/  IMAD.WIDE R12, R8, 0x2, R6 ;  /* 0x00000002080c7825 */ /* 0x002fc800078e0206 */
[----:B------:R-:W-:Y:S01]  /*5be10*/  IMAD.WIDE R8, R8, 0x2, R20 ;  /* 0x0000000208087825 */ /* 0x000fe200078e0214 */
[----:B0-----:R-:W2:Y:S04]  /*5be20*/  LDL.LU R23, [R1+0x1e3c] ;  /* 0x001e3c0001177983 */ /* 0x001ea80000300800 */
[----:B------:R-:W-:Y:S04]  /*5be30*/  @P5 STG.E.U16 [R12.64], R28 ;  /* 0x0000001c0c005986 */ /* 0x000fe8000c101506 */
[----:B------:R-:W3:Y:S04]  /*5be40*/  LDL.LU R25, [R1+0x1c8] ;  /* 0x0001c80001197983 */ /* 0x000ee80000300800 */
[----:B------:R-:W-:Y:S04]  /*5be50*/  @P3 STG.E.U16 [R8.64], R10 ;  /* 0x0000000a08003986 */ /* 0x000fe8000c101506 */
[----:B------:R-:W4:Y:S04]  /*5be60*/  LDL.LU R15, [R1+0x98] ;  /* 0x00009800010f7983 */ /* 0x000f280000300800 */
[----:B------:R0:W-:Y:S02]  /*5be70*/  @P6 STG.E.U16 [R16.64], R0 ;  /* 0x0000000010006986 */ /* 0x0001e4000c101506 */
[----:B0-----:R-:W-:-:S02]  /*5be80*/  PRMT R0, R26, 0x7632, R0 ;  /* 0x000076321a007816 */ /* 0x001fc40000000000 */
[----:B------:R-:W2:Y:S04]  /*5be90*/  LDL.LU R26, [R1+0x18] ;  /* 0x00001800011a7983 */ /* 0x000ea80000300800 */
[----:B------:R-:W2:Y:S01]  /*5bea0*/  LDL.LU R22, [R1+0x1e40] ;  /* 0x001e400001167983 */ /* 0x000ea20000300800 */
[----:B------:R-:W-:Y:S02]  /*5beb0*/  ISETP.LT.AND P2, PT, R29, c[0x0][0x178], !P0 ;  /* 0x00005e001d007a0c */ /* 0x000fe40004741270 */
[----:B------:R-:W-:Y:S01]  /*5bec0*/  ISETP.LT.AND P5, PT, R27, c[0x0][0x178], !P0 ;  /* 0x00005e001b007a0c */ /* 0x000fe200047a1270 */
[----:B------:R-:W-:Y:S01]  /*5bed0*/  IMAD.WIDE R12, R18, 0x2, R4 ;  /* 0x00000002120c7825 */ /* 0x000fe200078e0204 */
[----:B------:R-:W-:Y:S02]  /*5bee0*/  ISETP.LT.AND P0, PT, R11, c[0x0][0x178], !P0 ;  /* 0x00005e000b007a0c */ /* 0x000fe40004701270 */
[----:B------:R-:W-:Y:S01]  /*5bef0*/  PRMT R10, R28, 0x7632, R10 ;  /* 0x000076321c0a7816 */ /* 0x000fe2000000000a */
[----:B------:R-:W-:Y:S01]  /*5bf00*/  IMAD.WIDE R8, R18, 0x2, R6 ;  /* 0x0000000212087825 */ /* 0x000fe200078e0206 */
[----:B------:R-:W-:Y:S01]  /*5bf10*/  ISETP.LT.AND P6, PT, R19, c[0x0][0x178], !P4 ;  /* 0x00005e0013007a0c */ /* 0x000fe200067c1270 */
[----:B------:R-:W2:Y:S01]  /*5bf20*/  LDL.LU R28, [R1+0x1d8] ;  /* 0x0001d800011c7983 */ /* 0x000ea20000300800 */
[----:B------:R-:W-:-:S03]  /*5bf30*/  ISETP.LT.AND P3, PT, R29, c[0x0][0x178], !P4 ;  /* 0x00005e001d007a0c */ /* 0x000fc60006761270 */
[----:B------:R0:W-:Y:S04]  /*5bf40*/  @P2 STG.E.U16 [R12.64], R0 ;  /* 0x000000000c002986 */ /* 0x0001e8000c101506 */
[----:B------:R1:W-:Y:S01]  /*5bf50*/  @P5 STG.E.U16 [R8.64], R10 ;  /* 0x0000000a08005986 */ /* 0x0003e2000c101506 */
[----:B------:R-:W-:Y:S02]  /*5bf60*/  ISETP.LT.AND P5, PT, R27, c[0x0][0x178], !P4 ;  /* 0x00005e001b007a0c */ /* 0x000fe400067a1270 */
[----:B------:R-:W-:Y:S02]  /*5bf70*/  ISETP.LT.AND P4, PT, R11, c[0x0][0x178], !P4 ;  /* 0x00005e000b007a0c */ /* 0x000fe40006781270 */
[----:B0-----:R-:W-:Y:S02]  /*5bf80*/  IADD3 R0, R18, c[0x0][0x198], RZ ;  /* 0x0000660012007a10 */ /* 0x001fe40007ffe0ff */
[----:B-1----:R-:W-:Y:S01]  /*5bf90*/  PRMT R10, R10, 0x7632, R10 ;  /* 0x000076320a0a7816 */ /* 0x002fe2000000000a */
[----:B------:R-:W-:Y:S01]  /*5bfa0*/  IMAD.WIDE R8, R18, 0x2, R20 ;  /* 0x0000000212087825 */ /* 0x000fe200078e0214 */
[----:B------:R-:W-:-:S02]  /*5bfb0*/  ISETP.GE.AND P1, PT, R24, c[0x0][0x17c], PT ;  /* 0x00005f0018007a0c */ /* 0x000fc40003f26270 */
[----:B------:R-:W2:Y:S01]  /*5bfc0*/  LDL.LU R24, [R1+0x1b8] ;  /* 0x0001b80001187983 */ /* 0x000ea20000300800 */
[----:B------:R-:W-:-:S04]  /*5bfd0*/  IMAD.WIDE R12, R0, 0x2, R2 ;  /* 0x00000002000c7825 */ /* 0x000fc800078e0202 */
[C---:B------:R-:W-:Y:S01]  /*5bfe0*/  IMAD.WIDE R16, R0.reuse, 0x2, R4 ;  /* 0x0000000200107825 */ /* 0x040fe200078e0204 */
[----:B------:R0:W-:Y:S03]  /*5bff0*/  @P0 STG.E.U16 [R8.64], R10 ;  /* 0x0000000a08000986 */ /* 0x0001e6000c101506 */
[C---:B0-----:R-:W-:Y:S01]  /*5c000*/  IMAD.WIDE R8, R0.reuse, 0x2, R6 ;  /* 0x0000000200087825 */ /* 0x041fe200078e0206 */
[----:B------:R-:W-:Y:S01]  /*5c010*/  IADD3 R10, R0, c[0x0][0x198], RZ ;  /* 0x00006600000a7a10 */ /* 0x000fe20007ffe0ff */
[----:B---3--:R0:W-:Y:S01]  /*5c020*/  @P6 STG.E.U16 [R12.64], R25 ;  /* 0x000000190c006986 */ /* 0x0081e2000c101506 */
[----:B------:R-:W-:-:S03]  /*5c030*/  ISETP.LT.AND P6, PT, R19, c[0x0][0x178], !P1 ;  /* 0x00005e0013007a0c */ /* 0x000fc60004fc1270 */
[----:B----4-:R1:W-:Y:S01]  /*5c040*/  @P3 STG.E.U16 [R16.64], R15 ;  /* 0x0000000f10003986 */ /* 0x0103e2000c101506 */
[----:B------:R-:W-:Y:S01]  /*5c050*/  ISETP.LT.AND P3, PT, R29, c[0x0][0x178], !P1 ;  /* 0x00005e001d007a0c */ /* 0x000fe20004f61270 */
[----:B0-----:R-:W-:Y:S01]  /*5c060*/  IMAD.WIDE R12, R0, 0x2, R20 ;  /* 0x00000002000c7825 */ /* 0x001fe200078e0214 */
[----:B------:R-:W-:-:S03]  /*5c070*/  PRMT R0, R25, 0x7632, R0 ;  /* 0x0000763219007816 */ /* 0x000fc60000000000 */
[----:B-1----:R-:W-:Y:S01]  /*5c080*/  IMAD.WIDE R16, R10, 0x2, R2 ;  /* 0x000000020a107825 */ /* 0x002fe200078e0202 */
[----:B--2---:R0:W-:Y:S01]  /*5c090*/  @P5 STG.E.U16 [R8.64], R26 ;  /* 0x0000001a08005986 */ /* 0x0041e2000c101506 */
[----:B------:R-:W-:-:S03]  /*5c0a0*/  ISETP.GE.AND P0, PT, R22, c[0x0][0x17c], PT ;  /* 0x00005f0016007a0c */ /* 0x000fc60003f06270 */
[----:B------:R-:W2:Y:S04]  /*5c0b0*/  LDL.LU R22, [R1+0x1e44] ;  /* 0x001e440001167983 */ /* 0x000ea80000300800 */
[----:B------:R1:W-:Y:S01]  /*5c0c0*/  @P4 STG.E.U16 [R12.64], R14 ;  /* 0x0000000e0c004986 */ /* 0x0003e2000c101506 */
[----:B------:R-:W-:Y:S01]  /*5c0d0*/  ISETP.LT.AND P4, PT, R27, c[0x0][0x178], !P1 ;  /* 0x00005e001b007a0c */ /* 0x000fe20004f81270 */
[----:B0-----:R-:W-:Y:S02]  /*5c0e0*/  IMAD.WIDE R8, R10, 0x2, R4 ;  /* 0x000000020a087825 */ /* 0x001fe400078e0204 */
[----:B------:R-:W-:Y:S01]  /*5c0f0*/  @P6 STG.E.U16 [R16.64], R0 ;  /* 0x0000000010006986 */ /* 0x000fe2000c101506 */
[----:B------:R-:W-:-:S03]  /*5c100*/  ISETP.GE.AND P2, PT, R23, c[0x0][0x17c], PT ;  /* 0x00005f0017007a0c */ /* 0x000fc60003f46270 */
[----:B------:R-:W3:Y:S01]  /*5c110*/  LDL.LU R25, [R1+0x1e48] ;  /* 0x001e480001197983 */ /* 0x000ee20000300800 */
[----:B-1----:R-:W-:Y:S02]  /*5c120*/  PRMT R12, R15, 0x7632, R12 ;  /* 0x000076320f0c7816 */ /* 0x002fe4000000000c */
[----:B------:R-:W-:Y:S01]  /*5c130*/  PRMT R14, R26, 0x7632, R14 ;  /* 0x000076321a0e7816 */ /* 0x000fe2000000000e */
[----:B------:R-:W4:Y:S04]  /*5c140*/  LDL.LU R15, [R1+0x58] ;  /* 0x00005800010f7983 */ /* 0x000f280000300800 */
[----:B------:R0:W-:Y:S01]  /*5c150*/  @P3 STG.E.U16 [R8.64], R12 ;  /* 0x0000000c08003986 */ /* 0x0001e2000c101506 */
[----:B------:R-:W-:Y:S01]  /*5c160*/  ISETP.LT.AND P5, PT, R19, c[0x0][0x178], !P2 ;  /* 0x00005e0013007a0c */ /* 0x000fe200057a1270 */
[----:B0-----:R-:W-:-:S05]  /*5c170*/  IMAD.WIDE R8, R10, 0x2, R6 ;  /* 0x000000020a087825 */ /* 0x001fca00078e0206 */
[----:B------:R0:W-:Y:S01]  /*5c180*/  @P4 STG.E.U16 [R8.64], R14 ;  /* 0x0000000e08004986 */ /* 0x0001e2000c101506 */
[----:B------:R-:W-:-:S03]  /*5c190*/  ISETP.LT.AND P4, PT, R19, c[0x0][0x178], !P0 ;  /* 0x00005e0013007a0c */ /* 0x000fc60004781270 */
[----:B------:R-:W4:Y:S01]  /*5c1a0*/  LDL.LU R19, [R1+0x1f38] ;  /* 0x001f380001137983 */ /* 0x000f220000300800 */
[----:B------:R-:W-:Y:S02]  /*5c1b0*/  ISETP.LT.AND P1, PT, R11, c[0x0][0x178], !P1 ;  /* 0x00005e000b007a0c */ /* 0x000fe40004f21270 */
[----:B------:R-:W-:Y:S02]  /*5c1c0*/  ISETP.LT.AND P6, PT, R29, c[0x0][0x178], !P2 ;  /* 0x00005e001d007a0c */ /* 0x000fe400057c1270 */
[C---:B------:R-:W-:Y:S01]  /*5c1d0*/  IADD3 R0, R10.reuse, c[0x0][0x198], RZ ;  /* 0x000066000a007a10 */ /* 0x040fe20007ffe0ff */
[----:B------:R-:W-:Y:S01]  /*5c1e0*/  IMAD.WIDE R12, R10, 0x2, R20 ;  /* 0x000000020a0c7825 */ /* 0x000fe200078e0214 */
[----:B------:R-:W-:Y:S01]  /*5c1f0*/  PRMT R18, R14, 0x7632, R18 ;  /* 0x000076320e127816 */ /* 0x000fe20000000012 */
[----:B------:R-:W4:Y:S02]  /*5c200*/  LDL.LU R26, [R1+0x6c] ;  /* 0x00006c00011a7983 */ /* 0x000f240000300800 */
[----:B------:R-:W-:-:S04]  /*5c210*/  IMAD.WIDE R16, R0, 0x2, R2 ;  /* 0x0000000200107825 */ /* 0x000fc800078e0202 */
[----:B------:R1:W-:Y:S04]  /*5c220*/  @P1 STG.E.U16 [R12.64], R18 ;  /* 0x000000120c001986 */ /* 0x0003e8000c101506 */
[----:B------:R1:W-:Y:S01]  /*5c230*/  @P5 STG.E.U16 [R16.64], R28 ;  /* 0x0000001c10005986 */ /* 0x0003e2000c101506 */
[----:B------:R-:W-:Y:S02]  /*5c240*/  ISETP.LT.AND P5, PT, R27, c[0x0][0x178], !P2 ;  /* 0x00005e001b007a0c */ /* 0x000fe400057a1270 */
[----:B------:R-:W-:Y:S02]  /*5c250*/  ISETP.LT.AND P2, PT, R11, c[0x0][0x178], !P2 ;  /* 0x00005e000b007a0c */ /* 0x000fe40005741270 */
[C---:B------:R-:W-:Y:S01]  /*5c260*/  IADD3 R10, R0.reuse, c[0x0][0x198], RZ ;  /* 0x00006600000a7a10 */ /* 0x040fe20007ffe0ff */
[----:B0-----:R-:W-:Y:S01]  /*5c270*/  IMAD.WIDE R8, R0, 0x2, R6 ;  /* 0x0000000200087825 */ /* 0x001fe200078e0206 */
[----:B------:R-:W-:-:S03]  /*5c280*/  PRMT R14, R28, 0x7632, R14 ;  /* 0x000076321c0e7816 */ /* 0x000fc6000000000e */
[----:B-1----:R-:W-:Y:S01]  /*5c290*/  IMAD.WIDE R12, R0, 0x2, R20 ;  /* 0x00000002000c7825 */ /* 0x002fe200078e0214 */
[----:B------:R-:W-:Y:S01]  /*5c2a0*/  PRMT R18, R24, 0x7632, R18 ;  /* 0x0000763218127816 */ /* 0x000fe20000000012 */
[----:B------:R-:W4:Y:S02]  /*5c2b0*/  LDL.LU R28, [R1+0x3c] ;  /* 0x00003c00011c7983 */ /* 0x000f240000300800 */
[----:B------:R-:W-:Y:S01]  /*5c2c0*/  IMAD.WIDE R16, R10, 0x2, R2 ;  /* 0x000000020a107825 */ /* 0x000fe200078e0202 */
[----:B--2---:R-:W-:-:S03]  /*5c2d0*/  ISETP.GE.AND P3, PT, R22, c[0x0][0x17c], PT ;  /* 0x00005f0016007a0c */ /* 0x004fc60003f66270 */
[----:B------:R-:W-:-:S05]  /*5c2e0*/  IMAD.WIDE R22, R0, 0x2, R4 ;  /* 0x0000000200167825 */ /* 0x000fca00078e0204 */
[----:B------:R0:W-:Y:S01]  /*5c2f0*/  @P6 STG.E.U16 [R22.64], R24 ;  /* 0x0000001816006986 */ /* 0x0001e2000c101506 */
[----:B------:R-:W-:Y:S02]  /*5c300*/  ISETP.LT.AND P6, PT, R29, c[0x0][0x178], !P0 ;  /* 0x00005e001d007a0c */ /* 0x000fe400047c1270 */
[----:B---3--:R-:W-:Y:S02]  /*5c310*/  ISETP.GE.AND P1, PT, R25, c[0x0][0x17c], PT ;  /* 0x00005f0019007a0c */ /* 0x008fe40003f26270 */
[----:B------:R-:W2:Y:S01]  /*5c320*/  LDL.LU R25, [R1+0x1e50] ;  /* 0x001e500001197983 */ /* 0x000ea20000300800 */
[----:B0-----:R-:W-:-:S03]  /*5c330*/  IMAD.WIDE R22, R10, 0x2, R4 ;  /* 0x000000020a167825 */ /* 0x001fc600078e0204 */
[----:B----4-:R-:W-:Y:S04]  /*5c340*/  @P5 STG.E.U16 [R8.64], R15 ;  /* 0x0000000f08005986 */ /* 0x010fe8000c101506 */
[----:B------:R-:W3:Y:S04]  /*5c350*/  LDL.LU R24, [R1+0x2c] ;  /* 0x00002c0001187983 */ /* 0x000ee80000300800 */
[----:B------:R-:W4:Y:S04]  /*5c360*/  LDL.LU R0, [R1+0x1e4c] ;  /* 0x001e4c0001007983 */ /* 0x000f280000300800 */
[----:B------:R-:W-:Y:S04]  /*5c370*/  @P2 STG.E.U16 [R12.64], R19 ;  /* 0x000000130c002986 */ /* 0x000fe8000c101506 */
[----:B------:R-:W-:Y:S04]  /*5c380*/  @P4 STG.E.U16 [R16.64], R14 ;  /* 0x0000000e10004986 */ /* 0x000fe8000c101506 */
[----:B------:R0:W-:Y:S04]  /*5c390*/  @P6 STG.E.U16 [R22.64], R18 ;  /* 0x0000001216006986 */ /* 0x0001e8000c101506 */
[----:B0-----:R-:W2:Y:S01]  /*5c3a0*/  LDL R23, [R1+0xbd4] ;  /* 0x000bd40001177983 */ /* 0x001ea20000100800 */
[----:B------:R-:W-:-:S02]  /*5c3b0*/  ISETP.LT.AND P5, PT, R27, c[0x0][0x178], !P0 ;  /* 0x00005e001b007a0c */ /* 0x000fc400047a1270 */
[----:B------:R-:W-:Y:S02]  /*5c3c0*/  PRMT R16, R15, 0x7632, R16 ;  /* 0x000076320f107816 */ /* 0x000fe40000000010 */
[----:B------:R-:W3:Y:S01]  /*5c3d0*/  LDL.LU R15, [R1+0x1f34] ;  /* 0x001f3400010f7983 */ /* 0x000ee20000300800 */
[----:B------:R-:W-:-:S03]  /*5c3e0*/  PRMT R14, R19, 0x7632, R14 ;  /* 0x00007632130e7816 */ /* 0x000fc6000000000e */
[----:B------:R-:W3:Y:S01]  /*5c3f0*/  LDL.LU R19, [R1+0x1f30] ;  /* 0x001f300001137983 */ /* 0x000ee20000300800 */
[----:B------:R-:W-:Y:S01]  /*5c400*/  ISETP.LT.AND P0, PT, R11, c[0x0][0x178], !P0 ;  /* 0x00005e000b007a0c */ /* 0x000fe20004701270 */
[----:B------:R-:W-:Y:S01]  /*5c410*/  IMAD.WIDE R8, R10, 0x2, R6 ;  /* 0x000000020a087825 */ /* 0x000fe200078e0206 */
[----:B------:R-:W-:-:S04]  /*5c420*/  ISETP.LT.AND P6, PT, R29, c[0x0][0x178], !P3 ;  /* 0x00005e001d007a0c */ /* 0x000fc80005fc1270 */
[----:B------:R0:W-:Y:S01]  /*5c430*/  @P5 STG.E.U16 [R8.64], R16 ;  /* 0x0000001008005986 */ /* 0x0001e2000c101506 */
[----:B------:R-:W-:Y:S01]  /*5c440*/  ISETP.LT.AND P5, PT, R27, c[0x0][0x178], !P3 ;  /* 0x00005e001b007a0c */ /* 0x000fe20005fa1270 */
[----:B------:R-:W-:-:S05]  /*5c450*/  IMAD.WIDE R12, R10, 0x2, R20 ;  /* 0x000000020a0c7825 */ /* 0x000fca00078e0214 */
[----:B------:R1:W-:Y:S01]  /*5c460*/  @P0 STG.E.U16 [R12.64], R14 ;  /* 0x0000000e0c000986 */ /* 0x0003e2000c101506 */
[----:B------:R-:W-:Y:S02]  /*5c470*/  PRMT R18, R28, 0x7632, R18 ;  /* 0x000076321c127816 */ /* 0x000fe40000000012 */
[----:B----4-:R-:W-:Y:S02]  /*5c480*/  ISETP.GE.AND P2, PT, R0, c[0x0][0x17c], PT ;  /* 0x00005f0000007a0c */ /* 0x010fe40003f46270 */
[----:B------:R-:W-:-:S05]  /*5c490*/  IADD3 R0, R10, c[0x0][0x198], RZ ;  /* 0x000066000a007a10 */ /* 0x000fca0007ffe0ff */
[----:B0-----:R-:W-:-:S04]  /*5c4a0*/  IMAD.WIDE R8, R0, 0x2, R2 ;  /* 0x0000000200087825 */ /* 0x001fc800078e0202 */
[----:B------:R-:W-:Y:S01]  /*5c4b0*/  IMAD.WIDE R16, R0, 0x2, R4 ;  /* 0x0000000200107825 */ /* 0x000fe200078e0204 */
[----:B------:R-:W-:Y:S02]  /*5c4c0*/  PRMT R10, R26, 0x7632, R10 ;  /* 0x000076321a0a7816 */ /* 0x000fe4000000000a */
[----:B-1----:R-:W-:Y:S02]  /*5c4d0*/  IADD3 R14, R0, c[0x0][0x198], RZ ;  /* 0x00006600000e7a10 */ /* 0x002fe40007ffe0ff */
[----:B--2---:R-:W-:Y:S02]  /*5c4e0*/  ISETP.LT.AND P4, PT, R23, c[0x0][0x178], !P3 ;  /* 0x00005e0017007a0c */ /* 0x004fe40005f81270 */
[----:B------:R-:W-:-:S11]  /*5c4f0*/  ISETP.LT.AND P3, PT, R11, c[0x0][0x178], !P3 ;  /* 0x00005e000b007a0c */ /* 0x000fd60005f61270 */
[----:B------:R0:W-:Y:S01]  /*5c500*/  @P4 STG.E.U16 [R8.64], R26 ;  /* 0x0000001a08004986 */ /* 0x0001e2000c101506 */
[----:B------:R-:W-:-:S03]  /*5c510*/  ISETP.LT.AND P4, PT, R23, c[0x0][0x178], !P1 ;  /* 0x00005e0017007a0c */ /* 0x000fc60004f81270 */
[----:B------:R1:W-:Y:S01]  /*5c520*/  @P6 STG.E.U16 [R16.64], R28 ;  /* 0x0000001c10006986 */ /* 0x0003e2000c101506 */
[----:B------:R-:W-:Y:S01]  /*5c530*/  ISETP.LT.AND P6, PT, R29, c[0x0][0x178], !P1 ;  /* 0x00005e001d007a0c */ /* 0x000fe20004fc1270 */
[C---:B0-----:R-:W-:Y:S02]  /*5c540*/  IMAD.WIDE R8, R0.reuse, 0x2, R6 ;  /* 0x0000000200087825 */ /* 0x041fe400078e0206 */
[----:B------:R-:W2:Y:S04]  /*5c550*/  LDL.LU R26, [R1+0x8c] ;  /* 0x00008c00011a7983 */ /* 0x000ea80000300800 */
[----:B---3--:R0:W-:Y:S01]  /*5c560*/  @P5 STG.E.U16 [R8.64], R24 ;  /* 0x0000001808005986 */ /* 0x0081e2000c101506 */
[----:B------:R-:W-:Y:S02]  /*5c570*/  ISETP.LT.AND P5, PT, R27, c[0x0][0x178], !P1 ;  /* 0x00005e001b007a0c */ /* 0x000fe40004fa1270 */
[----:B------:R-:W-:Y:S01]  /*5c580*/  ISETP.LT.AND P1, PT, R11, c[0x0][0x178], !P1 ;  /* 0x00005e000b007a0c */ /* 0x000fe20004f21270 */
[----:B-1----:R-:W3:Y:S04]  /*5c590*/  LDL.LU R28, [R1+0x7c] ;  /* 0x00007c00011c7983 */ /* 0x002ee80000300800 */
[----:B------:R-:W4:Y:S01]  /*5c5a0*/  LDL.LU R11, [R1+0x1f2c] ;  /* 0x001f2c00010b7983 */ /* 0x000f220000300800 */
[----:B0-----:R-:W-:Y:S01]  /*5c5b0*/  IMAD.WIDE R8, R0, 0x2, R20 ;  /* 0x0000000200087825 */ /* 0x001fe200078e0214 */
[----:B------:R-:W-:-:S02]  /*5c5c0*/  PRMT R0, R24, 0x7632, R0 ;  /* 0x0000763218007816 */ /* 0x000fc40000000000 */
[----:B------:R-:W2:Y:S01]  /*5c5d0*/  LDL.LU R24, [R1+0x1e58] ;  /* 0x001e580001187983 */ /* 0x000ea20000300800 */
[----:B------:R-:W-:Y:S02]  /*5c5e0*/  ISETP.GE.AND P0, PT, R25, c[0x0][0x17c], PT ;  /* 0x00005f0019007a0c */ /* 0x000fe40003f06270 */
[----:B------:R-:W-:Y:S01]  /*5c5f0*/  PRMT R22, R19, 0x7632, R22 ;  /* 0x0000763213167816 */ /* 0x000fe20000000016 */
[----:B------:R-:W3:Y:S04]  /*5c600*/  LDL.LU R25, [R1+0x4c] ;  /* 0x00004c0001197983 */ /* 0x000ee80000300800 */
[----:B------:R0:W-:Y:S01]  /*5c610*/  @P3 STG.E.U16 [R8.64], R19 ;  /* 0x0000001308003986 */ /* 0x0001e2000c101506 */
[----:B------:R-:W-:-:S04]  /*5c620*/  IMAD.WIDE R12, R14, 0x2, R2 ;  /* 0x000000020e0c7825 */ /* 0x000fc800078e0202 */
[C---:B------:R-:W-:Y:S01]  /*5c630*/  IMAD.WIDE R16, R14.reuse, 0x2, R4 ;  /* 0x000000020e107825 */ /* 0x040fe200078e0204 */
[----:B0-----:R-:W4:Y:S04]  /*5c640*/  LDL R19, [R1+0xbdc] ;  /* 0x000bdc0001137983 */ /* 0x001f280000100800 */
[----:B------:R-:W-:Y:S04]  /*5c650*/  @P4 STG.E.U16 [R12.64], R10 ;  /* 0x0000000a0c004986 */ /* 0x000fe8000c101506 */
[----:B------:R0:W-:Y:S01]  /*5c660*/  @P6 STG.E.U16 [R16.64], R18 ;  /* 0x0000001210006986 */ /* 0x0001e2000c101506 */
[----:B------:R-:W-:-:S03]  /*5c670*/  IMAD.WIDE R8, R14, 0x2, R6 ;  /* 0x000000020e087825 */ /* 0x000fc600078e0206 */
[----:B0-----:R-:W4:Y:S01]  /*5c680*/  LDL.LU R17, [R1+0x1e54] ;  /* 0x001e540001117983 */ /* 0x001f220000300800 */
[----:B------:R-:W-:-:S03]  /*5c690*/  IMAD.WIDE R12, R14, 0x2, R20 ;  /* 0x000000020e0c7825 */ /* 0x000fc600078e0214 */
[----:B------:R0:W-:Y:S04]  /*5c6a0*/  @P5 STG.E.U16 [R8.64], R0 ;  /* 0x0000000008005986 */ /* 0x0001e8000c101506 */
[----:B------:R1:W-:Y:S01]  /*5c6b0*/  @P1 STG.E.U16 [R12.64], R22 ;  /* 0x000000160c001986 */ /* 0x0003e2000c101506 */
[----:B------:R-:W-:Y:S02]  /*5c6c0*/  ISETP.LT.AND P4, PT, R23, c[0x0][0x178], !P2 ;  /* 0x00005e0017007a0c */ /* 0x000fe40005781270 */
[----:B------:R-:W-:Y:S02]  /*5c6d0*/  ISETP.LT.AND P6, PT, R29, c[0x0][0x178], !P2 ;  /* 0x00005e001d007a0c */ /* 0x000fe400057c1270 */
[----:B------:R-:W-:-:S05]  /*5c6e0*/  IADD3 R10, R14, c[0x0][0x198], RZ ;  /* 0x000066000e0a7a10 */ /* 0x000fca0007ffe0ff */
[----:B0-----:R-:W-:-:S04]  /*5c6f0*/  IMAD.WIDE R8, R10, 0x2, R2 ;  /* 0x000000020a087825 */ /* 0x001fc800078e0202 */
[----:B-1----:R-:W-:Y:S01]  /*5c700*/  IMAD.WIDE R12, R10, 0x2, R4 ;  /* 0x000000020a0c7825 */ /* 0x002fe200078e0204 */
[----:B--2---:R-:W-:Y:S02]  /*5c710*/  ISETP.GE.AND P1, PT, R24, c[0x0][0x17c], PT ;  /* 0x00005f0018007a0c */ /* 0x004fe40003f26270 */
[----:B------:R-:W2:Y:S04]  /*5c720*/  LDL.LU R24, [R1+0x1cc] ;  /* 0x0001cc0001187983 */ /* 0x000ea80000300800 */
[----:B------:R-:W2:Y:S01]  /*5c730*/  LDL.LU R22, [R1+0x1e5c] ;  /* 0x001e5c0001167983 */ /* 0x000ea20000300800 */
[----:B------:R-:W-:Y:S02]  /*5c740*/  PRMT R0, R26, 0x7632, R0 ;  /* 0x000076321a007816 */ /* 0x000fe40000000000 */
[----:B---3--:R-:W-:Y:S01]  /*5c750*/  PRMT R14, R28, 0x7632, R14 ;  /* 0x000076321c0e7816 */ /* 0x008fe2000000000e */
[----:B------:R0:W-:Y:S04]  /*5c760*/  @P4 STG.E.U16 [R8.64], R26 ;  /* 0x0000001a08004986 */ /* 0x0001e8000c101506 */
[----:B------:R-:W3:Y:S04]  /*5c770*/  LDL.LU R18, [R1+0x1e60] ;  /* 0x001e600001127983 */ /* 0x000ee80000300800 */
[----:B------:R1:W-:Y:S04]  /*5c780*/  @P6 STG.E.U16 [R12.64], R28 ;  /* 0x0000001c0c006986 */ /* 0x0003e8000c101506 */
[----:B0-----:R-:W3:Y:S04]  /*5c790*/  LDL.LU R26, [R1+0x9c] ;  /* 0x00009c00011a7983 */ /* 0x001ee80000300800 */
[----:B-1----:R-:W3:Y:S01]  /*5c7a0*/  LDL.LU R28, [R1+0x1c] ;  /* 0x00001c00011c7983 */ /* 0x002ee20000300800 */
[----:B------:R-:W-:-:S02]  /*5c7b0*/  ISETP.LT.AND P5, PT, R27, c[0x0][0x178], !P2 ;  /* 0x00005e001b007a0c */ /* 0x000fc400057a1270 */
[----:B----4-:R-:W-:Y:S02]  /*5c7c0*/  ISETP.LT.AND P2, PT, R19, c[0x0][0x178], !P2 ;  /* 0x00005e0013007a0c */ /* 0x010fe40005741270 */
[----:B------:R-:W-:Y:S01]  /*5c7d0*/  ISETP.LT.AND P4, PT, R23, c[0x0][0x178], !P0 ;  /* 0x00005e0017007a0c */ /* 0x000fe20004781270 */
[C---:B------:R-:W-:Y:S01]  /*5c7e0*/  IMAD.WIDE R8, R10.reuse, 0x2, R6 ;  /* 0x000000020a087825 */ /* 0x040fe200078e0206 */
[C---:B------:R-:W-:Y:S02]  /*5c7f0*/  IADD3 R16, R10.reuse, c[0x0][0x198], RZ ;  /* 0x000066000a107a10 */ /* 0x040fe40007ffe0ff */
[----:B------:R-:W-:Y:S01]  /*5c800*/  ISETP.LT.AND P6, PT, R29, c[0x0][0x178], !P0 ;  /* 0x00005e001d007a0c */ /* 0x000fe200047c1270 */
[----:B------:R-:W-:Y:S01]  /*5c810*/  IMAD.WIDE R12, R10, 0x2, R20 ;  /* 0x000000020a0c7825 */ /* 0x000fe200078e0214 */
[----:B------:R-:W-:-:S03]  /*5c820*/  ISETP.GE.AND P3, PT, R17, c[0x0][0x17c], PT ;  /* 0x00005f0011007a0c */ /* 0x000fc60003f66270 */
[----:B------:R0:W-:Y:S01]  /*5c830*/  @P5 STG.E.U16 [R8.64], R25 ;  /* 0x0000001908005986 */ /* 0x0001e2000c101506 */
[----:B------:R-:W-:-:S03]  /*5c840*/  ISETP.LT.AND P5, PT, R23, c[0x0][0x178], !P3 ;  /* 0x00005e0017007a0c */ /* 0x000fc60005fa1270 */
[----:B------:R1:W-:Y:S01]  /*5c850*/  @P2 STG.E.U16 [R12.64], R11 ;  /* 0x0000000b0c002986 */ /* 0x0003e2000c101506 */
[----:B------:R-:W-:Y:S02]  /*5c860*/  ISETP.LT.AND P2, PT, R27, c[0x0][0x178], !P0 ;  /* 0x00005e001b007a0c */ /* 0x000fe40004741270 */
[----:B------:R-:W-:Y:S01]  /*5c870*/  ISETP.LT.AND P0, PT, R19, c[0x0][0x178], !P0 ;  /* 0x00005e0013007a0c */ /* 0x000fe20004701270 */
[----:B0-----:R-:W-:-:S04]  /*5c880*/  IMAD.WIDE R8, R16, 0x2, R2 ;  /* 0x0000000210087825 */ /* 0x001fc800078e0202 */
[C---:B-1----:R-:W-:Y:S01]  /*5c890*/  IMAD.WIDE R12, R16.reuse, 0x2, R4 ;  /* 0x00000002100c7825 */ /* 0x042fe200078e0204 */
[----:B------:R0:W-:Y:S01]  /*5c8a0*/  @P4 STG.E.U16 [R8.64], R0 ;  /* 0x0000000008004986 */ /* 0x0001e2000c101506 */
[----:B------:R-:W-:Y:S02]  /*5c8b0*/  PRMT R10, R25, 0x7632, R10 ;  /* 0x00007632190a7816 */ /* 0x000fe4000000000a */
[----:B------:R-:W-:Y:S01]  /*5c8c0*/  PRMT R11, R11, 0x7632, R11 ;  /* 0x000076320b0b7816 */ /* 0x000fe2000000000b */
[----:B------:R1:W-:Y:S01]  /*5c8d0*/  @P6 STG.E.U16 [R12.64], R14 ;  /* 0x0000000e0c006986 */ /* 0x0003e2000c101506 */
[C---:B0-----:R-:W-:Y:S01]  /*5c8e0*/  IADD3 R0, R16.reuse, c[0x0][0x198], RZ ;  /* 0x0000660010007a10 */ /* 0x041fe20007ffe0ff */
[----:B------:R-:W-:-:S04]  /*5c8f0*/  IMAD.WIDE R8, R16, 0x2, R6 ;  /* 0x0000000210087825 */ /* 0x000fc800078e0206 */
[----:B-1----:R-:W-:Y:S01]  /*5c900*/  IMAD.WIDE R12, R16, 0x2, R20 ;  /* 0x00000002100c7825 */ /* 0x002fe200078e0214 */
[----:B------:R0:W-:Y:S03]  /*5c910*/  @P2 STG.E.U16 [R8.64], R10 ;  /* 0x0000000a08002986 */ /* 0x0001e6000c101506 */
[C---:B------:R-:W-:Y:S01]  /*5c920*/  IMAD.WIDE R16, R0.reuse, 0x2, R2 ;  /* 0x0000000200107825 */ /* 0x040fe200078e0202 */
[----:B------:R1:W-:Y:S01]  /*5c930*/  @P0 STG.E.U16 [R12.64], R11 ;  /* 0x0000000b0c000986 */ /* 0x0003e2000c101506 */
[----:B------:R-:W-:Y:S02]  /*5c940*/  ISETP.LT.AND P4, PT, R29, c[0x0][0x178], !P3 ;  /* 0x00005e001d007a0c */ /* 0x000fe40005f81270 */
[----:B------:R-:W-:Y:S01]  /*5c950*/  ISETP.LT.AND P6, PT, R27, c[0x0][0x178], !P3 ;  /* 0x00005e001b007a0c */ /* 0x000fe20005fc1270 */
[----:B0-----:R-:W-:-:S04]  /*5c960*/  IMAD.WIDE R8, R0, 0x2, R4 ;  /* 0x0000000200087825 */ /* 0x001fc800078e0204 */
[----:B-1----:R-:W-:Y:S01]  /*5c970*/  IMAD.WIDE R10, R0, 0x2, R6 ;  /* 0x00000002000a7825 */ /* 0x002fe200078e0206 */
[----:B--2---:R0:W-:Y:S01]  /*5c980*/  @P5 STG.E.U16 [R16.64], R24 ;  /* 0x0000001810005986 */ /* 0x0041e2000c101506 */
[----:B------:R-:W-:-:S03]  /*5c990*/  PRMT R13, R24, 0x7632, R13 ;  /* 0x00007632180d7816 */ /* 0x000fc6000000000d */
[----:B0-----:R-:W2:Y:S01]  /*5c9a0*/  LDL.LU R24, [R1+0x1e64] ;  /* 0x001e640001187983 */ /* 0x001ea20000300800 */
[----:B------:R-:W-:-:S03]  /*5c9b0*/  ISETP.GE.AND P2, PT, R22, c[0x0][0x17c], PT ;  /* 0x00005f0016007a0c */ /* 0x000fc60003f46270 */
[----:B------:R-:W4:Y:S01]  /*5c9c0*/  LDL.LU R22, [R1+0x1dc] ;  /* 0x0001dc0001167983 */ /* 0x000f220000300800 */
[----:B---3--:R-:W-:-:S03]  /*5c9d0*/  ISETP.GE.AND P0, PT, R18, c[0x0][0x17c], PT ;  /* 0x00005f0012007a0c */ /* 0x008fc60003f06270 */
[----:B------:R-:W-:Y:S04]  /*5c9e0*/  @P4 STG.E.U16 [R8.64], R26 ;  /* 0x0000001a08004986 */ /* 0x000fe8000c101506 */
[----:B------:R-:W3:Y:S04]  /*5c9f0*/  LDL.LU R16, [R1+0x1e68] ;  /* 0x001e680001107983 */ /* 0x000ee80000300800 */
[----:B------:R0:W-:Y:S01]  /*5ca00*/  @P6 STG.E.U16 [R10.64], R28 ;  /* 0x0000001c0a006986 */ /* 0x0001e2000c101506 */
[----:B------:R-:W-:-:S03]  /*5ca10*/  PRMT R14, R28, 0x7632, R14 ;  /* 0x000076321c0e7816 */ /* 0x000fc6000000000e */
[----:B------:R-:W3:Y:S04]  /*5ca20*/  LDL.LU R18, [R1+0x1bc] ;  /* 0x0001bc0001127983 */ /* 0x000ee80000300800 */
[----:B0-----:R-:W3:Y:S04]  /*5ca30*/  LDL.LU R28, [R1+0x5c] ;  /* 0x00005c00011c7983 */ /* 0x001ee80000300800 */
[----:B------:R-:W3:Y:S01]  /*5ca40*/  LDL.LU R17, [R1+0xc] ;  /* 0x00000c0001117983 */ /* 0x000ee20000300800 */
[----:B------:R-:W-:Y:S02]  /*5ca50*/  ISETP.LT.AND P3, PT, R19, c[0x0][0x178], !P3 ;  /* 0x00005e0013007a0c */ /* 0x000fe40005f61270 */
[----:B------:R-:W-:-:S02]  /*5ca60*/  ISETP.LT.AND P5, PT, R23, c[0x0][0x178], !P1 ;  /* 0x00005e0017007a0c */ /* 0x000fc40004fa1270 */
[C---:B------:R-:W-:Y:S02]  /*5ca70*/  IADD3 R12, R0.reuse, c[0x0][0x198], RZ ;  /* 0x00006600000c7a10 */ /* 0x040fe40007ffe0ff */
[----:B------:R-:W-:Y:S01]  /*5ca80*/  ISETP.LT.AND P4, PT, R29, c[0x0][0x178], !P1 ;  /* 0x00005e001d007a0c */ /* 0x000fe20004f81270 */
[----:B------:R-:W-:Y:S01]  /*5ca90*/  IMAD.WIDE R8, R0, 0x2, R20 ;  /* 0x0000000200087825 */ /* 0x000fe200078e0214 */
[----:B------:R-:W-:-:S03]  /*5caa0*/  ISETP.LT.AND P6, PT, R27, c[0x0][0x178], !P1 ;  /* 0x00005e001b007a0c */ /* 0x000fc60004fc1270 */
[----:B------:R-:W-:Y:S01]  /*5cab0*/  IMAD.WIDE R10, R12, 0x2, R2 ;  /* 0x000000020c0a7825 */ /* 0x000fe200078e0202 */
[----:B------:R-:W-:Y:S01]  /*5cac0*/  PRMT R0, R26, 0x7632, R0 ;  /* 0x000076321a007816 */ /* 0x000fe20000000000 */
[----:B------:R0:W-:Y:S04]  /*5cad0*/  @P3 STG.E.U16 [R8.64], R15 ;  /* 0x0000000f08003986 */ /* 0x0001e8000c101506 */
[----:B------:R1:W-:Y:S01]  /*5cae0*/  @P5 STG.E.U16 [R10.64], R13 ;  /* 0x0000000d0a005986 */ /* 0x0003e2000c101506 */
[----:B0-----:R-:W-:-:S04]  /*5caf0*/  IMAD.WIDE R8, R12, 0x2, R4 ;  /* 0x000000020c087825 */ /* 0x001fc800078e0204 */
[----:B-1----:R-:W-:Y:S01]  /*5cb00*/  IMAD.WIDE R10, R12, 0x2, R6 ;  /* 0x000000020c0a7825 */ /* 0x002fe200078e0206 */
[----:B------:R0:W-:Y:S04]  /*5cb10*/  @P4 STG.E.U16 [R8.64], R0 ;  /* 0x0000000008004986 */ /* 0x0001e8000c101506 */
[----:B------:R1:W-:Y:S01]  /*5cb20*/  @P6 STG.E.U16 [R10.64], R14 ;  /* 0x0000000e0a006986 */ /* 0x0003e2000c101506 */
[----:B------:R-:W-:-:S03]  /*5cb30*/  ISETP.LT.AND P6, PT, R27, c[0x0][0x178], !P2 ;  /* 0x00005e001b007a0c */ /* 0x000fc600057c1270 */
[----:B------:R-:W0:Y:S02]  /*5cb40*/  S2R R27, SR_TID.X ;  /* 0x00000000001b7919 */ /* 0x000e240000002100 */
[C---:B0-----:R-:W-:Y:S01]  /*5cb50*/  LOP3.LUT R26, R27.reuse, 0x7f, RZ, 0xc0, !PT ;  /* 0x0000007f1b1a7812 */ /* 0x041fe200078ec0ff */
[----:B------:R-:W-:-:S05]  /*5cb60*/  IMAD.SHL.U32 R27, R27, 0x400, RZ ;  /* 0x000004001b1b7824 */ /* 0x000fca00078e00ff */
[----:B------:R-:W-:-:S05]  /*5cb70*/  LOP3.LUT R27, R27, 0x1800, RZ, 0xc0, !PT ;  /* 0x000018001b1b7812 */ /* 0x000fca00078ec0ff */
[----:B------:R-:W-:Y:S01]  /*5cb80*/  IMAD R27, R26, 0x10, R27 ;  /* 0x000000101a1b7824 */ /* 0x000fe200078e021b */
[C---:B------:R-:W-:Y:S01]  /*5cb90*/  IADD3 R13, R12.reuse, c[0x0][0x198], RZ ;  /* 0x000066000c0d7a10 */ /* 0x040fe20007ffe0ff */
[----:B------:R-:W-:Y:S02]  /*5cba0*/  IMAD.WIDE R8, R12, 0x2, R20 ;  /* 0x000000020c087825 */ /* 0x000fe400078e0214 */
[----:B------:R-:W3:Y:S01]  /*5cbb0*/  LDL.LU R12, [R1+0x1e6c] ;  /* 0x001e6c00010c7983 */ /* 0x000ee20000300800 */
[----:B------:R-:W-:Y:S02]  /*5cbc0*/  ISETP.LT.AND P1, PT, R19, c[0x0][0x178], !P1 ;  /* 0x00005e0013007a0c */ /* 0x000fe40004f21270 */
[----:B------:R-:W-:Y:S02]  /*5cbd0*/  ISETP.LT.AND P5, PT, R23, c[0x0][0x178], !P2 ;  /* 0x00005e0017007a0c */ /* 0x000fe400057a1270 */
[----:B------:R-:W-:Y:S01]  /*5cbe0*/  ISETP.LT.AND P4, PT, R29, c[0x0][0x178], !P2 ;  /* 0x00005e001d007a0c */ /* 0x000fe20005781270 */
[----:B-1----:R-:W-:Y:S01]  /*5cbf0*/  IMAD.WIDE R10, R13, 0x2, R2 ;  /* 0x000000020d0a7825 */ /* 0x002fe200078e0202 */
[----:B------:R-:W-:-:S02]  /*5cc00*/  PRMT R15, R15, 0x7632, R15 ;  /* 0x000076320f0f7816 */ /* 0x000fc4000000000f */
[----:B------:R-:W-:-:S05]  /*5cc10*/  ISETP.LT.AND P2, PT, R19, c[0x0][0x178], !P2 ;  /* 0x00005e0013007a0c */ /* 0x000fca0005741270 */
[----:B------:R0:W-:Y:S02]  /*5cc20*/  @P1 STG.E.U16 [R8.64], R15 ;  /* 0x0000000f08001986 */ /* 0x0001e4000c101506 */
[----:B0-----:R-:W-:-:S04]  /*5cc30*/  IMAD.WIDE R8, R13, 0x2, R6 ;  /* 0x000000020d087825 */ /* 0x001fc800078e0206 */
[C---:B------:R-:W-:Y:S01]  /*5cc40*/  IMAD.WIDE R14, R13.reuse, 0x2, R20 ;  /* 0x000000020d0e7825 */ /* 0x040fe200078e0214 */
[----:B--2---:R-:W-:Y:S02]  /*5cc50*/  ISETP.GE.AND P3, PT, R24, c[0x0][0x17c], PT ;  /* 0x00005f0018007a0c */ /* 0x004fe40003f66270 */
[----:B------:R-:W0:Y:S04]  /*5cc60*/  LDS.128 R24, [R27] ;  /* 0x000000001b187984 */ /* 0x000e280000000c00 */
[----:B0-----:R0:W-:Y:S04]  /*5cc70*/  STL [R1+0x1ef8], R26 ;  /* 0x001ef81a01007387 */ /* 0x0011e80000100800 */
[----:B0-----:R-:W2:Y:S04]  /*5cc80*/  LDL.LU R26, [R1+0x130] ;  /* 0x00013000011a7983 */ /* 0x001ea80000300800 */
[----:B------:R0:W-:Y:S04]  /*5cc90*/  STL [R1+0x1ee8], R27 ;  /* 0x001ee81b01007387 */ /* 0x0001e80000100800 */
[----:B0-----:R-:W2:Y:S04]  /*5cca0*/  LDL R27, [R1+0xbe0] ;  /* 0x000be000011b7983 */ /* 0x001ea80000100800 */
[----:B----4-:R0:W-:Y:S01]  /*5ccb0*/  @P5 STG.E.U16 [R10.64], R22 ;  /* 0x000000160a005986 */ /* 0x0101e2000c101506 */
[----:B------:R-:W-:Y:S01]  /*5ccc0*/  PRMT R0, R22, 0x7632, R0 ;  /* 0x0000763216007816 */ /* 0x000fe20000000000 */
[----:B0-----:R-:W-:-:S02]  /*5ccd0*/  IMAD.WIDE R10, R13, 0x2, R4 ;  /* 0x000000020d0a7825 */ /* 0x001fc400078e0204 */
[----:B------:R-:W4:Y:S04]  /*5cce0*/  LDL.LU R22, [R1+0xf0] ;  /* 0x0000f00001167983 */ /* 0x000f280000300800 */
[----:B---3--:R-:W-:Y:S04]  /*5ccf0*/  @P4 STG.E.U16 [R10.64], R18 ;  /* 0x000000120a004986 */ /* 0x008fe8000c101506 */
[----:B------:R-:W-:Y:S04]  /*5cd00*/  @P6 STG.E.U16 [R8.64], R28 ;  /* 0x0000001c08006986 */ /* 0x000fe8000c101506 */
[----:B------:R0:W-:Y:S02]  /*5cd10*/  @P2 STG.E.U16 [R14.64], R17 ;  /* 0x000000110e002986 */ /* 0x0001e4000c101506 */
[----:B0-----:R-:W-:-:S02]  /*5cd20*/  PRMT R14, R18, 0x7632, R14 ;  /* 0x00007632120e7816 */ /* 0x001fc4000000000e */
[----:B------:R-:W3:Y:S01]  /*5cd30*/  LDL.LU R18, [R1+0x1e70] ;  /* 0x001e700001127983 */ /* 0x000ee20000300800 */
[----:B------:R-:W-:Y:S02]  /*5cd40*/  ISETP.LT.AND P5, PT, R23, c[0x0][0x178], !P0 ;  /* 0x00005e0017007a0c */ /* 0x000fe400047a1270 */
[----:B------:R-:W-:Y:S02]  /*5cd50*/  IADD3 R10, R13, c[0x0][0x198], RZ ;  /* 0x000066000d0a7a10 */ /* 0x000fe40007ffe0ff */
[----:B------:R-:W-:-:S03]  /*5cd60*/  ISETP.LT.AND P4, PT, R29, c[0x0][0x178], !P0 ;  /* 0x00005e001d007a0c */ /* 0x000fc60004781270 */
[----:B------:R-:W-:-:S06]  /*5cd70*/  IMAD.WIDE R8, R10, 0x2, R2 ;  /* 0x000000020a087825 */ /* 0x000fcc00078e0202 */
[----:B------:R0:W-:Y:S02]  /*5cd80*/  @P5 STG.E.U16 [R8.64], R0 ;  /* 0x0000000008005986 */ /* 0x0001e4000c101506 */
[----:B0-----:R-:W-:-:S05]  /*5cd90*/  IMAD.WIDE R8, R10, 0x2, R4 ;  /* 0x000000020a087825 */ /* 0x001fca00078e0204 */
[----:B------:R0:W-:Y:S01]  /*5cda0*/  @P4 STG.E.U16 [R8.64], R14 ;  /* 0x0000000e08004986 */ /* 0x0001e2000c101506 */
[----:B------:R-:W-:-:S03]  /*5cdb0*/  ISETP.LT.AND P4, PT, R29, c[0x0][0x178], !P3 ;  /* 0x00005e001d007a0c */ /* 0x000fc60005f81270 */
[----:B------:R-:W1:Y:S01]  /*5cdc0*/  S2R R29, SR_TID.X ;  /* 0x00000000001d7919 */ /* 0x000e620000002100 */
[----:B------:R-:W-:Y:S01]  /*5cdd0*/  ISETP.GE.AND P2, PT, R12, c[0x0][0x17c], PT ;  /* 0x00005f000c007a0c */ /* 0x000fe20003f46270 */
[----:B------:R-:W-:Y:S01]  /*5cde0*/  IMAD.WIDE R12, R10, 0x2, R6 ;  /* 0x000000020a0c7825 */ /* 0x000fe200078e0206 */
[----:B------:R-:W-:Y:S02]  /*5cdf0*/  PRMT R11, R28, 0x7632, R11 ;  /* 0x000076321c0b7816 */ /* 0x000fe4000000000b */
[----:B------:R-:W-:Y:S01]  /*5ce00*/  ISETP.LT.AND P5, PT, R23, c[0x0][0x178], !P3 ;  /* 0x00005e0017007a0c */ /* 0x000fe20005fa1270 */
[----:B------:R-:W4:Y:S01]  /*5ce10*/  LDL.LU R28, [R1+0xe0] ;  /* 0x0000e000011c7983 */ /* 0x000f220000300800 */
[----:B------:R-:W-:Y:S02]  /*5ce20*/  IADD3 R0, R10, c[0x0][0x198], RZ ;  /* 0x000066000a007a10 */ /* 0x000fe40007ffe0ff */
[----:B------:R-:W-:Y:S02]  /*5ce30*/  ISETP.GE.AND P1, PT, R16, c[0x0][0x17c], PT ;  /* 0x00005f0010007a0c */ /* 0x000fe40003f26270 */
[----:B------:R-:W-:Y:S01]  /*5ce40*/  PRMT R15, R17, 0x7632, R15 ;  /* 0x00007632110f7816 */ /* 0x000fe2000000000f */
[----:B------:R-:W-:-:S04]  /*5ce50*/  IMAD.WIDE R16, R10, 0x2, R20 ;  /* 0x000000020a107825 */ /* 0x000fc800078e0214 */
[----:B0-----:R-:W-:Y:S01]  /*5ce60*/  IMAD.WIDE R8, R0, 0x2, R2 ;  /* 0x0000000200087825 */ /* 0x001fe200078e0202 */
[----:B--2---:R-:W-:Y:S02]  /*5ce70*/  ISETP.LT.AND P6, PT, R27, c[0x0][0x178], !P0 ;  /* 0x00005e001b007a0c */ /* 0x004fe400047c1270 */
[----:B------:R-:W-:-:S11]  /*5ce80*/  ISETP.LT.AND P0, PT, R19, c[0x0][0x178], !P0 ;  /* 0x00005e0013007a0c */ /* 0x000fd60004701270 */
[----:B------:R0:W-:Y:S01]  /*5ce90*/  @P6 STG.E.U16 [R12.64], R11 ;  /* 0x0000000b0c006986 */ /* 0x0001e2000c101506 */
[----:B------:R-:W-:Y:S02]  /*5cea0*/  ISETP.LT.AND P6, PT, R27, c[0x0][0x178], !P3 ;  /* 0x00005e001b007a0c */ /* 0x000fe40005fc1270 */
[----:B------:R-:W-:Y:S02]  /*5ceb0*/  ISETP.LT.AND P3, PT, R19, c[0x0][0x178], !P3 ;  /* 0x00005e0013007a0c */ /* 0x000fe40005f61270 */
[C---:B-1----:R-:W-:Y:S01]  /*5cec0*/  LOP3.LUT R19, R29.reuse, 0x7f, RZ, 0xc0, !PT ;  /* 0x0000007f1d137812 */ /* 0x042fe200078ec0ff */
[----:B------:R-:W-:-:S05]  /*5ced0*/  IMAD.SHL.U32 R29, R29, 0x400, RZ ;  /* 0x000004001d1d7824 */ /* 0x000fca00078e00ff */
[----:B------:R-:W-:-:S05]  /*5cee0*/  LOP3.LUT R29, R29, 0x1800, RZ, 0xc0, !PT ;  /* 0x000018001d1d7812 */ /* 0x000fca00078ec0ff */
[----:B------:R-:W-:Y:S01]  /*5cef0*/  IMAD R29, R19, 0x10, R29 ;  /* 0x00000010131d7824 */ /* 0x000fe200078e021d */
[----:B------:R1:W-:Y:S04]  /*5cf00*/  @P0 STG.E.U16 [R16.64], R15 ;  /* 0x0000000f10000986 */ /* 0x0003e8000c101506 */
[----:B------:R-:W-:Y:S01]  /*5cf10*/  LOP3.LUT R29, R29, 0x20, RZ, 0x3c, !PT ;  /* 0x000000201d1d7812 */ /* 0x000fe200078e3cff */
[----:B------:R-:W-:Y:S04]  /*5cf20*/  @P5 STG.E.U16 [R8.64], R26 ;  /* 0x0000001a08005986 */ /* 0x000fe8000c101506 */
[----:B------:R2:W4:Y:S01]  /*5cf30*/  LDS.128 R8, [R29] ;  /* 0x000000001d087984 */ /* 0x0005220000000c00 */
[C---:B0-----:R-:W-:Y:S01]  /*5cf40*/  IMAD.WIDE R12, R0.reuse, 0x2, R6 ;  /* 0x00000002000c7825 */ /* 0x041fe200078e0206 */
[----:B-1----:R-:W-:-:S02]  /*5cf50*/  IADD3 R16, R0, c[0x0][0x198], RZ ;  /* 0x0000660000107a10 */ /* 0x002fc40007ffe0ff */
[----:B---3--:R-:W-:Y:S01]  /*5cf60*/  ISETP.GE.AND P0, PT, R18, c[0x0][0x17c], PT ;  /* 0x00005f0012007a0c */ /* 0x008fe20003f06270 */
[----:B--2---:R-:W2:Y:S01]  /*5cf70*/  LDL.LU R29, [R1+0x140] ;  /* 0x00014000011d7983 */ /* 0x004ea20000300800 */
[----:B------:R-:W-:-:S04]  /*5cf80*/  IMAD.WIDE R18, R0, 0x2, R4 ;  /* 0x0000000200127825 */ /* 0x000fc800078e0204 */
[----:B------:R-:W-:Y:S01]  /*5cf90*/  IMAD.WIDE R14, R0, 0x2, R20 ;  /* 0x00000002000e7825 */ /* 0x000fe200078e0214 */
[----:B------:R-:W-:Y:S01]  /*5cfa0*/  PRMT R0, R26, 0x7632, R0 ;  /* 0x000076321a007816 */ /* 0x000fe20000000000 */
[----:B----4-:R0:W-:Y:S04]  /*5cfb0*/  STL [R1+0x1f28], R9 ;  /* 0x001f280901007387 */ /* 0x0101e80000100800 */
[----:B0-----:R-:W3:Y:S04]  /*5cfc0*/  LDL R9, [R1+0xbdc] ;  /* 0x000bdc0001097983 */ /* 0x001ee80000100800 */
[----:B------:R-:W-:Y:S04]  /*5cfd0*/  STL [R1+0x1ef4], R10 ;  /* 0x001ef40a01007387 */ /* 0x000fe80000100800 */
[----:B------:R0:W-:Y:S04]  /*5cfe0*/  STL [R1+0x1eec], R11 ;  /* 0x001eec0b01007387 */ /* 0x0001e80000100800 */
[----:B0-----:R-:W4:Y:S04]  /*5cff0*/  LDL R11, [R1+0xbd8] ;  /* 0x000bd800010b7983 */ /* 0x001f280000100800 */
[----:B------:R-:W2:Y:S01]  /*5d000*/  LDL.LU R26, [R1+0x1e74] ;  /* 0x001e7400011a7983 */ /* 0x000ea20000300800 */
[----:B------:R-:W-:-:S03]  /*5d010*/  ISETP.LT.AND P5, PT, R23, c[0x0][0x178], !P1 ;  /* 0x00005e0017007a0c */ /* 0x000fc60004fa1270 */
[----:B------:R0:W-:Y:S04]  /*5d020*/  @P4 STG.E.U16 [R18.64], R22 ;  /* 0x0000001612004986 */ /* 0x0001e8000c101506 */
[----:B------:R-:W-:Y:S04]  /*5d030*/  @P6 STG.E.U16 [R12.64], R28 ;  /* 0x0000001c0c006986 */ /* 0x000fe8000c101506 */
[----:B------:R-:W-:Y:S01]  /*5d040*/  @P3 STG.E.U16 [R14.64], R24 ;  /* 0x000000180e003986 */ /* 0x000fe2000c101506 */
[----:B0-----:R-:W-:-:S03]  /*5d050*/  IMAD.WIDE R18, R16, 0x2, R2 ;  /* 0x0000000210127825 */ /* 0x001fc600078e0202 */
[----:B------:R-:W2:Y:S04]  /*5d060*/  LDL.LU R10, [R1+0x1e78] ;  /* 0x001e7800010a7983 */ /* 0x000ea80000300800 */
[----:B------:R0:W-:Y:S02]  /*5d070*/  @P5 STG.E.U16 [R18.64], R0 ;  /* 0x0000000012005986 */ /* 0x0001e4000c101506 */
[----:B0-----:R-:W-:Y:S02]  /*5d080*/  PRMT R18, R28, 0x7632, R18 ;  /* 0x000076321c127816 */ /* 0x001fe40000000012 */
[----:B------:R-:W0:Y:S01]  /*5d090*/  S2R R28, SR_TID.X ;  /* 0x00000000001c7919 */ /* 0x000e220000002100 */
[----:B------:R-:W-:Y:S02]  /*5d0a0*/  ISETP.LT.AND P4, PT, R27, c[0x0][0x178], !P1 ;  /* 0x00005e001b007a0c */ /* 0x000fe40004f81270 */
[----:B------:R-:W-:Y:S01]  /*5d0b0*/  ISETP.LT.AND P6, PT, R23, c[0x0][0x178], !P2 ;  /* 0x00005e0017007a0c */ /* 0x000fe200057c1270 */
[----:B------:R-:W-:Y:S01]  /*5d0c0*/  IMAD.WIDE R12, R16, 0x2, R4 ;  /* 0x00000002100c7825 */ /* 0x000fe200078e0204 */
[----:B------:R-:W-:-:S02]  /*5d0d0*/  PRMT R0, R22, 0x7632, R0 ;  /* 0x0000763216007816 */ /* 0x000fc40000000000 */
[C---:B------:R-:W-:Y:S01]  /*5d0e0*/  IADD3 R22, R16.reuse, c[0x0][0x198], RZ ;  /* 0x0000660010167a10 */ /* 0x040fe20007ffe0ff */
[----:B------:R-:W-:Y:S01]  /*5d0f0*/  IMAD.WIDE R14, R16, 0x2, R6 ;  /* 0x00000002100e7825 */ /* 0x000fe200078e0206 */
[----:B------:R-:W-:-:S03]  /*5d100*/  PRMT R19, R24, 0x7632, R19 ;  /* 0x0000763218137816 */ /* 0x000fc60000000013 */
[----:B------:R-:W-:Y:S01]  /*5d110*/  IMAD.WIDE R16, R16, 0x2, R20 ;  /* 0x0000000210107825 */ /* 0x000fe200078e0214 */
[----:B---3--:R-:W-:Y:S02]  /*5d120*/  ISETP.LT.AND P5, PT, R9, c[0x0][0x178], !P1 ;  /* 0x00005e0009007a0c */ /* 0x008fe40004fa1270 */
[----:B----4-:R-:W-:Y:S02]  /*5d130*/  ISETP.LT.AND P3, PT, R11, c[0x0][0x178], !P1 ;  /* 0x00005e000b007a0c */ /* 0x010fe40004f61270 */
[----:B--2---:R-:W-:Y:S02]  /*5d140*/  ISETP.GE.AND P1, PT, R26, c[0x0][0x17c], PT ;  /* 0x00005f001a007a0c */ /* 0x004fe40003f26270 */
[C---:B0-----:R-:W-:Y:S01]  /*5d150*/  LOP3.LUT R26, R28.reuse, 0x7f, RZ, 0xc0, !PT ;  /* 0x0000007f1c1a7812 */ /* 0x041fe200078ec0ff */
[----:B------:R-:W-:-:S05]  /*5d160*/  IMAD.SHL.U32 R28, R28, 0x400, RZ ;  /* 0x000004001c1c7824 */ /* 0x000fca00078e00ff */
[----:B------:R-:W-:-:S03]  /*5d170*/  LOP3.LUT R28, R28, 0x1800, RZ, 0xc0, !PT ;  /* 0x000018001c1c7812 */ /* 0x000fc600078ec0ff */
[----:B------:R0:W-:Y:S02]  /*5d180*/  @P3 STG.E.U16 [R12.64], R0 ;  /* 0x000000000c003986 */ /* 0x0001e4000c101506 */
[----:B------:R-:W-:Y:S02]  /*5d190*/  IMAD R28, R26, 0x10, R28 ;  /* 0x000000101a1c7824 */ /* 0x000fe400078e021c */
[----:B------:R-:W-:Y:S03]  /*5d1a0*/  @P4 STG.E.U16 [R14.64], R18 ;  /* 0x000000120e004986 */ /* 0x000fe6000c101506 */
[----:B------:R-:W-:Y:S01]  /*5d1b0*/  LOP3.LUT R28, R28, 0x40, RZ, 0x3c, !PT ;  /* 0x000000401c1c7812 */ /* 0x000fe200078e3cff */
[----:B0-----:R-:W-:Y:S01]  /*5d1c0*/  IMAD.WIDE R12, R22, 0x2, R2 ;  /* 0x00000002160c7825 */ /* 0x001fe200078e0202 */
[----:B------:R-:W-:Y:S04]  /*5d1d0*/  @P5 STG.E.U16 [R16.64], R19 ;  /* 0x0000001310005986 */ /* 0x000fe8000c101506 */
[----:B------:R-:W-:Y:S04]  /*5d1e0*/  @P6 STG.E.U16 [R12.64], R29 ;  /* 0x0000001d0c006986 */ /* 0x000fe8000c101506 */
[----:B------:R-:W0:Y:S04]  /*5d1f0*/  LDS.128 R12, [R28] ;  /* 0x000000001c0c7984 */ /* 0x000e280000000c00 */
[----:B------:R-:W2:Y:S04]  /*5d200*/  LDL.LU R26, [R1+0x150] ;  /* 0x00015000011a7983 */ /* 0x000ea80000300800 */
[----:B0-----:R0:W-:Y:S04]  /*5d210*/  STL [R1+0x1f00], R13 ;  /* 0x001f000d01007387 */ /* 0x0011e80000100800 */
[----:B0-----:R-:W3:Y:S04]  /*5d220*/  LDL.LU R13, [R1+0xd0] ;  /* 0x0000d000010d7983 */ /* 0x001ee80000300800 */
[----:B------:R0:W-:Y:S04]  /*5d230*/  STL [R1+0x1efc], R14 ;  /* 0x001efc0e01007387 */ /* 0x0001e80000100800 */
[----:B0-----:R-:W4:Y:S04]  /*5d240*/  LDL R14, [R1+0xbd4] ;  /* 0x000bd400010e7983 */ /* 0x001f280000100800 */
[----:B------:R0:W-:Y:S04]  /*5d250*/  STL [R1+0x1ef0], R15 ;  /* 0x001ef00f01007387 */ /* 0x0001e80000100800 */
[----:B0-----:R-:W2:Y:S01]  /*5d260*/  LDL.LU R15, [R1+0x110] ;  /* 0x00011000010f7983 */ /* 0x001ea20000300800 */
[----:B------:R-:W-:-:S02]  /*5d270*/  ISETP.LT.AND P4, PT, R11, c[0x0][0x178], !P2 ;  /* 0x00005e000b007a0c */ /* 0x000fc40005781270 */
[----:B------:R-:W-:Y:S02]  /*5d280*/  ISETP.LT.AND P5, PT, R27, c[0x0][0x178], !P2 ;  /* 0x00005e001b007a0c */ /* 0x000fe400057a1270 */
[----:B------:R-:W-:Y:S02]  /*5d290*/  ISETP.LT.AND P3, PT, R9, c[0x0][0x178], !P2 ;  /* 0x00005e0009007a0c */ /* 0x000fe40005761270 */
[----:B------:R-:W-:Y:S02]  /*5d2a0*/  ISETP.GE.AND P2, PT, R10, c[0x0][0x17c], PT ;  /* 0x00005f000a007a0c */ /* 0x000fe40003f46270 */
[----:B------:R-:W4:Y:S01]  /*5d2b0*/  LDL.LU R10, [R1+0x1e7c] ;  /* 0x001e7c00010a7983 */ /* 0x000f220000300800 */
[C---:B------:R-:W-:Y:S01]  /*5d2c0*/  IMAD.WIDE R16, R22.reuse, 0x2, R4 ;  /* 0x0000000216107825 */ /* 0x040fe200078e0204 */
[----:B------:R-:W-:Y:S02]  /*5d2d0*/  ISETP.LT.AND P6, PT, R23, c[0x0][0x178], !P0 ;  /* 0x00005e0017007a0c */ /* 0x000fe400047c1270 */
[C---:B------:R-:W-:Y:S01]  /*5d2e0*/  IADD3 R0, R22.reuse, c[0x0][0x198], RZ ;  /* 0x0000660016007a10 */ /* 0x040fe20007ffe0ff */
[----:B------:R-:W-:-:S04]  /*5d2f0*/  IMAD.WIDE R18, R22, 0x2, R6 ;  /* 0x0000000216127825 */ /* 0x000fc800078e0206 */
[----:B------:R-:W-:Y:S01]  /*5d300*/  IMAD.WIDE R22, R22, 0x2, R20 ;  /* 0x0000000216167825 */ /* 0x000fe200078e0214 */
[----:B------:R-:W-:-:S03]  /*5d310*/  PRMT R24, R29, 0x7632, R24 ;  /* 0x000076321d187816 */ /* 0x000fc60000000018 */
[----:B------:R-:W-:Y:S01]  /*5d320*/  IMAD.WIDE R28, R0, 0x2, R2 ;  /* 0x00000002001c7825 */ /* 0x000fe200078e0202 */
[----:B--2---:R-:W-:Y:S04]  /*5d330*/  @P4 STG.E.U16 [R16.64], R15 ;  /* 0x0000000f10004986 */ /* 0x004fe8000c101506 */
[----:B---3--:R0:W-:Y:S04]  /*5d340*/  @P5 STG.E.U16 [R18.64], R13 ;  /* 0x0000000d12005986 */ /* 0x0081e8000c101506 */
[----:B------:R1:W-:Y:S01]  /*5d350*/  @P3 STG.E.U16 [R22.64], R8 ;  /* 0x0000000816003986 */ /* 0x0003e2000c101506 */
[----:B------:R-:W-:-:S03]  /*5d360*/  ISETP.LT.AND P3, PT, R11, c[0x0][0x178], !P0 ;  /* 0x00005e000b007a0c */ /* 0x000fc60004761270 */
[----:B------:R2:W-:Y:S01]  /*5d370*/  @P6 STG.E.U16 [R28.64], R24 ;  /* 0x000000181c006986 */ /* 0x0005e2000c101506 */
[----:B0-----:R-:W-:Y:S01]  /*5d380*/  IMAD.WIDE R18, R0, 0x2, R4 ;  /* 0x0000000200127825 */ /* 0x001fe200078e0204 */
[----:B-1----:R-:W-:Y:S02]  /*5d390*/  PRMT R23, R13, 0x7632, R23 ;  /* 0x000076320d177816 */ /* 0x002fe40000000017 */
[----:B------:R-:W3:Y:S01]  /*5d3a0*/  LDL.LU R13, [R1+0xc0] ;  /* 0x0000c000010d7983 */ /* 0x000ee20000300800 */
[----:B--2---:R-:W-:-:S05]  /*5d3b0*/  PRMT R24, R15, 0x7632, R24 ;  /* 0x000076320f187816 */ /* 0x004fca0000000018 */
[----:B------:R0:W-:Y:S04]  /*5d3c0*/  @P3 STG.E.U16 [R18.64], R24 ;  /* 0x0000001812003986 */ /* 0x0001e8000c101506 */
[----:B0-----:R-:W2:Y:S01]  /*5d3d0*/  LDL.LU R24, [R1+0x120] ;  /* 0x0001200001187983 */ /* 0x001ea20000300800 */
[----:B----4-:R-:W-:-:S03]  /*5d3e0*/  ISETP.GE.AND P3, PT, R10, c[0x0][0x17c], PT ;  /* 0x00005f000a007a0c */ /* 0x010fc60003f66270 */
[----:B------:R-:W0:Y:S01]  /*5d3f0*/  S2R R10, SR_TID.X ;  /* 0x00000000000a7919 */ /* 0x000e220000002100 */
[----:B------:R-:W-:Y:S02]  /*5d400*/  ISETP.LT.AND P4, PT, R27, c[0x0][0x178], !P0 ;  /* 0x00005e001b007a0c */ /* 0x000fe40004781270 */
[----:B------:R-:W-:Y:S02]  /*5d410*/  ISETP.LT.AND P0, PT, R9, c[0x0][0x178], !P0 ;  /* 0x00005e0009007a0c */ /* 0x000fe40004701270 */
[----:B------:R-:W-:Y:S02]  /*5d420*/  ISETP.LT.AND P5, PT, R14, c[0x0][0x178], !P1 ;  /* 0x00005e000e007a0c */ /* 0x000fe40004fa1270 */
[----:B------:R-:W-:Y:S01]  /*5d430*/  ISETP.LT.AND P6, PT, R11, c[0x0][0x178], !P1 ;  /* 0x00005e000b007a0c */ /* 0x000fe20004fc1270 */
[C---:B------:R-:W-:Y:S01]  /*5d440*/  IMAD.WIDE R16, R0.reuse, 0x2, R6 ;  /* 0x0000000200107825 */ /* 0x040fe200078e0206 */
[----:B------:R-:W-:Y:S02]  /*5d450*/  IADD3 R22, R0, c[0x0][0x198], RZ ;  /* 0x0000660000167a10 */ /* 0x000fe40007ffe0ff */
[----:B------:R-:W-:-:S02]  /*5d460*/  PRMT R8, R8, 0x7632, R8 ;  /* 0x0000763208087816 */ /* 0x000fc40000000008 */
[C---:B0-----:R-:W-:Y:S01]  /*5d470*/  LOP3.LUT R15, R10.reuse, 0x7f, RZ, 0xc0, !PT ;  /* 0x0000007f0a0f7812 */ /* 0x041fe200078ec0ff */
[----:B------:R-:W-:-:S05]  /*5d480*/  IMAD.SHL.U32 R10, R10, 0x400, RZ ;  /* 0x000004000a0a7824 */ /* 0x000fca00078e00ff */
[----:B------:R-:W-:Y:S01]  /*5d490*/  LOP3.LUT R10, R10, 0x1800, RZ, 0xc0, !PT ;  /* 0x000018000a0a7812 */ /* 0x000fe200078ec0ff */
[----:B------:R-:W-:Y:S01]  /*5d4a0*/  IMAD.WIDE R28, R0, 0x2, R20 ;  /* 0x00000002001c7825 */ /* 0x000fe200078e0214 */
[----:B------:R0:W-:Y:S03]  /*5d4b0*/  @P4 STG.E.U16 [R16.64], R23 ;  /* 0x0000001710004986 */ /* 0x0001e6000c101506 */
[----:B------:R-:W-:Y:S02]  /*5d4c0*/  IMAD R10, R15, 0x10, R10 ;  /* 0x000000100f0a7824 */ /* 0x000fe400078e020a */
[----:B------:R-:W-:Y:S01]  /*5d4d0*/  IMAD.WIDE R18, R22, 0x2, R2 ;  /* 0x0000000216127825 */ /* 0x000fe200078e0202 */
[----:B------:R-:W-:Y:S02]  /*5d4e0*/  @P0 STG.E.U16 [R28.64], R8 ;  /* 0x000000081c000986 */ /* 0x000fe4000c101506 */
[----:B------:R-:W-:Y:S01]  /*5d4f0*/  LOP3.LUT R10, R10, 0x60, RZ, 0x3c, !PT ;  /* 0x000000600a0a7812 */ /* 0x000fe200078e3cff */
[----:B0-----:R-:W-:Y:S01]  /*5d500*/  IMAD.WIDE R16, R22, 0x2, R4 ;  /* 0x0000000216107825 */ /* 0x001fe200078e0204 */
[----:B------:R-:W-:Y:S01]  /*5d510*/  @P5 STG.E.U16 [R18.64], R26 ;  /* 0x0000001a12005986 */ /* 0x000fe2000c101506 */
[----:B------:R-:W-:-:S03]  /*5d520*/  ISETP.LT.AND P0, PT, R27, c[0x0][0x178], !P1 ;  /* 0x00005e001b007a0c */ /* 0x000fc60004f01270 */
[----:B------:R0:W-:Y:S01]  /*5d530*/  STL [R1+0x1f18], R25 ;  /* 0x001f181901007387 */ /* 0x0001e20000100800 */
[----:B------:R-:W-:-:S03]  /*5d540*/  ISETP.LT.AND P1, PT, R9, c[0x0][0x178], !P1 ;  /* 0x00005e0009007a0c */ /* 0x000fc60004f21270 */
[----:B0-----:R-:W4:Y:S04]  /*5d550*/  LDL.LU R25, [R1+0x1e80] ;  /* 0x001e800001197983 */ /* 0x001f280000300800 */
[----:B------:R0:W-:Y:S04]  /*5d560*/  STL.64 [R1+0x1f20], R4 ;  /* 0x001f200401007387 */ /* 0x0001e80000100a00 */
[----:B------:R-:W4:Y:S01]  /*5d570*/  LDL.LU R9, [R1+0x1f28] ;  /* 0x001f280001097983 */ /* 0x000f220000300800 */
[----:B0-----:R-:W-:-:S03]  /*5d580*/  IMAD.WIDE R4, R22, 0x2, R6 ;  /* 0x0000000216047825 */ /* 0x001fc600078e0206 */
[----:B--2---:R-:W-:Y:S04]  /*5d590*/  @P6 STG.E.U16 [R16.64], R24 ;  /* 0x0000001810006986 */ /* 0x004fe8000c101506 */
[----:B------:R-:W0:Y:S04]  /*5d5a0*/  LDS.128 R16, [R10] ;  /* 0x000000000a107984 */ /* 0x000e280000000c00 */
[----:B---3--:R-:W-:Y:S04]  /*5d5b0*/  @P0 STG.E.U16 [R4.64], R13 ;  /* 0x0000000d04000986 */ /* 0x008fe8000c101506 */
[----:B0-----:R-:W-:Y:S04]  /*5d5c0*/  STL [R1+0x1f04], R18 ;  /* 0x001f041201007387 */ /* 0x001fe80000100800 */
[----:B------:R0:W-:Y:S04]  /*5d5d0*/  STL [R1+0x1ee4], R19 ;  /* 0x001ee41301007387 */ /* 0x0001e80000100800 */
[----:B0-----:R-:W2:Y:S04]  /*5d5e0*/  LDL.LU R19, [R1+0xbdc] ;  /* 0x000bdc0001137983 */ /* 0x001ea80000300800 */
[----:B------:R-:W3:Y:S04]  /*5d5f0*/  LDL.LU R10, [R1+0x1e84] ;  /* 0x001e8400010a7983 */ /* 0x000ee80000300800 */
[----:B------:R-:W3:Y:S04]  /*5d600*/  LDL.LU R18, [R1+0x160] ;  /* 0x0001600001127983 */ /* 0x000ee80000300800 */
[----:B------:R-:W3:Y:S04]  /*5d610*/  LDL.LU R15, [R1+0x100] ;  /* 0x00010000010f7983 */ /* 0x000ee80000300800 */
[----:B------:R-:W3:Y:S01]  /*5d620*/  LDL.LU.64 R4, [R1+0x1f20] ;  /* 0x001f200001047983 */ /* 0x000ee20000300a00 */
[----:B------:R-:W-:-:S02]  /*5d630*/  ISETP.LT.AND P5, PT, R14, c[0x0][0x178], !P2 ;  /* 0x00005e000e007a0c */ /* 0x000fc400057a1270 */
[C---:B------:R-:W-:Y:S01]  /*5d640*/  IADD3 R8, R22.reuse, c[0x0][0x198], RZ ;  /* 0x0000660016087a10 */ /* 0x040fe20007ffe0ff */
[----:B------:R-:W-:Y:S01]  /*5d650*/  IMAD.WIDE R22, R22, 0x2, R20 ;  /* 0x0000000216167825 */ /* 0x000fe200078e0214 */
[----:B------:R-:W-:Y:S02]  /*5d660*/  ISETP.LT.AND P6, PT, R11, c[0x0][0x178], !P2 ;  /* 0x00005e000b007a0c */ /* 0x000fe400057c1270 */
[----:B------:R-:W-:Y:S01]  /*5d670*/  PRMT R0, R26, 0x7632, R0 ;  /* 0x000076321a007816 */ /* 0x000fe20000000000 */
[----:B------:R-:W-:Y:S01]  /*5d680*/  IMAD.WIDE R28, R8, 0x2, R2 ;  /* 0x00000002081c7825 */ /* 0x000fe200078e0202 */
[----:B------:R-:W-:Y:S01]  /*5d690*/  ISETP.LT.AND P0, PT, R27, c[0x0][0x178], !P2 ;  /* 0x00005e001b007a0c */ /* 0x000fe20005701270 */
[----:B------:R0:W-:Y:S04]  /*5d6a0*/  @P1 STG.E.U16 [R22.64], R12 ;  /* 0x0000000c16001986 */ /* 0x0001e8000c101506 */
[----:B------:R1:W-:Y:S01]  /*5d6b0*/  @P5 STG.E.U16 [R28.64], R0 ;  /* 0x000000001c005986 */ /* 0x0003e2000c101506 */
[----:B------:R-:W-:-:S02]  /*5d6c0*/  ISETP.LT.AND P5, PT, R14, c[0x0][0x178], !P3 ;  /* 0x00005e000e007a0c */ /* 0x000fc40005fa1270 */
[----:B----4-:R-:W-:Y:S01]  /*5d6d0*/  ISETP.GE.AND P4, PT, R25, c[0x0][0x17c], PT ;  /* 0x00005f0019007a0c */ /* 0x010fe20003f86270 */
[----:B------:R-:W4:Y:S01]  /*5d6e0*/  LDL.LU R26, [R1+0xb0] ;  /* 0x0000b000011a7983 */ /* 0x000f220000300800 */
[----:B0-----:R-:W-:Y:S02]  /*5d6f0*/  PRMT R12, R13, 0x7632, R12 ;  /* 0x000076320d0c7816 */ /* 0x001fe4000000000c */
[----:B-1----:R-:W-:Y:S01]  /*5d700*/  PRMT R0, R24, 0x7632, R0 ;  /* 0x0000763218007816 */ /* 0x002fe20000000000 */
[----:B------:R-:W-:-:S04]  /*5d710*/  IMAD.WIDE R28, R8, 0x2, R6 ;  /* 0x00000002081c7825 */ /* 0x000fc800078e0206 */
[----:B------:R-:W-:Y:S01]  /*5d720*/  IMAD.WIDE R24, R8, 0x2, R20 ;  /* 0x0000000208187825 */ /* 0x000fe200078e0214 */
[----:B--2---:R-:W-:-:S03]  /*5d730*/  ISETP.LT.AND P2, PT, R19, c[0x0][0x178], !P2 ;  /* 0x00005e0013007a0c */ /* 0x004fc60005741270 */
[----:B---3--:R-:W-:-:S05]  /*5d740*/  IMAD.WIDE R22, R8, 0x2, R4 ;  /* 0x0000000208167825 */ /* 0x008fca00078e0204 */
[----:B------:R0:W-:Y:S04]  /*5d750*/  @P6 STG.E.U16 [R22.64], R0 ;  /* 0x0000000016006986 */ /* 0x0001e8000c101506 */
[----:B------:R1:W-:Y:S01]  /*5d760*/  @P0 STG.E.U16 [R28.64], R12 ;  /* 0x0000000c1c000986 */ /* 0x0003e2000c101506 */
[----:B0-----:R-:W-:Y:S02]  /*5d770*/  IADD3 R0, R8, c[0x0][0x198], RZ ;  /* 0x0000660008007a10 */ /* 0x001fe40007ffe0ff */
[----:B-1----:R-:W-:-:S03]  /*5d780*/  PRMT R12, R12, 0x7632, R12 ;  /* 0x000076320c0c7816 */ /* 0x002fc6000000000c */
[----:B------:R-:W-:Y:S01]  /*5d790*/  IMAD.WIDE R22, R0, 0x2, R2 ;  /* 0x0000000200167825 */ /* 0x000fe200078e0202 */
[----:B------:R-:W-:Y:S02]  /*5d7a0*/  ISETP.GE.AND P1, PT, R10, c[0x0][0x17c], PT ;  /* 0x00005f000a007a0c */ /* 0x000fe40003f26270 */
[----:B------:R-:W2:Y:S04]  /*5d7b0*/  LDL.LU R10, [R1+0x134] ;  /* 0x00013400010a7983 */ /* 0x000ea80000300800 */
[----:B------:R-:W-:Y:S04]  /*5d7c0*/  @P2 STG.E.U16 [R24.64], R12 ;  /* 0x0000000c18002986 */ /* 0x000fe8000c101506 */
[----:B------:R-:W3:Y:S04]  /*5d7d0*/  LDL.LU R13, [R1+0xf4] ;  /* 0x0000f400010d7983 */ /* 0x000ee80000300800 */
[----:B------:R0:W-:Y:S04]  /*5d7e0*/  @P5 STG.E.U16 [R22.64], R18 ;  /* 0x0000001216005986 */ /* 0x0001e8000c101506 */
[----:B0-----:R-:W2:Y:S01]  /*5d7f0*/  LDL.LU R23, [R1+0x1e88] ;  /* 0x001e880001177983 */ /* 0x001ea20000300800 */
[----:B------:R-:W-:-:S02]  /*5d800*/  ISETP.LT.AND P6, PT, R11, c[0x0][0x178], !P3 ;  /* 0x00005e000b007a0c */ /* 0x000fc40005fc1270 */
[----:B------:R-:W-:Y:S01]  /*5d810*/  ISETP.LT.AND P0, PT, R27, c[0x0][0x178], !P3 ;  /* 0x00005e001b007a0c */ /* 0x000fe20005f01270 */
[----:B------:R-:W-:Y:S01]  /*5d820*/  IMAD.WIDE R28, R0, 0x2, R4 ;  /* 0x00000002001c7825 */ /* 0x000fe200078e0204 */
[----:B------:R-:W-:Y:S02]  /*5d830*/  ISETP.LT.AND P3, PT, R19, c[0x0][0x178], !P3 ;  /* 0x00005e0013007a0c */ /* 0x000fe40005f61270 */
[----:B------:R-:W-:Y:S01]  /*5d840*/  ISETP.LT.AND P5, PT, R14, c[0x0][0x178], !P4 ;  /* 0x00005e000e007a0c */ /* 0x000fe200067a1270 */
[C---:B------:R-:W-:Y:S01]  /*5d850*/  IMAD.WIDE R24, R0.reuse, 0x2, R6 ;  /* 0x0000000200187825 */ /* 0x040fe200078e0206 */
[----:B------:R-:W-:-:S05]  /*5d860*/  IADD3 R8, R0, c[0x0][0x198], RZ ;  /* 0x0000660000087a10 */ /* 0x000fca0007ffe0ff */
[----:B------:R0:W-:Y:S01]  /*5d870*/  @P6 STG.E.U16 [R28.64], R15 ;  /* 0x0000000f1c006986 */ /* 0x0001e2000c101506 */
[----:B------:R-:W-:-:S03]  /*5d880*/  ISETP.LT.AND P6, PT, R11, c[0x0][0x178], !P4 ;  /* 0x00005e000b007a0c */ /* 0x000fc600067c1270 */
[----:B----4-:R-:W-:Y:S01]  /*5d890*/  @P0 STG.E.U16 [R24.64], R26 ;  /* 0x0000001a18000986 */ /* 0x010fe2000c101506 */
[----:B------:R-:W-:Y:S01]  /*5d8a0*/  PRMT R12, R15, 0x7632, R12 ;  /* 0x000076320f0c7816 */ /* 0x000fe2000000000c */
[----:B0-----:R-:W-:Y:S01]  /*5d8b0*/  IMAD.WIDE R28, R0, 0x2, R20 ;  /* 0x00000002001c7825 */ /* 0x001fe200078e0214 */
[----:B------:R-:W-:Y:S02]  /*5d8c0*/  PRMT R0, R18, 0x7632, R0 ;  /* 0x0000763212007816 */ /* 0x000fe40000000000 */
[----:B------:R-:W4:Y:S04]  /*5d8d0*/  LDL.LU R18, [R1+0x1e90] ;  /* 0x001e900001127983 */ /* 0x000f280000300800 */
[----:B------:R0:W-:Y:S01]  /*5d8e0*/  @P3 STG.E.U16 [R28.64], R16 ;  /* 0x000000101c003986 */ /* 0x0001e2000c101506 */
[----:B------:R-:W-:-:S02]  /*5d8f0*/  ISETP.LT.AND P3, PT, R27, c[0x0][0x178], !P4 ;  /* 0x00005e001b007a0c */ /* 0x000fc40006761270 */
[----:B------:R-:W-:Y:S01]  /*5d900*/  ISETP.LT.AND P4, PT, R19, c[0x0][0x178], !P4 ;  /* 0x00005e0013007a0c */ /* 0x000fe20006781270 */
[----:B------:R-:W3:Y:S01]  /*5d910*/  LDL.LU R15, [R1+0xe4] ;  /* 0x0000e400010f7983 */ /* 0x000ee20000300800 */
[----:B0-----:R-:W-:-:S03]  /*5d920*/  IMAD.WIDE R28, R8, 0x2, R4 ;  /* 0x00000002081c7825 */ /* 0x001fc600078e0204 */
[----:B------:R-:W-:Y:S01]  /*5d930*/  STL [R1+0x1f1c], R27 ;  /* 0x001f1c1b01007387 */ /* 0x000fe20000100800 */
[----:B------:R-:W-:Y:S01]  /*5d940*/  PRMT R16, R16, 0x7632, R16 ;  /* 0x0000763210107816 */ /* 0x000fe20000000010 */
[----:B------:R-:W-:Y:S01]  /*5d950*/  IMAD.WIDE R24, R8, 0x2, R20 ;  /* 0x0000000208187825 */ /* 0x000fe200078e0214 */
[----:B--2---:R-:W-:-:S03]  /*5d960*/  ISETP.GE.AND P2, PT, R23, c[0x0][0x17c], PT ;  /* 0x00005f0017007a0c */ /* 0x004fc60003f46270 */
[----:B------:R-:W-:-:S05]  /*5d970*/  IMAD.WIDE R22, R8, 0x2, R2 ;  /* 0x0000000208167825 */ /* 0x000fca00078e0202 */
[----:B------:R-:W-:Y:S04]  /*5d980*/  @P5 STG.E.U16 [R22.64], R0 ;  /* 0x0000000016005986 */ /* 0x000fe8000c101506 */
[----:B------:R0:W-:Y:S02]  /*5d990*/  @P6 STG.E.U16 [R28.64], R12 ;  /* 0x0000000c1c006986 */ /* 0x0001e4000c101506 */
[----:B0-----:R-:W-:Y:S01]  /*5d9a0*/  PRMT R12, R26, 0x7632, R12 ;  /* 0x000076321a0c7816 */ /* 0x001fe2000000000c */
[----:B------:R-:W-:Y:S01]  /*5d9b0*/  IMAD.WIDE R26, R8, 0x2, R6 ;  /* 0x00000002081a7825 */ /* 0x000fe200078e0206 */
[----:B------:R-:W2:Y:S04]  /*5d9c0*/  LDL.LU R29, [R1+0x1e8c] ;  /* 0x001e8c00011d7983 */ /* 0x000ea80000300800 */
[----:B------:R0:W-:Y:S04]  /*5d9d0*/  @P3 STG.E.U16 [R26.64], R12 ;  /* 0x0000000c1a003986 */ /* 0x0001e8000c101506 */
[----:B------:R1:W-:Y:S04]  /*5d9e0*/  @P4 STG.E.U16 [R24.64], R16 ;  /* 0x0000001018004986 */ /* 0x0003e8000c101506 */
[----:B0-----:R-:W3:Y:S04]  /*5d9f0*/  LDL.LU R27, [R1+0x1f1c] ;  /* 0x001f1c00011b7983 */ /* 0x001ee80000300800 */
[----:B-1----:R-:W4:Y:S04]  /*5da00*/  LDL.LU R25, [R1+0x1f18] ;  /* 0x001f180001197983 */ /* 0x002f280000300800 */
[----:B------:R-:W-:Y:S04]  /*5da10*/  STL.64 [R1+0x1f08], R16 ;  /* 0x001f081001007387 */ /* 0x000fe80000100a00 */
[----:B------:R-:W4:Y:S01]  /*5da20*/  LDL.LU R26, [R1+0x144] ;  /* 0x00014400011a7983 */ /* 0x000f220000300800 */
[----:B------:R-:W-:-:S02]  /*5da30*/  ISETP.LT.AND P5, PT, R14, c[0x0][0x178], !P1 ;  /* 0x00005e000e007a0c */ /* 0x000fc40004fa1270 */
[----:B------:R-:W-:Y:S02]  /*5da40*/  ISETP.LT.AND P6, PT, R11, c[0x0][0x178], !P1 ;  /* 0x00005e000b007a0c */ /* 0x000fe40004fc1270 */
[----:B------:R-:W-:-:S05]  /*5da50*/  IADD3 R0, R8, c[0x0][0x198], RZ ;  /* 0x0000660008007a10 */ /* 0x000fca0007ffe0ff */
[----:B------:R-:W-:Y:S01]  /*5da60*/  IMAD.WIDE R22, R0, 0x2, R2 ;  /* 0x0000000200167825 */ /* 0x000fe200078e0202 */
[----:B------:R-:W-:Y:S02]  /*5da70*/  ISETP.LT.AND P3, PT, R19, c[0x0][0x178], !P1 ;  /* 0x00005e0013007a0c */ /* 0x000fe40004f61270 */
[----:B------:R-:W-:Y:S02]  /*5da80*/  PRMT R12, R10, 0x7632, R12 ;  /* 0x000076320a0c7816 */ /* 0x000fe4000000000c */
[----:B------:R0:W-:Y:S01]  /*5da90*/  @P5 STG.E.U16 [R22.64], R10 ;  /* 0x0000000a16005986 */ /* 0x0001e2000c101506 */
[----:B--2---:R-:W-:Y:S01]  /*5daa0*/  ISETP.GE.AND P0, PT, R29, c[0x0][0x17c], PT ;  /* 0x00005f001d007a0c */ /* 0x004fe20003f06270 */
[----:B------:R-:W-:Y:S01]  /*5dab0*/  IMAD.WIDE R28, R0, 0x2, R4 ;  /* 0x00000002001c7825 */ /* 0x000fe200078e0204 */
[----:B---3--:R-:W-:-:S04]  /*5dac0*/  ISETP.LT.AND P4, PT, R27, c[0x0][0x178], !P1 ;  /* 0x00005e001b007a0c */ /* 0x008fc80004f81270 */
[----:B------:R-:W-:Y:S01]  /*5dad0*/  @P6 STG.E.U16 [R28.64], R13 ;  /* 0x0000000d1c006986 */ /* 0x000fe2000c101506 */
[----:B----4-:R-:W-:-:S03]  /*5dae0*/  ISETP.GE.AND P1, PT, R18, c[0x0][0x17c], PT ;  /* 0x00005f0012007a0c */ /* 0x010fc60003f26270 */
[----:B------:R1:W-:Y:S04]  /*5daf0*/  STL.64 [R1+0x1f10], R26 ;  /* 0x001f101a01007387 */ /* 0x0003e80000100a00 */
[----:B------:R-:W2:Y:S04]  /*5db00*/  LDL.LU R18, [R1+0x114] ;  /* 0x0001140001127983 */ /* 0x000ea80000300800 */
[----:B0-----:R-:W3:Y:S01]  /*5db10*/  LDL.LU R10, [R1+0x1e94] ;  /* 0x001e9400010a7983 */ /* 0x001ee20000300800 */
[----:B-1----:R-:W-:-:S05]  /*5db20*/  IMAD.WIDE R26, R0, 0x2, R6 ;  /* 0x00000002001a7825 */ /* 0x002fca00078e0206 */
[----:B------:R0:W-:Y:S04]  /*5db30*/  @P4 STG.E.U16 [R26.64], R15 ;  /* 0x0000000f1a004986 */ /* 0x0001e8000c101506 */
[----:B0-----:R-:W4:Y:S01]  /*5db40*/  LDL.LU.64 R26, [R1+0x1f10] ;  /* 0x001f1000011a7983 */ /* 0x001f220000300a00 */
[----:B------:R-:W-:Y:S01]  /*5db50*/  IMAD.WIDE R16, R0, 0x2, R20 ;  /* 0x0000000200107825 */ /* 0x000fe200078e0214 */
[----:B------:R-:W-:Y:S02]  /*5db60*/  ISETP.LT.AND P6, PT, R14, c[0x0][0x178], !P2 ;  /* 0x00005e000e007a0c */ /* 0x000fe400057c1270 */
[----:B------:R-:W-:Y:S02]  /*5db70*/  ISETP.LT.AND P5, PT, R11, c[0x0][0x178], !P2 ;  /* 0x00005e000b007a0c */ /* 0x000fe400057a1270 */
[----:B------:R0:W-:Y:S01]  /*5db80*/  @P3 STG.E.U16 [R16.64], R25 ;  /* 0x0000001910003986 */ /* 0x0001e2000c101506 */
[----:B------:R-:W-:-:S02]  /*5db90*/  PRMT R8, R13, 0x7632, R8 ;  /* 0x000076320d087816 */ /* 0x000fc40000000008 */
[----:B------:R-:W-:Y:S01]  /*5dba0*/  ISETP.LT.AND P3, PT, R19, c[0x0][0x178], !P2 ;  /* 0x00005e0013007a0c */ /* 0x000fe20005761270 */
[----:B0-----:R-:W2:Y:S04]  /*5dbb0*/  LDL.LU.64 R16, [R1+0x1f08] ;  /* 0x001f080001107983 */ /* 0x001ea80000300a00 */
[----:B------:R-:W2:Y:S01]  /*5dbc0*/  LDL.LU R13, [R1+0xd4] ;  /* 0x0000d400010d7983 */ /* 0x000ea20000300800 */
[----:B------:R-:W-:Y:S02]  /*5dbd0*/  IADD3 R24, R0, c[0x0][0x198], RZ ;  /* 0x0000660000187a10 */ /* 0x000fe40007ffe0ff */
[----:B----4-:R-:W-:Y:S02]  /*5dbe0*/  ISETP.LT.AND P4, PT, R27, c[0x0][0x178], !P2 ;  /* 0x00005e001b007a0c */ /* 0x010fe40005781270 */
[----:B---3--:R-:W-:-:S02]  /*5dbf0*/  ISETP.GE.AND P2, PT, R10, c[0x0][0x17c], PT ;  /* 0x00005f000a007a0c */ /* 0x008fc40003f46270 */
[----:B------:R-:W3:Y:S01]  /*5dc00*/  LDL.LU R10, [R1+0x1e98] ;  /* 0x001e9800010a7983 */ /* 0x000ee20000300800 */
[----:B------:R-:W-:-:S04]  /*5dc10*/  IMAD.WIDE R22, R24, 0x2, R2 ;  /* 0x0000000218167825 */ /* 0x000fc800078e0202 */
[C---:B------:R-:W-:Y:S01]  /*5dc20*/  IMAD.WIDE R28, R24.reuse, 0x2, R4 ;  /* 0x00000002181c7825 */ /* 0x040fe200078e0204 */
[----:B------:R0:W-:Y:S01]  /*5dc30*/  @P6 STG.E.U16 [R22.64], R12 ;  /* 0x0000000c16006986 */ /* 0x0001e2000c101506 */
[----:B------:R-:W-:-:S03]  /*5dc40*/  IADD3 R0, R24, c[0x0][0x198], RZ ;  /* 0x0000660018007a10 */ /* 0x000fc60007ffe0ff */
[----:B------:R1:W-:Y:S01]  /*5dc50*/  @P5 STG.E.U16 [R28.64], R8 ;  /* 0x000000081c005986 */ /* 0x0003e2000c101506 */
[----:B------:R-:W-:Y:S02]  /*5dc60*/  ISETP.LT.AND P5, PT, R14, c[0x0][0x178], !P0 ;  /* 0x00005e000e007a0c */ /* 0x000fe400047a1270 */
[----:B------:R-:W-:Y:S02]  /*5dc70*/  ISETP.LT.AND P6, PT, R11, c[0x0][0x178], !P0 ;  /* 0x00005e000b007a0c */ /* 0x000fe400047c1270 */
[----:B0-----:R-:W-:Y:S01]  /*5dc80*/  PRMT R12, R15, 0x7632, R12 ;  /* 0x000076320f0c7816 */ /* 0x001fe2000000000c */
[C---:B------:R-:W-:Y:S01]  /*5dc90*/  IMAD.WIDE R22, R24.reuse, 0x2, R6 ;  /* 0x0000000218167825 */ /* 0x040fe200078e0206 */
[----:B------:R-:W4:Y:S01]  /*5dca0*/  LDL.LU R15, [R1+0x1e9c] ;  /* 0x001e9c00010f7983 */ /* 0x000f220000300800 */
[----:B-1----:R-:W-:Y:S02]  /*5dcb0*/  PRMT R8, R25, 0x7632, R8 ;  /* 0x0000763219087816 */ /* 0x002fe40000000008 */
[----:B------:R-:W-:Y:S01]  /*5dcc0*/  IMAD.WIDE R24, R24, 0x2, R20 ;  /* 0x0000000218187825 */ /* 0x000fe200078e0214 */
[----:B------:R0:W-:Y:S01]  /*5dcd0*/  @P4 STG.E.U16 [R22.64], R12 ;  /* 0x0000000c16004986 */ /* 0x0001e2000c101506 */
[----:B------:R-:W-:-:S02]  /*5dce0*/  ISETP.LT.AND P4, PT, R27, c[0x0][0x178], !P0 ;  /* 0x00005e001b007a0c */ /* 0x000fc40004781270 */
[----:B------:R-:W-:Y:S01]  /*5dcf0*/  ISETP.LT.AND P0, PT, R19, c[0x0][0x178], !P0 ;  /* 0x00005e0013007a0c */ /* 0x000fe20004701270 */
[----:B------:R1:W-:Y:S01]  /*5dd00*/  @P3 STG.E.U16 [R24.64], R8 ;  /* 0x0000000818003986 */ /* 0x0003e2000c101506 */
[----:B------:R-:W-:Y:S01]  /*5dd10*/  ISETP.LT.AND P3, PT, R14, c[0x0][0x178], !P1 ;  /* 0x00005e000e007a0c */ /* 0x000fe20004f61270 */
[----:B------:R-:W-:-:S04]  /*5dd20*/  IMAD.WIDE R28, R0, 0x2, R4 ;  /* 0x00000002001c7825 */ /* 0x000fc800078e0204 */
[C---:B0-----:R-:W-:Y:S01]  /*5dd30*/  IMAD.WIDE R22, R0.reuse, 0x2, R2 ;  /* 0x0000000200167825 */ /* 0x041fe200078e0202 */
[----:B-1----:R-:W-:-:S04]  /*5dd40*/  IADD3 R8, R0, c[0x0][0x198], RZ ;  /* 0x0000660000087a10 */ /* 0x002fc80007ffe0ff */
[----:B------:R0:W-:Y:S01]  /*5dd50*/  @P5 STG.E.U16 [R22.64], R26 ;  /* 0x0000001a16005986 */ /* 0x0001e2000c101506 */
[----:B------:R-:W-:Y:S01]  /*5dd60*/  IMAD.WIDE R24, R0, 0x2, R20 ;  /* 0x0000000200187825 */ /* 0x000fe200078e0214 */
[----:B------:R-:W-:Y:S02]  /*5dd70*/  PRMT R12, R26, 0x7632, R12 ;  /* 0x000076321a0c7816 */ /* 0x000fe4000000000c */
[----:B--2---:R1:W-:Y:S01]  /*5dd80*/  @P6 STG.E.U16 [R28.64], R18 ;  /* 0x000000121c006986 */ /* 0x0043e2000c101506 */
[----:B0-----:R-:W-:-:S03]  /*5dd90*/  IMAD.WIDE R22, R0, 0x2, R6 ;  /* 0x0000000200167825 */ /* 0x001fc600078e0206 */
[----:B------:R-:W2:Y:S01]  /*5dda0*/  LDL.LU R26, [R1+0x124] ;  /* 0x00012400011a7983 */ /* 0x000ea20000300800 */
[----:B-1----:R-:W-:-:S03]  /*5ddb0*/  IMAD.WIDE R28, R8, 0x2, R2 ;  /* 0x00000002081c7825 */ /* 0x002fc600078e0202 */
[----:B------:R-:W-:Y:S04]  /*5ddc0*/  @P4 STG.E.U16 [R22.64], R13 ;  /* 0x0000000d16004986 */ /* 0x000fe8000c101506 */
[----:B------:R0:W-:Y:S04]  /*5ddd0*/  @P0 STG.E.U16 [R24.64], R9 ;  /* 0x0000000918000986 */ /* 0x0001e8000c101506 */
[----:B------:R1:W-:Y:S01]  /*5dde0*/  @P3 STG.E.U16 [R28.64], R12 ;  /* 0x0000000c1c003986 */ /* 0x0003e2000c101506 */
[----:B------:R-:W-:Y:S02]  /*5ddf0*/  PRMT R0, R18, 0x7632, R0 ;  /* 0x0000763212007816 */ /* 0x000fe40000000000 */
[----:B0-----:R-:W-:-:S02]  /*5de00*/  PRMT R9, R13, 0x7632, R9 ;  /* 0x000076320d097816 */ /* 0x001fc40000000009 */
[----:B---3--:R-:W-:Y:S02]  /*5de10*/  ISETP.GE.AND P5, PT, R10, c[0x0][0x17c], PT ;  /* 0x00005f000a007a0c */ /* 0x008fe40003fa6270 */
[----:B------:R-:W3:Y:S04]  /*5de20*/  LDL.LU R10, [R1+0xc4] ;  /* 0x0000c400010a7983 */ /* 0x000ee80000300800 */
[----:B-1----:R-:W3:Y:S04]  /*5de30*/  LDL.LU R29, [R1+0x154] ;  /* 0x00015400011d7983 */ /* 0x002ee80000300800 */
[----:B------:R-:W3:Y:S04]  /*5de40*/  LDL.LU R18, [R1+0x1f04] ;  /* 0x001f040001127983 */ /* 0x000ee80000300800 */
[----:B------:R-:W3:Y:S04]  /*5de50*/  LDL.LU R13, [R1+0x1f00] ;  /* 0x001f0000010d7983 */ /* 0x000ee80000300800 */
[----:B------:R-:W3:Y:S01]  /*5de60*/  LDL.LU R28, [R1+0x1ea0] ;  /* 0x001ea000011c7983 */ /* 0x000ee20000300800 */
[----:B------:R-:W-:-:S02]  /*5de70*/  ISETP.LT.AND P6, PT, R11, c[0x0][0x178], !P1 ;  /* 0x00005e000b007a0c */ /* 0x000fc40004fc1270 */
[----:B------:R-:W-:Y:S01]  /*5de80*/  ISETP.LT.AND P4, PT, R27, c[0x0][0x178], !P1 ;  /* 0x00005e001b007a0c */ /* 0x000fe20004f81270 */
[----:B------:R-:W-:Y:S01]  /*5de90*/  IMAD.WIDE R24, R8, 0x2, R4 ;  /* 0x0000000208187825 */ /* 0x000fe200078e0204 */
[----:B------:R-:W-:Y:S02]  /*5dea0*/  ISETP.LT.AND P1, PT, R19, c[0x0][0x178], !P1 ;  /* 0x00005e0013007a0c */ /* 0x000fe40004f21270 */
[----:B------:R-:W-:Y:S01]  /*5deb0*/  ISETP.LT.AND P3, PT, R14, c[0x0][0x178], !P2 ;  /* 0x00005e000e007a0c */ /* 0x000fe20005761270 */
[----:B------:R-:W-:Y:S01]  /*5dec0*/  IMAD.WIDE R22, R8, 0x2, R6 ;  /* 0x0000000208167825 */ /* 0x000fe200078e0206 */
[----:B------:R-:W-:-:S05]  /*5ded0*/  PRMT R12, R9, 0x7632, R12 ;  /* 0x00007632090c7816 */ /* 0x000fca000000000c */
[----:B------:R0:W-:Y:S01]  /*5dee0*/  @P6 STG.E.U16 [R24.64], R0 ;  /* 0x0000000018006986 */ /* 0x0001e2000c101506 */
[----:B------:R-:W-:-:S03]  /*5def0*/  ISETP.LT.AND P6, PT, R11, c[0x0][0x178], !P2 ;  /* 0x00005e000b007a0c */ /* 0x000fc600057c1270 */
[----:B------:R1:W-:Y:S01]  /*5df00*/  @P4 STG.E.U16 [R22.64], R9 ;  /* 0x0000000916004986 */ /* 0x0003e2000c101506 */
[C---:B0-----:R-:W-:Y:S01]  /*5df10*/  IADD3 R0, R8.reuse, c[0x0][0x198], RZ ;  /* 0x0000660008007a10 */ /* 0x041fe20007ffe0ff */
[----:B-1----:R-:W-:-:S04]  /*5df20*/  IMAD.WIDE R8, R8, 0x2, R20 ;  /* 0x0000000208087825 */ /* 0x002fc800078e0214 */
[C---:B------:R-:W-:Y:S01]  /*5df30*/  IMAD.WIDE R22, R0.reuse, 0x2, R2 ;  /* 0x0000000200167825 */ /* 0x040fe200078e0202 */
[----:B------:R-:W-:Y:S01]  /*5df40*/  ISETP.LT.AND P4, PT, R27, c[0x0][0x178], !P2 ;  /* 0x00005e001b007a0c */ /* 0x000fe20005781270 */
[----:B------:R0:W-:Y:S01]  /*5df50*/  @P1 STG.E.U16 [R8.64], R12 ;  /* 0x0000000c08001986 */ /* 0x0001e2000c101506 */
[----:B------:R-:W-:Y:S01]  /*5df60*/  ISETP.LT.AND P2, PT, R19, c[0x0][0x178], !P2 ;  /* 0x00005e0013007a0c */ /* 0x000fe20005741270 */
[----:B------:R-:W-:-:S04]  /*5df70*/  IMAD.WIDE R24, R0, 0x2, R4 ;  /* 0x0000000200187825 */ /* 0x000fc800078e0204 */
[----:B0-----:R-:W-:Y:S01]  /*5df80*/  IMAD.WIDE R8, R0, 0x2, R6 ;  /* 0x0000000200087825 */ /* 0x001fe200078e0206 */
[----:B--2---:R-:W-:Y:S02]  /*5df90*/  PRMT R12, R26, 0x7632, R12 ;  /* 0x000076321a0c7816 */ /* 0x004fe4000000000c */
[----:B----4-:R-:W-:Y:S02]  /*5dfa0*/  ISETP.GE.AND P0, PT, R15, c[0x0][0x17c], PT ;  /* 0x00005f000f007a0c */ /* 0x010fe40003f06270 */
[----:B------:R-:W2:Y:S04]  /*5dfb0*/  LDL.LU R15, [R1+0x164] ;  /* 0x00016400010f7983 */ /* 0x000ea80000300800 */
[----:B---3--:R0:W-:Y:S01]  /*5dfc0*/  @P3 STG.E.U16 [R22.64], R29 ;  /* 0x0000001d16003986 */ /* 0x0081e2000c101506 */
[----:B------:R-:W-:-:S03]  /*5dfd0*/  ISETP.LT.AND P3, PT, R14, c[0x0][0x178], !P5 ;  /* 0x00005e000e007a0c */ /* 0x000fc60006f61270 */
[----:B------:R1:W-:Y:S01]  /*5dfe0*/  @P6 STG.E.U16 [R24.64], R26 ;  /* 0x0000001a18006986 */ /* 0x0003e2000c101506 */
[----:B------:R-:W-:Y:S02]  /*5dff0*/  ISETP.LT.AND P6, PT, R11, c[0x0][0x178], !P5 ;  /* 0x00005e000b007a0c */ /* 0x000fe40006fc1270 */
[----:B0-----:R-:W-:Y:S02]  /*5e000*/  IADD3 R22, R0, c[0x0][0x198], RZ ;  /* 0x0000660000167a10 */ /* 0x001fe40007ffe0ff */
[----:B------:R-:W-:Y:S01]  /*5e010*/  ISETP.GE.AND P1, PT, R28, c[0x0][0x17c], PT ;  /* 0x00005f001c007a0c */ /* 0x000fe20003f26270 */
[----:B-1----:R-:W-:Y:S01]  /*5e020*/  IMAD.WIDE R24, R0, 0x2, R20 ;  /* 0x0000000200187825 */ /* 0x002fe200078e0214 */
[----:B------:R-:W-:Y:S01]  /*5e030*/  PRMT R0, R29, 0x7632, R0 ;  /* 0x000076321d007816 */ /* 0x000fe20000000000 */
[----:B------:R-:W3:Y:S02]  /*5e040*/  LDL.LU R26, [R1+0xb4] ;  /* 0x0000b400011a7983 */ /* 0x000ee40000300800 */
[----:B------:R-:W-:-:S02]  /*5e050*/  IMAD.WIDE R28, R22, 0x2, R2 ;  /* 0x00000002161c7825 */ /* 0x000fc400078e0202 */
[----:B------:R0:W-:Y:S04]  /*5e060*/  @P4 STG.E.U16 [R8.64], R10 ;  /* 0x0000000a08004986 */ /* 0x0001e8000c101506 */
[----:B------:R1:W-:Y:S04]  /*5e070*/  @P2 STG.E.U16 [R24.64], R13 ;  /* 0x0000000d18002986 */ /* 0x0003e8000c101506 */
[----:B------:R4:W-:Y:S01]  /*5e080*/  @P3 STG.E.U16 [R28.64], R0 ;  /* 0x000000001c003986 */ /* 0x0009e2000c101506 */
[----:B------:R-:W-:Y:S02]  /*5e090*/  ISETP.LT.AND P3, PT, R27, c[0x0][0x178], !P5 ;  /* 0x00005e001b007a0c */ /* 0x000fe40006f61270 */
[----:B------:R-:W-:Y:S01]  /*5e0a0*/  ISETP.LT.AND P5, PT, R19, c[0x0][0x178], !P5 ;  /* 0x00005e0013007a0c */ /* 0x000fe20006fa1270 */
[----:B0-----:R-:W-:-:S05]  /*5e0b0*/  IMAD.WIDE R8, R22, 0x2, R4 ;  /* 0x0000000216087825 */ /* 0x001fca00078e0204 */
[----:B------:R0:W-:Y:S01]  /*5e0c0*/  @P6 STG.E.U16 [R8.64], R12 ;  /* 0x0000000c08006986 */ /* 0x0001e2000c101506 */
[----:B-1----:R-:W-:Y:S02]  /*5e0d0*/  PRMT R13, R13, 0x7632, R13 ;  /* 0x000076320d0d7816 */ /* 0x002fe4000000000d */
[----:B----4-:R-:W-:Y:S01]  /*5e0e0*/  PRMT R0, R10, 0x7632, R0 ;  /* 0x000076320a007816 */ /* 0x010fe20000000000 */
[----:B------:R-:W4:Y:S01]  /*5e0f0*/  LDL.LU R29, [R1+0x1ea4] ;  /* 0x001ea400011d7983 */ /* 0x000f220000300800 */
[----:B------:R-:W-:-:S03]  /*5e100*/  ISETP.LT.AND P4, PT, R14, c[0x0][0x178], !P0 ;  /* 0x00005e000e007a0c */ /* 0x000fc60004781270 */
[----:B------:R-:W3:Y:S01]  /*5e110*/  LDL.LU R14, [R1+0x1efc] ;  /* 0x001efc00010e7983 */ /* 0x000ee20000300800 */
[C---:B0-----:R-:W-:Y:S01]  /*5e120*/  IADD3 R12, R22.reuse, c[0x0][0x198], RZ ;  /* 0x00006600160c7a10 */ /* 0x041fe20007ffe0ff */
[C---:B------:R-:W-:Y:S02]  /*5e130*/  IMAD.WIDE R8, R22.reuse, 0x2, R6 ;  /* 0x0000000216087825 */ /* 0x040fe400078e0206 */
[----:B------:R-:W3:Y:S02]  /*5e140*/  LDL.LU R10, [R1+0x1ea8] ;  /* 0x001ea800010a7983 */ /* 0x000ee40000300800 */
[----:B------:R-:W-:Y:S02]  /*5e150*/  IMAD.WIDE R22, R22, 0x2, R20 ;  /* 0x0000000216167825 */ /* 0x000fe400078e0214 */
[----:B------:R-:W-:Y:S04]  /*5e160*/  @P3 STG.E.U16 [R8.64], R0 ;  /* 0x0000000008003986 */ /* 0x000fe8000c101506 */
[----:B------:R0:W-:Y:S04]  /*5e170*/  @P5 STG.E.U16 [R22.64], R13 ;  /* 0x0000000d16005986 */ /* 0x0001e8000c101506 */
[----:B0-----:R-:W3:Y:S01]  /*5e180*/  LDL.LU R23, [R1+0x104] ;  /* 0x0001040001177983 */ /* 0x001ee20000300800 */
[----:B------:R-:W-:Y:S01]  /*5e190*/  ISETP.LT.AND P6, PT, R11, c[0x0][0x178], !P0 ;  /* 0x00005e000b007a0c */ /* 0x000fe200047c1270 */
[----:B------:R-:W-:-:S05]  /*5e1a0*/  IMAD.WIDE R24, R12, 0x2, R2 ;  /* 0x000000020c187825 */ /* 0x000fca00078e0202 */
[----:B--2---:R-:W-:Y:S01]  /*5e1b0*/  @P4 STG.E.U16 [R24.64], R15 ;  /* 0x0000000f18004986 */ /* 0x004fe2000c101506 */
[----:B----4-:R-:W-:Y:S01]  /*5e1c0*/  ISETP.GE.AND P2, PT, R29, c[0x0][0x17c], PT ;  /* 0x00005f001d007a0c */ /* 0x010fe20003f46270 */
[----:B------:R-:W-:-:S05]  /*5e1d0*/  IMAD.WIDE R28, R12, 0x2, R4 ;  /* 0x000000020c1c7825 */ /* 0x000fca00078e0204 */
[----:B---3--:R0:W-:Y:S04]  /*5e1e0*/  @P6 STG.E.U16 [R28.64], R23 ;  /* 0x000000171c006986 */ /* 0x0081e8000c101506 */
[----:B0-----:R-:W2:Y:S01]  /*5e1f0*/  LDL.LU R29, [R1+0xbd4] ;  /* 0x000bd400011d7983 */ /* 0x001ea20000300800 */
[----:B------:R-:W-:Y:S02]  /*5e200*/  ISETP.LT.AND P4, PT, R27, c[0x0][0x178], !P0 ;  /* 0x00005e001b007a0c */ /* 0x000fe40004781270 */
[----:B------:R-:W-:Y:S02]  /*5e210*/  ISETP.LT.AND P3, PT, R19, c[0x0][0x178], !P0 ;  /* 0x00005e0013007a0c */ /* 0x000fe40004761270 */
[C---:B------:R-:W-:Y:S01]  /*5e220*/  IADD3 R0, R12.reuse, c[0x0][0x198], RZ ;  /* 0x000066000c007a10 */ /* 0x040fe20007ffe0ff */
[----:B------:R-:W-:Y:S01]  /*5e230*/  IMAD.WIDE R8, R12, 0x2, R6 ;  /* 0x000000020c087825 */ /* 0x000fe200078e0206 */
[----:B------:R-:W-:-:S02]  /*5e240*/  PRMT R28, R23, 0x7632, R28 ;  /* 0x00007632171c7816 */ /* 0x000fc4000000001c */
[----:B------:R-:W-:Y:S01]  /*5e250*/  PRMT R16, R15, 0x7632, R16 ;  /* 0x000076320f107816 */ /* 0x000fe20000000010 */
[----:B------:R-:W-:Y:S01]  /*5e260*/  IMAD.WIDE R12, R12, 0x2, R20 ;  /* 0x000000020c0c7825 */ /* 0x000fe200078e0214 */
[----:B------:R-:W-:Y:S02]  /*5e270*/  ISETP.GE.AND P0, PT, R10, c[0x0][0x17c], PT ;  /* 0x00005f000a007a0c */ /* 0x000fe40003f06270 */
[----:B------:R-:W3:Y:S01]  /*5e280*/  LDL.LU R10, [R1+0xf8] ;  /* 0x0000f800010a7983 */ /* 0x000ee20000300800 */
[----:B------:R-:W-:-:S03]  /*5e290*/  IMAD.WIDE R22, R0, 0x2, R2 ;  /* 0x0000000200167825 */ /* 0x000fc600078e0202 */
[----:B------:R-:W-:Y:S04]  /*5e2a0*/  @P4 STG.E.U16 [R8.64], R26 ;  /* 0x0000001a08004986 */ /* 0x000fe8000c101506 */
[----:B------:R-:W-:Y:S04]  /*5e2b0*/  @P3 STG.E.U16 [R12.64], R17 ;  /* 0x000000110c003986 */ /* 0x000fe8000c101506 */
[----:B------:R-:W4:Y:S01]  /*5e2c0*/  LDL.LU R15, [R1+0x1eac] ;  /* 0x001eac00010f7983 */ /* 0x000f220000300800 */
[----:B--2---:R-:W-:-:S13]  /*5e2d0*/  ISETP.LT.AND P6, PT, R29, c[0x0][0x178], !P1 ;  /* 0x00005e001d007a0c */ /* 0x004fda0004fc1270 */
[----:B------:R0:W-:Y:S04]  /*5e2e0*/  @P6 STG.E.U16 [R22.64], R16 ;  /* 0x0000001016006986 */ /* 0x0001e8000c101506 */
[----:B0-----:R-:W2:Y:S01]  /*5e2f0*/  LDL.LU R16, [R1+0x138] ;  /* 0x0001380001107983 */ /* 0x001ea20000300800 */
[----:B------:R-:W-:Y:S01]  /*5e300*/  ISETP.LT.AND P5, PT, R11, c[0x0][0x178], !P1 ;  /* 0x00005e000b007a0c */ /* 0x000fe20004fa1270 */
[C---:B------:R-:W-:Y:S01]  /*5e310*/  IMAD.WIDE R24, R0.reuse, 0x2, R4 ;  /* 0x0000000200187825 */ /* 0x040fe200078e0204 */
[----:B------:R-:W-:Y:S02]  /*5e320*/  ISETP.LT.AND P4, PT, R27, c[0x0][0x178], !P1 ;  /* 0x00005e001b007a0c */ /* 0x000fe40004f81270 */
[----:B------:R-:W-:Y:S02]  /*5e330*/  ISETP.LT.AND P3, PT, R19, c[0x0][0x178], !P1 ;  /* 0x00005e0013007a0c */ /* 0x000fe40004f61270 */
[----:B------:R-:W-:Y:S01]  /*5e340*/  ISETP.LT.AND P6, PT, R29, c[0x0][0x178], !P2 ;  /* 0x00005e001d007a0c */ /* 0x000fe200057c1270 */
[----:B------:R-:W-:Y:S01]  /*5e350*/  IMAD.WIDE R12, R0, 0x2, R6 ;  /* 0x00000002000c7825 */ /* 0x000fe200078e0206 */
[----:B------:R-:W-:-:S02]  /*5e360*/  PRMT R9, R26, 0x7632, R9 ;  /* 0x000076321a097816 */ /* 0x000fc40000000009 */
[C---:B------:R-:W-:Y:S01]  /*5e370*/  IADD3 R8, R0.reuse, c[0x0][0x198], RZ ;  /* 0x0000660000087a10 */ /* 0x040fe20007ffe0ff */
[----:B------:R-:W-:Y:S01]  /*5e380*/  IMAD.WIDE R22, R0, 0x2, R20 ;  /* 0x0000000200167825 */ /* 0x000fe200078e0214 */
[----:B------:R-:W-:Y:S01]  /*5e390*/  PRMT R17, R17, 0x7632, R17 ;  /* 0x0000763211117816 */ /* 0x000fe20000000011 */
[----:B------:R0:W-:Y:S01]  /*5e3a0*/  @P5 STG.E.U16 [R24.64], R28 ;  /* 0x0000001c18005986 */ /* 0x0001e2000c101506 */
[----:B------:R-:W-:-:S03]  /*5e3b0*/  ISETP.LT.AND P5, PT, R11, c[0x0][0x178], !P2 ;  /* 0x00005e000b007a0c */ /* 0x000fc600057a1270 */
[----:B------:R1:W-:Y:S01]  /*5e3c0*/  @P4 STG.E.U16 [R12.64], R9 ;  /* 0x000000090c004986 */ /* 0x0003e2000c101506 */
[----:B----4-:R-:W-:-:S03]  /*5e3d0*/  ISETP.GE.AND P1, PT, R15, c[0x0][0x17c], PT ;  /* 0x00005f000f007a0c */ /* 0x010fc60003f26270 */
[----:B------:R-:W4:Y:S01]  /*5e3e0*/  LDL.LU R26, [R1+0x1ef8] ;  /* 0x001ef800011a7983 */ /* 0x000f220000300800 */
[----:B0-----:R-:W-:-:S03]  /*5e3f0*/  IMAD.WIDE R24, R8, 0x2, R4 ;  /* 0x0000000208187825 */ /* 0x001fc600078e0204 */
[----:B------:R-:W4:Y:S01]  /*5e400*/  LDL.LU R28, [R1+0x1eb4] ;  /* 0x001eb400011c7983 */ /* 0x000f220000300800 */
[----:B-1----:R-:W-:-:S03]  /*5e410*/  IMAD.WIDE R12, R8, 0x2, R2 ;  /* 0x00000002080c7825 */ /* 0x002fc600078e0202 */
[----:B------:R0:W-:Y:S04]  /*5e420*/  @P3 STG.E.U16 [R22.64], R17 ;  /* 0x0000001116003986 */ /* 0x0001e8000c101506 */
[----:B------:R-:W4:Y:S04]  /*5e430*/  LDL.LU R15, [R1+0x148] ;  /* 0x00014800010f7983 */ /* 0x000f280000300800 */
[----:B0-----:R-:W4:Y:S04]  /*5e440*/  LDL.LU R23, [R1+0x1eb0] ;  /* 0x001eb00001177983 */ /* 0x001f280000300800 */
[----:B--2---:R-:W-:Y:S04]  /*5e450*/  @P6 STG.E.U16 [R12.64], R16 ;  /* 0x000000100c006986 */ /* 0x004fe8000c101506 */
[----:B---3--:R0:W-:Y:S04]  /*5e460*/  @P5 STG.E.U16 [R24.64], R10 ;  /* 0x0000000a18005986 */ /* 0x0081e8000c101506 */
[----:B0-----:R-:W2:Y:S01]  /*5e470*/  LDL.LU R25, [R1+0xe8] ;  /* 0x0000e80001197983 */ /* 0x001ea20000300800 */
[----:B------:R-:W-:-:S02]  /*5e480*/  ISETP.LT.AND P4, PT, R27, c[0x0][0x178], !P2 ;  /* 0x00005e001b007a0c */ /* 0x000fc40005781270 */
[----:B------:R-:W-:Y:S02]  /*5e490*/  ISETP.LT.AND P2, PT, R19, c[0x0][0x178], !P2 ;  /* 0x00005e0013007a0c */ /* 0x000fe40005741270 */
[----:B------:R-:W-:Y:S02]  /*5e4a0*/  ISETP.LT.AND P3, PT, R29, c[0x0][0x178], !P0 ;  /* 0x00005e001d007a0c */ /* 0x000fe40004761270 */
[C---:B------:R-:W-:Y:S01]  /*5e4b0*/  IADD3 R0, R8.reuse, c[0x0][0x198], RZ ;  /* 0x0000660008007a10 */ /* 0x040fe20007ffe0ff */
[----:B------:R-:W-:Y:S01]  /*5e4c0*/  IMAD.WIDE R12, R8, 0x2, R6 ;  /* 0x00000002080c7825 */ /* 0x000fe200078e0206 */
[----:B------:R-:W-:Y:S02]  /*5e4d0*/  ISETP.LT.AND P5, PT, R11, c[0x0][0x178], !P0 ;  /* 0x00005e000b007a0c */ /* 0x000fe400047a1270 */
[----:B------:R-:W-:Y:S01]  /*5e4e0*/  PRMT R22, R16, 0x7632, R22 ;  /* 0x0000763210167816 */ /* 0x000fe20000000016 */
[----:B------:R-:W-:Y:S01]  /*5e4f0*/  IMAD.WIDE R8, R8, 0x2, R20 ;  /* 0x0000000208087825 */ /* 0x000fe200078e0214 */
[----:B------:R-:W-:-:S03]  /*5e500*/  ISETP.LT.AND P6, PT, R27, c[0x0][0x178], !P0 ;  /* 0x00005e001b007a0c */ /* 0x000fc600047c1270 */
[----:B------:R-:W-:Y:S01]  /*5e510*/  IMAD.WIDE R16, R0, 0x2, R2 ;  /* 0x0000000200107825 */ /* 0x000fe200078e0202 */
[----:B--2---:R0:W-:Y:S04]  /*5e520*/  @P4 STG.E.U16 [R12.64], R25 ;  /* 0x000000190c004986 */ /* 0x0041e8000c101506 */
[----:B----4-:R1:W-:Y:S01]  /*5e530*/  @P2 STG.E.U16 [R8.64], R26 ;  /* 0x0000001a08002986 */ /* 0x0103e2000c101506 */
[----:B------:R-:W-:-:S03]  /*5e540*/  ISETP.LT.AND P2, PT, R19, c[0x0][0x178], !P0 ;  /* 0x00005e0013007a0c */ /* 0x000fc60004741270 */
[----:B------:R2:W-:Y:S01]  /*5e550*/  @P3 STG.E.U16 [R16.64], R22 ;  /* 0x0000001610003986 */ /* 0x0005e2000c101506 */
[----:B0-----:R-:W-:-:S04]  /*5e560*/  IMAD.WIDE R12, R0, 0x2, R4 ;  /* 0x00000002000c7825 */ /* 0x001fc800078e0204 */
[----:B-1----:R-:W-:Y:S01]  /*5e570*/  IMAD.WIDE R8, R0, 0x2, R6 ;  /* 0x0000000200087825 */ /* 0x002fe200078e0206 */
[----:B--2---:R-:W-:Y:S02]  /*5e580*/  PRMT R17, R10, 0x7632, R17 ;  /* 0x000076320a117816 */ /* 0x004fe40000000011 */
[----:B------:R-:W-:-:S03]  /*5e590*/  PRMT R16, R25, 0x7632, R16 ;  /* 0x0000763219107816 */ /* 0x000fc60000000010 */
[----:B------:R-:W-:Y:S01]  /*5e5a0*/  @P5 STG.E.U16 [R12.64], R17 ;  /* 0x000000110c005986 */ /* 0x000fe2000c101506 */
[----:B------:R-:W-:-:S03]  /*5e5b0*/  PRMT R26, R26, 0x7632, R26 ;  /* 0x000076321a1a7816 */ /* 0x000fc6000000001a */
[----:B------:R0:W-:Y:S01]  /*5e5c0*/  @P6 STG.E.U16 [R8.64], R16 ;  /* 0x0000001008006986 */ /* 0x0001e2000c101506 */
[----:B------:R-:W-:-:S03]  /*5e5d0*/  ISETP.GE.AND P4, PT, R23, c[0x0][0x17c], PT ;  /* 0x00005f0017007a0c */ /* 0x000fc60003f86270 */
[----:B------:R-:W2:Y:S04]  /*5e5e0*/  LDL.LU R23, [R1+0x1eb8] ;  /* 0x001eb80001177983 */ /* 0x000ea80000300800 */
[----:B------:R-:W3:Y:S01]  /*5e5f0*/  LDL.LU R10, [R1+0x1ef4] ;  /* 0x001ef400010a7983 */ /* 0x000ee20000300800 */
[----:B0-----:R-:W-:-:S05]  /*5e600*/  IMAD.WIDE R8, R0, 0x2, R20 ;  /* 0x0000000200087825 */ /* 0x001fca00078e0214 */
[----:B------:R0:W-:Y:S04]  /*5e610*/  @P2 STG.E.U16 [R8.64], R26 ;  /* 0x0000001a08002986 */ /* 0x0001e8000c101506 */
[----:B0-----:R-:W4:Y:S04]  /*5e620*/  LDL.LU R26, [R1+0x118] ;  /* 0x00011800011a7983 */ /* 0x001f280000300800 */
[----:B------:R-:W3:Y:S01]  /*5e630*/  LDL.LU R9, [R1+0xd8] ;  /* 0x0000d80001097983 */ /* 0x000ee20000300800 */
[----:B------:R-:W-:Y:S02]  /*5e640*/  ISETP.LT.AND P3, PT, R29, c[0x0][0x178], !P1 ;  /* 0x00005e001d007a0c */ /* 0x000fe40004f61270 */
[----:B------:R-:W-:-:S02]  /*5e650*/  IADD3 R22, R0, c[0x0][0x198], RZ ;  /* 0x0000660000167a10 */ /* 0x000fc40007ffe0ff */
[----:B------:R-:W-:Y:S02]  /*5e660*/  ISETP.LT.AND P5, PT, R11, c[0x0][0x178], !P1 ;  /* 0x00005e000b007a0c */ /* 0x000fe40004fa1270 */
[----:B------:R-:W-:Y:S01]  /*5e670*/  ISETP.LT.AND P6, PT, R27, c[0x0][0x178], !P1 ;  /* 0x00005e001b007a0c */ /* 0x000fe20004fc1270 */
[C---:B------:R-:W-:Y:S01]  /*5e680*/  IMAD.WIDE R12, R22.reuse, 0x2, R2 ;  /* 0x00000002160c7825 */ /* 0x040fe200078e0202 */
[----:B------:R-:W-:Y:S02]  /*5e690*/  ISETP.LT.AND P1, PT, R19, c[0x0][0x178], !P1 ;  /* 0x00005e0013007a0c */ /* 0x000fe40004f21270 */
[----:B------:R-:W-:Y:S02]  /*5e6a0*/  ISETP.LT.AND P2, PT, R29, c[0x0][0x178], !P4 ;  /* 0x00005e001d007a0c */ /* 0x000fe40006741270 */
[C---:B------:R-:W-:Y:S01]  /*5e6b0*/  IADD3 R8, R22.reuse, c[0x0][0x198], RZ ;  /* 0x0000660016087a10 */ /* 0x040fe20007ffe0ff */
[----:B------:R0:W-:Y:S01]  /*5e6c0*/  @P3 STG.E.U16 [R12.64], R15 ;  /* 0x0000000f0c003986 */ /* 0x0001e2000c101506 */
[----:B------:R-:W-:Y:S01]  /*5e6d0*/  IMAD.WIDE R16, R22, 0x2, R6 ;  /* 0x0000000216107825 */ /* 0x000fe200078e0206 */
[----:B------:R-:W-:-:S03]  /*5e6e0*/  PRMT R0, R15, 0x7632, R0 ;  /* 0x000076320f007816 */ /* 0x000fc60000000000 */
[----:B------:R-:W-:Y:S01]  /*5e6f0*/  IMAD.WIDE R24, R8, 0x2, R2 ;  /* 0x0000000208187825 */ /* 0x000fe200078e0202 */
[----:B------:R-:W-:Y:S02]  /*5e700*/  ISETP.GE.AND P0, PT, R28, c[0x0][0x17c], PT ;  /* 0x00005f001c007a0c */ /* 0x000fe40003f06270 */
[----:B------:R-:W3:Y:S01]  /*5e710*/  LDL.LU R28, [R1+0x158] ;  /* 0x00015800011c7983 */ /* 0x000ee20000300800 */
[----:B0-----:R-:W-:-:S03]  /*5e720*/  IMAD.WIDE R12, R22, 0x2, R4 ;  /* 0x00000002160c7825 */ /* 0x001fc600078e0204 */
[----:B------:R-:W3:Y:S04]  /*5e730*/  LDL.LU R27, [R1+0x128] ;  /* 0x00012800011b7983 */ /* 0x000ee80000300800 */
[----:B------:R-:W3:Y:S01]  /*5e740*/  LDL.LU R15, [R1+0x1ebc] ;  /* 0x001ebc00010f7983 */ /* 0x000ee20000300800 */
[----:B--2---:R-:W-:Y:S01]  /*5e750*/  ISETP.GE.AND P3, PT, R23, c[0x0][0x17c], PT ;  /* 0x00005f0017007a0c */ /* 0x004fe20003f66270 */
[----:B------:R-:W-:Y:S02]  /*5e760*/  IMAD.WIDE R22, R22, 0x2, R20 ;  /* 0x0000000216167825 */ /* 0x000fe400078e0214 */
[----:B----4-:R-:W-:Y:S04]  /*5e770*/  @P5 STG.E.U16 [R12.64], R26 ;  /* 0x0000001a0c005986 */ /* 0x010fe8000c101506 */
[----:B---3--:R-:W-:Y:S04]  /*5e780*/  @P6 STG.E.U16 [R16.64], R9 ;  /* 0x0000000910006986 */ /* 0x008fe8000c101506 */
[----:B------:R-:W-:Y:S04]  /*5e790*/  @P1 STG.E.U16 [R22.64], R10 ;  /* 0x0000000a16001986 */ /* 0x000fe8000c101506 */
[----:B------:R0:W-:Y:S01]  /*5e7a0*/  @P2 STG.E.U16 [R24.64], R0 ;  /* 0x0000000018002986 */ /* 0x0001e2000c101506 */
[----:B------:R-:W-:-:S03]  /*5e7b0*/  ISETP.LT.AND P1, PT, R11, c[0x0][0x178], !P4 ;  /* 0x00005e000b007a0c */ /* 0x000fc60006721270 */
[----:B0-----:R-:W2:Y:S01]  /*5e7c0*/  LDL.LU R25, [R1+0xbe0] ;  /* 0x000be00001197983 */ /* 0x001ea20000300800 */
[----:B------:R-:W-:Y:S01]  /*5e7d0*/  PRMT R23, R26, 0x7632, R23 ;  /* 0x000076321a177816 */ /* 0x000fe20000000017 */
[C---:B------:R-:W-:Y:S02]  /*5e7e0*/  IMAD.WIDE R16, R8.reuse, 0x2, R4 ;  /* 0x0000000208107825 */ /* 0x040fe400078e0204 */
[----:B------:R-:W3:Y:S06]  /*5e7f0*/  LDL.LU R26, [R1+0xc8] ;  /* 0x0000c800011a7983 */ /* 0x000eec0000300800 */
[----:B------:R0:W-:Y:S04]  /*5e800*/  @P1 STG.E.U16 [R16.64], R23 ;  /* 0x0000001710001986 */ /* 0x0001e8000c101506 */
[----:B0-----:R-:W4:Y:S01]  /*5e810*/  LDL.LU R23, [R1+0x1ec0] ;  /* 0x001ec00001177983 */ /* 0x001f220000300800 */
[----:B------:R-:W-:Y:S01]  /*5e820*/  PRMT R0, R9, 0x7632, R0 ;  /* 0x0000763209007816 */ /* 0x000fe20000000000 */
[----:B------:R-:W-:Y:S01]  /*5e830*/  IMAD.WIDE R12, R8, 0x2, R6 ;  /* 0x00000002080c7825 */ /* 0x000fe200078e0206 */
[----:B------:R-:W-:-:S02]  /*5e840*/  ISETP.LT.AND P6, PT, R29, c[0x0][0x178], !P0 ;  /* 0x00005e001d007a0c */ /* 0x000fc400047c1270 */
[C---:B------:R-:W-:Y:S01]  /*5e850*/  IADD3 R22, R8.reuse, c[0x0][0x198], RZ ;  /* 0x0000660008167a10 */ /* 0x040fe20007ffe0ff */
[----:B------:R-:W-:Y:S01]  /*5e860*/  IMAD.WIDE R8, R8, 0x2, R20 ;  /* 0x0000000208087825 */ /* 0x000fe200078e0214 */
[----:B------:R-:W-:Y:S02]  /*5e870*/  PRMT R10, R10, 0x7632, R10 ;  /* 0x000076320a0a7816 */ /* 0x000fe4000000000a */
[----:B------:R-:W-:Y:S01]  /*5e880*/  ISETP.LT.AND P5, PT, R11, c[0x0][0x178], !P0 ;  /* 0x00005e000b007a0c */ /* 0x000fe200047a1270 */
[----:B------:R-:W-:Y:S01]  /*5e890*/  IMAD.WIDE R16, R22, 0x2, R2 ;  /* 0x0000000216107825 */ /* 0x000fe200078e0202 */
[----:B------:R-:W-:Y:S02]  /*5e8a0*/  PRMT R24, R27, 0x7632, R24 ;  /* 0x000076321b187816 */ /* 0x000fe40000000018 */
[----:B------:R-:W-:Y:S02]  /*5e8b0*/  ISETP.GE.AND P1, PT, R15, c[0x0][0x17c], PT ;  /* 0x00005f000f007a0c */ /* 0x000fe40003f26270 */
[----:B------:R-:W3:Y:S01]  /*5e8c0*/  LDL.LU R15, [R1+0x1ef0] ;  /* 0x001ef000010f7983 */ /* 0x000ee20000300800 */
[----:B--2---:R-:W-:-:S02]  /*5e8d0*/  ISETP.LT.AND P2, PT, R25, c[0x0][0x178], !P4 ;  /* 0x00005e0019007a0c */ /* 0x004fc40006741270 */
[----:B------:R-:W-:-:S11]  /*5e8e0*/  ISETP.LT.AND P4, PT, R19, c[0x0][0x178], !P4 ;  /* 0x00005e0013007a0c */ /* 0x000fd60006781270 */
[----:B------:R-:W-:Y:S04]  /*5e8f0*/  @P2 STG.E.U16 [R12.64], R0 ;  /* 0x000000000c002986 */ /* 0x000fe8000c101506 */
[----:B------:R0:W-:Y:S01]  /*5e900*/  @P4 STG.E.U16 [R8.64], R10 ;  /* 0x0000000a08004986 */ /* 0x0001e2000c101506 */
[----:B------:R-:W-:Y:S02]  /*5e910*/  ISETP.LT.AND P4, PT, R25, c[0x0][0x178], !P0 ;  /* 0x00005e0019007a0c */ /* 0x000fe40004781270 */
[----:B------:R-:W-:Y:S01]  /*5e920*/  ISETP.LT.AND P0, PT, R19, c[0x0][0x178], !P0 ;  /* 0x00005e0013007a0c */ /* 0x000fe20004701270 */
[----:B------:R1:W-:Y:S01]  /*5e930*/  @P6 STG.E.U16 [R16.64], R28 ;  /* 0x0000001c10006986 */ /* 0x0003e2000c101506 */
[----:B----4-:R-:W-:Y:S01]  /*5e940*/  ISETP.GE.AND P2, PT, R23, c[0x0][0x17c], PT ;  /* 0x00005f0017007a0c */ /* 0x010fe20003f46270 */
[C---:B0-----:R-:W-:Y:S01]  /*5e950*/  IMAD.WIDE R8, R22.reuse, 0x2, R4 ;  /* 0x0000000216087825 */ /* 0x041fe200078e0204 */
[----:B------:R-:W-:-:S02]  /*5e960*/  IADD3 R0, R22, c[0x0][0x198], RZ ;  /* 0x0000660016007a10 */ /* 0x000fc40007ffe0ff */
[----:B------:R-:W-:Y:S02]  /*5e970*/  ISETP.LT.AND P6, PT, R29, c[0x0][0x178], !P3 ;  /* 0x00005e001d007a0c */ /* 0x000fe40005fc1270 */
[----:B------:R0:W-:Y:S01]  /*5e980*/  @P5 STG.E.U16 [R8.64], R27 ;  /* 0x0000001b08005986 */ /* 0x0001e2000c101506 */
[----:B------:R-:W-:Y:S01]  /*5e990*/  ISETP.LT.AND P5, PT, R11, c[0x0][0x178], !P3 ;  /* 0x00005e000b007a0c */ /* 0x000fe20005fa1270 */
[----:B------:R-:W-:Y:S01]  /*5e9a0*/  IMAD.WIDE R12, R0, 0x2, R2 ;  /* 0x00000002000c7825 */ /* 0x000fe200078e0202 */
[----:B------:R-:W-:Y:S02]  /*5e9b0*/  PRMT R10, R28, 0x7632, R10 ;  /* 0x000076321c0a7816 */ /* 0x000fe4000000000a */
[----:B-1----:R-:W2:Y:S01]  /*5e9c0*/  LDL.LU R28, [R1+0x1ec4] ;  /* 0x001ec400011c7983 */ /* 0x002ea20000300800 */
[----:B0-----:R-:W-:-:S03]  /*5e9d0*/  IMAD.WIDE R8, R22, 0x2, R6 ;  /* 0x0000000216087825 */ /* 0x001fc600078e0206 */
[----:B------:R-:W4:Y:S01]  /*5e9e0*/  LDL.LU R27, [R1+0xb8] ;  /* 0x0000b800011b7983 */ /* 0x000f220000300800 */
[----:B------:R-:W-:-:S03]  /*5e9f0*/  IMAD.WIDE R22, R22, 0x2, R20 ;  /* 0x0000000216167825 */ /* 0x000fc600078e0214 */
[----:B---3--:R0:W-:Y:S04]  /*5ea00*/  @P4 STG.E.U16 [R8.64], R26 ;  /* 0x0000001a08004986 */ /* 0x0081e8000c101506 */
[----:B------:R1:W-:Y:S01]  /*5ea10*/  @P0 STG.E.U16 [R22.64], R14 ;  /* 0x0000000e16000986 */ /* 0x0003e2000c101506 */
[----:B------:R-:W-:Y:S02]  /*5ea20*/  ISETP.LT.AND P0, PT, R25, c[0x0][0x178], !P3 ;  /* 0x00005e0019007a0c */ /* 0x000fe40005f01270 */
[----:B------:R-:W-:Y:S01]  /*5ea30*/  ISETP.LT.AND P3, PT, R19, c[0x0][0x178], !P3 ;  /* 0x00005e0013007a0c */ /* 0x000fe20005f61270 */
[C---:B------:R-:W-:Y:S01]  /*5ea40*/  IMAD.WIDE R16, R0.reuse, 0x2, R4 ;  /* 0x0000000200107825 */ /* 0x040fe200078e0204 */
[----:B------:R3:W-:Y:S03]  /*5ea50*/  @P6 STG.E.U16 [R12.64], R10 ;  /* 0x0000000a0c006986 */ /* 0x0007e6000c101506 */
[----:B0-----:R-:W-:Y:S01]  /*5ea60*/  IMAD.WIDE R8, R0, 0x2, R6 ;  /* 0x0000000200087825 */ /* 0x001fe200078e0206 */
[----:B------:R0:W-:Y:S01]  /*5ea70*/  @P5 STG.E.U16 [R16.64], R24 ;  /* 0x0000001810005986 */ /* 0x0001e2000c101506 */
[----:B-1----:R-:W-:-:S02]  /*5ea80*/  PRMT R14, R26, 0x7632, R14 ;  /* 0x000076321a0e7816 */ /* 0x002fc4000000000e */
[----:B------:R-:W-:Y:S02]  /*5ea90*/  ISETP.LT.AND P5, PT, R11, c[0x0][0x178], !P1 ;  /* 0x00005e000b007a0c */ /* 0x000fe40004fa1270 */
[----:B------:R-:W4:Y:S01]  /*5eaa0*/  LDL.LU R11, [R1+0x1eec] ;  /* 0x001eec00010b7983 */ /* 0x000f220000300800 */
[----:B---3--:R-:W-:-:S03]  /*5eab0*/  IMAD.WIDE R12, R0, 0x2, R20 ;  /* 0x00000002000c7825 */ /* 0x008fc600078e0214 */
[----:B------:R-:W-:Y:S01]  /*5eac0*/  @P0 STG.E.U16 [R8.64], R14 ;  /* 0x0000000e08000986 */ /* 0x000fe2000c101506 */
[----:B0-----:R-:W-:-:S03]  /*5ead0*/  PRMT R24, R14, 0x7632, R24 ;  /* 0x000076320e187816 */ /* 0x001fc60000000018 */
[----:B------:R-:W3:Y:S04]  /*5eae0*/  LDL.LU R26, [R1+0x1ec8] ;  /* 0x001ec800011a7983 */ /* 0x000ee80000300800 */
[----:B------:R0:W-:Y:S04]  /*5eaf0*/  @P3 STG.E.U16 [R12.64], R24 ;  /* 0x000000180c003986 */ /* 0x0001e8000c101506 */
[----:B0-----:R-:W4:Y:S04]  /*5eb00*/  LDL.LU R12, [R1+0x168] ;  /* 0x00016800010c7983 */ /* 0x001f280000300800 */
[----:B------:R-:W4:Y:S04]  /*5eb10*/  LDL.LU R13, [R1+0x108] ;  /* 0x00010800010d7983 */ /* 0x000f280000300800 */
[----:B------:R-:W4:Y:S01]  /*5eb20*/  LDL.LU R24, [R1+0xbd8] ;  /* 0x000bd80001187983 */ /* 0x000f220000300800 */
[----:B------:R-:W-:-:S02]  /*5eb30*/  ISETP.LT.AND P6, PT, R29, c[0x0][0x178], !P1 ;  /* 0x00005e001d007a0c */ /* 0x000fc40004fc1270 */
[----:B------:R-:W-:Y:S02]  /*5eb40*/  IADD3 R10, R0, c[0x0][0x198], RZ ;  /* 0x00006600000a7a10 */ /* 0x000fe40007ffe0ff */
[----:B------:R-:W-:-:S03]  /*5eb50*/  ISETP.LT.AND P4, PT, R25, c[0x0][0x178], !P1 ;  /* 0x00005e0019007a0c */ /* 0x000fc60004f81270 */
[----:B------:R-:W-:-:S04]  /*5eb60*/  IMAD.WIDE R16, R10, 0x2, R2 ;  /* 0x000000020a107825 */ /* 0x000fc800078e0202 */
[----:B------:R-:W-:Y:S01]  /*5eb70*/  IMAD.WIDE R22, R10, 0x2, R4 ;  /* 0x000000020a167825 */ /* 0x000fe200078e0204 */
[----:B------:R-:W-:-:S03]  /*5eb80*/  ISETP.LT.AND P3, PT, R19, c[0x0][0x178], !P1 ;  /* 0x00005e0013007a0c */ /* 0x000fc60004f61270 */
[C---:B------:R-:W-:Y:S01]  /*5eb90*/  IMAD.WIDE R8, R10.reuse, 0x2, R6 ;  /* 0x000000020a087825 */ /* 0x040fe200078e0206 */
[----:B------:R-:W-:Y:S02]  /*5eba0*/  IADD3 R0, R10, c[0x0][0x198], RZ ;  /* 0x000066000a007a10 */ /* 0x000fe40007ffe0ff */
[----:B--2---:R-:W-:Y:S02]  /*5ebb0*/  ISETP.GE.AND P0, PT, R28, c[0x0][0x17c], PT ;  /* 0x00005f001c007a0c */ /* 0x004fe40003f06270 */
[----:B---3--:R-:W-:Y:S01]  /*5ebc0*/  ISETP.GE.AND P1, PT, R26, c[0x0][0x17c], PT ;  /* 0x00005f001a007a0c */ /* 0x008fe20003f26270 */
[----:B----4-:R0:W-:Y:S04]  /*5ebd0*/  @P6 STG.E.U16 [R16.64], R12 ;  /* 0x0000000c10006986 */ /* 0x0101e8000c101506 */
[----:B------:R1:W-:Y:S01]  /*5ebe0*/  @P5 STG.E.U16 [R22.64], R13 ;  /* 0x0000000d16005986 */ /* 0x0003e2000c101506 */
[----:B------:R-:W-:-:S02]  /*5ebf0*/  ISETP.LT.AND P5, PT, R29, c[0x0][0x178], !P2 ;  /* 0x00005e001d007a0c */ /* 0x000fc400057a1270 */
[----:B------:R-:W-:Y:S01]  /*5ec00*/  ISETP.LT.AND P6, PT, R24, c[0x0][0x178], !P2 ;  /* 0x00005e0018007a0c */ /* 0x000fe200057c1270 */
[----:B------:R2:W-:Y:S01]  /*5ec10*/  @P4 STG.E.U16 [R8.64], R27 ;  /* 0x0000001b08004986 */ /* 0x0005e2000c101506 */
[----:B------:R-:W-:Y:S01]  /*5ec20*/  PRMT R14, R12, 0x7632, R14 ;  /* 0x000076320c0e7816 */ /* 0x000fe2000000000e */
[----:B0-----:R-:W-:Y:S02]  /*5ec30*/  IMAD.WIDE R16, R0, 0x2, R4 ;  /* 0x0000000200107825 */ /* 0x001fe400078e0204 */
[----:B-1----:R-:W3:Y:S04]  /*5ec40*/  LDL.LU R23, [R1+0x13c] ;  /* 0x00013c0001177983 */ /* 0x002ee80000300800 */
[----:B------:R-:W4:Y:S01]  /*5ec50*/  LDL.LU R26, [R1+0xfc] ;  /* 0x0000fc00011a7983 */ /* 0x000f220000300800 */
[----:B--2---:R-:W-:Y:S01]  /*5ec60*/  IMAD.WIDE R8, R10, 0x2, R20 ;  /* 0x000000020a087825 */ /* 0x004fe200078e0214 */
[----:B------:R-:W-:-:S02]  /*5ec70*/  PRMT R10, R13, 0x7632, R10 ;  /* 0x000076320d0a7816 */ /* 0x000fc4000000000a */
[----:B------:R-:W2:Y:S01]  /*5ec80*/  LDL.LU R28, [R1+0xec] ;  /* 0x0000ec00011c7983 */ /* 0x000ea20000300800 */
[----:B------:R-:W-:-:S03]  /*5ec90*/  IMAD.WIDE R12, R0, 0x2, R2 ;  /* 0x00000002000c7825 */ /* 0x000fc600078e0202 */
[----:B------:R-:W-:Y:S04]  /*5eca0*/  @P3 STG.E.U16 [R8.64], R18 ;  /* 0x0000001208003986 */ /* 0x000fe8000c101506 */
[----:B------:R-:W-:Y:S04]  /*5ecb0*/  @P5 STG.E.U16 [R12.64], R14 ;  /* 0x0000000e0c005986 */ /* 0x000fe8000c101506 */
[----:B------:R0:W-:Y:S04]  /*5ecc0*/  @P6 STG.E.U16 [R16.64], R10 ;  /* 0x0000000a10006986 */ /* 0x0001e8000c101506 */
[----:B0-----:R-:W2:Y:S04]  /*5ecd0*/  LDL.LU R16, [R1+0x1ed0] ;  /* 0x001ed00001107983 */ /* 0x001ea80000300800 */
[----:B------:R-:W2:Y:S01]  /*5ece0*/  LDL.LU R17, [R1+0x1ecc] ;  /* 0x001ecc0001117983 */ /* 0x000ea20000300800 */
[----:B------:R-:W-:-:S03]  /*5ecf0*/  PRMT R10, R27, 0x7632, R10 ;  /* 0x000076321b0a7816 */ /* 0x000fc6000000000a */
[----:B------:R-:W2:Y:S01]  /*5ed00*/  LDL.LU R27, [R1+0x1ee8] ;  /* 0x001ee800011b7983 */ /* 0x000ea20000300800 */
[----:B------:R-:W-:Y:S02]  /*5ed10*/  ISETP.LT.AND P4, PT, R25, c[0x0][0x178], !P2 ;  /* 0x00005e0019007a0c */ /* 0x000fe40005781270 */
[----:B------:R-:W-:Y:S02]  /*5ed20*/  ISETP.LT.AND P2, PT, R19, c[0x0][0x178], !P2 ;  /* 0x00005e0013007a0c */ /* 0x000fe40005741270 */
[----:B------:R-:W-:Y:S01]  /*5ed30*/  ISETP.LT.AND P3, PT, R29, c[0x0][0x178], !P0 ;  /* 0x00005e001d007a0c */ /* 0x000fe20004761270 */
[----:B------:R-:W-:Y:S01]  /*5ed40*/  IMAD.WIDE R8, R0, 0x2, R6 ;  /* 0x0000000200087825 */ /* 0x000fe200078e0206 */
[----:B------:R-:W-:Y:S02]  /*5ed50*/  ISETP.LT.AND P6, PT, R24, c[0x0][0x178], !P0 ;  /* 0x00005e0018007a0c */ /* 0x000fe400047c1270 */
[----:B------:R-:W-:Y:S01]  /*5ed60*/  PRMT R18, R18, 0x7632, R18 ;  /* 0x0000763212127816 */ /* 0x000fe20000000012 */
[C---:B------:R-:W-:Y:S01]  /*5ed70*/  IMAD.WIDE R12, R0.reuse, 0x2, R20 ;  /* 0x00000002000c7825 */ /* 0x040fe200078e0214 */
[----:B------:R-:W-:-:S02]  /*5ed80*/  IADD3 R0, R0, c[0x0][0x198], RZ ;  /* 0x0000660000007a10 */ /* 0x000fc40007ffe0ff */
[----:B------:R-:W-:Y:S01]  /*5ed90*/  ISETP.LT.AND P5, PT, R25, c[0x0][0x178], !P0 ;  /* 0x00005e0019007a0c */ /* 0x000fe200047a1270 */
[----:B------:R0:W-:Y:S01]  /*5eda0*/  @P4 STG.E.U16 [R8.64], R10 ;  /* 0x0000000a08004986 */ /* 0x0001e2000c101506 */
[----:B------:R-:W-:-:S03]  /*5edb0*/  ISETP.LT.AND P0, PT, R19, c[0x0][0x178], !P0 ;  /* 0x00005e0013007a0c */ /* 0x000fc60004701270 */
[----:B------:R1:W-:Y:S01]  /*5edc0*/  @P2 STG.E.U16 [R12.64], R18 ;  /* 0x000000120c002986 */ /* 0x0003e2000c101506 */
[----:B0-----:R-:W-:-:S04]  /*5edd0*/  IMAD.WIDE R8, R0, 0x2, R2 ;  /* 0x0000000200087825 */ /* 0x001fc800078e0202 */
[----:B-1----:R-:W-:Y:S01]  /*5ede0*/  IMAD.WIDE R12, R0, 0x2, R4 ;  /* 0x00000002000c7825 */ /* 0x002fe200078e0204 */
[----:B---3--:R0:W-:Y:S01]  /*5edf0*/  @P3 STG.E.U16 [R8.64], R23 ;  /* 0x0000001708003986 */ /* 0x0081e2000c101506 */
[----:B------:R-:W-:-:S03]  /*5ee00*/  ISETP.LT.AND P3, PT, R29, c[0x0][0x178], !P1 ;  /* 0x00005e001d007a0c */ /* 0x000fc60004f61270 */
[----:B----4-:R1:W-:Y:S01]  /*5ee10*/  @P6 STG.E.U16 [R12.64], R26 ;  /* 0x0000001a0c006986 */ /* 0x0103e2000c101506 */
[----:B------:R-:W-:Y:S01]  /*5ee20*/  ISETP.LT.AND P6, PT, R24, c[0x0][0x178], !P1 ;  /* 0x00005e0018007a0c */ /* 0x000fe20004fc1270 */
[----:B0-----:R-:W-:Y:S01]  /*5ee30*/  IMAD.WIDE R8, R0, 0x2, R20 ;  /* 0x0000000200087825 */ /* 0x001fe200078e0214 */
[----:B------:R-:W-:Y:S02]  /*5ee40*/  PRMT R10, R23, 0x7632, R10 ;  /* 0x00007632170a7816 */ /* 0x000fe4000000000a */
[----:B------:R-:W-:Y:S02]  /*5ee50*/  PRMT R22, R26, 0x7632, R22 ;  /* 0x000076321a167816 */ /* 0x000fe40000000016 */
[----:B--2---:R-:W-:Y:S01]  /*5ee60*/  PRMT R18, R28, 0x7632, R18 ;  /* 0x000076321c127816 */ /* 0x004fe20000000012 */
[----:B-1----:R-:W2:Y:S01]  /*5ee70*/  LDL.LU R26, [R1+0xdc] ;  /* 0x0000dc00011a7983 */ /* 0x002ea20000300800 */
[----:B------:R-:W-:Y:S02]  /*5ee80*/  ISETP.GE.AND P4, PT, R16, c[0x0][0x17c], PT ;  /* 0x00005f0010007a0c */ /* 0x000fe40003f86270 */
[----:B------:R-:W-:Y:S01]  /*5ee90*/  ISETP.GE.AND P2, PT, R17, c[0x0][0x17c], PT ;  /* 0x00005f0011007a0c */ /* 0x000fe20003f46270 */
[C---:B------:R-:W-:Y:S01]  /*5eea0*/  IMAD.WIDE R16, R0.reuse, 0x2, R6 ;  /* 0x0000000200107825 */ /* 0x040fe200078e0206 */
[----:B------:R-:W-:-:S04]  /*5eeb0*/  IADD3 R0, R0, c[0x0][0x198], RZ ;  /* 0x0000660000007a10 */ /* 0x000fc80007ffe0ff */
[----:B------:R0:W-:Y:S01]  /*5eec0*/  @P5 STG.E.U16 [R16.64], R28 ;  /* 0x0000001c10005986 */ /* 0x0001e2000c101506 */
[----:B------:R-:W-:Y:S02]  /*5eed0*/  ISETP.LT.AND P5, PT, R25, c[0x0][0x178], !P1 ;  /* 0x00005e0019007a0c */ /* 0x000fe40004fa1270 */
[----:B------:R-:W-:Y:S01]  /*5eee0*/  ISETP.LT.AND P1, PT, R19, c[0x0][0x178], !P1 ;  /* 0x00005e0013007a0c */ /* 0x000fe20004f21270 */
[----:B------:R1:W-:Y:S01]  /*5eef0*/  @P0 STG.E.U16 [R8.64], R27 ;  /* 0x0000001b08000986 */ /* 0x0003e2000c101506 */
[C---:B------:R-:W-:Y:S01]  /*5ef00*/  IMAD.WIDE R12, R0.reuse, 0x2, R4 ;  /* 0x00000002000c7825 */ /* 0x040fe200078e0204 */
[----:B------:R-:W-:Y:S02]  /*5ef10*/  PRMT R14, R27, 0x7632, R14 ;  /* 0x000076321b0e7816 */ /* 0x000fe4000000000e */
[----:B0-----:R-:W3:Y:S01]  /*5ef20*/  LDL.LU R28, [R1+0x1ed8] ;  /* 0x001ed800011c7983 */ /* 0x001ee20000300800 */
[----:B-1----:R-:W-:-:S03]  /*5ef30*/  IMAD.WIDE R8, R0, 0x2, R2 ;  /* 0x0000000200087825 */ /* 0x002fc600078e0202 */
[----:B------:R-:W4:Y:S01]  /*5ef40*/  LDL.LU R23, [R1+0x1ed4] ;  /* 0x001ed40001177983 */ /* 0x000f220000300800 */
[----:B------:R-:W-:-:S03]  /*5ef50*/  IMAD.WIDE R16, R0, 0x2, R6 ;  /* 0x0000000200107825 */ /* 0x000fc600078e0206 */
[----:B------:R-:W-:Y:S04]  /*5ef60*/  @P3 STG.E.U16 [R8.64], R10 ;  /* 0x0000000a08003986 */ /* 0x000fe8000c101506 */
[----:B------:R0:W-:Y:S04]  /*5ef70*/  @P6 STG.E.U16 [R12.64], R22 ;  /* 0x000000160c006986 */ /* 0x0001e8000c101506 */
[----:B------:R-:W-:Y:S04]  /*5ef80*/  @P5 STG.E.U16 [R16.64], R18 ;  /* 0x0000001210005986 */ /* 0x000fe8000c101506 */
[----:B------:R-:W2:Y:S01]  /*5ef90*/  LDL.LU R27, [R1+0x14c] ;  /* 0x00014c00011b7983 */ /* 0x000ea20000300800 */
[----:B0-----:R-:W-:-:S05]  /*5efa0*/  IMAD.WIDE R12, R0, 0x2, R20 ;  /* 0x00000002000c7825 */ /* 0x001fca00078e0214 */
[----:B------:R0:W-:Y:S04]  /*5efb0*/  @P1 STG.E.U16 [R12.64], R14 ;  /* 0x0000000e0c001986 */ /* 0x0001e8000c101506 */
[----:B0-----:R-:W2:Y:S01]  /*5efc0*/  LDL.LU R14, [R1+0x11c] ;  /* 0x00011c00010e7983 */ /* 0x001ea20000300800 */
[----:B------:R-:W-:Y:S02]  /*5efd0*/  ISETP.LT.AND P0, PT, R29, c[0x0][0x178], !P4 ;  /* 0x00005e001d007a0c */ /* 0x000fe40006701270 */
[----:B------:R-:W-:Y:S02]  /*5efe0*/  ISETP.LT.AND P5, PT, R24, c[0x0][0x178], !P4 ;  /* 0x00005e0018007a0c */ /* 0x000fe400067a1270 */
[----:B------:R-:W-:-:S05]  /*5eff0*/  IADD3 R8, R0, c[0x0][0x198], RZ ;  /* 0x0000660000087a10 */ /* 0x000fca0007ffe0ff */
[----:B------:R-:W-:Y:S01]  /*5f000*/  IMAD.WIDE R16, R8, 0x2, R2 ;  /* 0x0000000208107825 */ /* 0x000fe200078e0202 */
[----:B------:R-:W-:-:S03]  /*5f010*/  ISETP.LT.AND P6, PT, R25, c[0x0][0x178], !P4 ;  /* 0x00005e0019007a0c */ /* 0x000fc600067c1270 */
[----:B------:R-:W-:Y:S01]  /*5f020*/  IMAD.WIDE R12, R8, 0x2, R4 ;  /* 0x00000002080c7825 */ /* 0x000fe200078e0204 */
[----:B------:R-:W-:Y:S02]  /*5f030*/  ISETP.LT.AND P4, PT, R19, c[0x0][0x178], !P4 ;  /* 0x00005e0013007a0c */ /* 0x000fe40006781270 */
[----:B---3--:R-:W-:Y:S02]  /*5f040*/  ISETP.GE.AND P3, PT, R28, c[0x0][0x17c], PT ;  /* 0x00005f001c007a0c */ /* 0x008fe40003f66270 */
[----:B------:R-:W3:Y:S01]  /*5f050*/  LDL.LU R28, [R1+0x15c] ;  /* 0x00015c00011c7983 */ /* 0x000ee20000300800 */
[----:B----4-:R-:W-:Y:S01]  /*5f060*/  ISETP.GE.AND P1, PT, R23, c[0x0][0x17c], PT ;  /* 0x00005f0017007a0c */ /* 0x010fe20003f26270 */
[----:B------:R-:W-:Y:S02]  /*5f070*/  IMAD.WIDE R22, R8, 0x2, R20 ;  /* 0x0000000208167825 */ /* 0x000fe400078e0214 */
[----:B--2---:R0:W-:Y:S01]  /*5f080*/  @P0 STG.E.U16 [R16.64], R27 ;  /* 0x0000001b10000986 */ /* 0x0041e2000c101506 */
[----:B------:R-:W-:-:S03]  /*5f090*/  PRMT R10, R27, 0x7632, R10 ;  /* 0x000076321b0a7816 */ /* 0x000fc6000000000a */
[----:B0-----:R-:W2:Y:S01]  /*5f0a0*/  LDL.LU R27, [R1+0xcc] ;  /* 0x0000cc00011b7983 */ /* 0x001ea20000300800 */
[----:B------:R-:W-:-:S03]  /*5f0b0*/  IMAD.WIDE R16, R8, 0x2, R6 ;  /* 0x0000000208107825 */ /* 0x000fc600078e0206 */
[----:B------:R0:W-:Y:S04]  /*5f0c0*/  @P5 STG.E.U16 [R12.64], R14 ;  /* 0x0000000e0c005986 */ /* 0x0001e8000c101506 */
[----:B0-----:R-:W4:Y:S04]  /*5f0d0*/  LDL.LU R13, [R1+0x1edc] ;  /* 0x001edc00010d7983 */ /* 0x001f280000300800 */
[----:B------:R-:W-:Y:S04]  /*5f0e0*/  @P6 STG.E.U16 [R16.64], R26 ;  /* 0x0000001a10006986 */ /* 0x000fe8000c101506 */
[----:B------:R0:W-:Y:S04]  /*5f0f0*/  @P4 STG.E.U16 [R22.64], R11 ;  /* 0x0000000b16004986 */ /* 0x0001e8000c101506 */
[----:B0-----:R-:W2:Y:S01]  /*5f100*/  LDL.LU R23, [R1+0x12c] ;  /* 0x00012c0001177983 */ /* 0x001ea20000300800 */
[----:B------:R-:W-:-:S03]  /*5f110*/  PRMT R11, R26, 0x7632, R11 ;  /* 0x000076321a0b7816 */ /* 0x000fc6000000000b */
[----:B------:R-:W2:Y:S01]  /*5f120*/  LDL.LU R26, [R1+0x1ee0] ;  /* 0x001ee000011a7983 */ /* 0x000ea20000300800 */
[----:B------:R-:W-:Y:S02]  /*5f130*/  ISETP.LT.AND P0, PT, R29, c[0x0][0x178], !P2 ;  /* 0x00005e001d007a0c */ /* 0x000fe40005701270 */
[----:B------:R-:W-:Y:S02]  /*5f140*/  IADD3 R0, R8, c[0x0][0x198], RZ ;  /* 0x0000660008007a10 */ /* 0x000fe40007ffe0ff */
[----:B------:R-:W-:Y:S02]  /*5f150*/  ISETP.LT.AND P5, PT, R24, c[0x0][0x178], !P2 ;  /* 0x00005e0018007a0c */ /* 0x000fe400057a1270 */
[----:B------:R-:W-:Y:S01]  /*5f160*/  ISETP.LT.AND P6, PT, R25, c[0x0][0x178], !P2 ;  /* 0x00005e0019007a0c */ /* 0x000fe200057c1270 */
[----:B------:R-:W-:Y:S01]  /*5f170*/  IMAD.WIDE R8, R0, 0x2, R2 ;  /* 0x0000000200087825 */ /* 0x000fe200078e0202 */
[----:B------:R-:W-:Y:S02]  /*5f180*/  ISETP.LT.AND P2, PT, R19, c[0x0][0x178], !P2 ;  /* 0x00005e0013007a0c */ /* 0x000fe40005741270 */
[----:B------:R-:W-:-:S03]  /*5f190*/  PRMT R17, R14, 0x7632, R17 ;  /* 0x000076320e117816 */ /* 0x000fc60000000011 */
[----:B------:R0:W-:Y:S01]  /*5f1a0*/  @P0 STG.E.U16 [R8.64], R10 ;  /* 0x0000000a08000986 */ /* 0x0001e2000c101506 */
[----:B------:R-:W-:Y:S02]  /*5f1b0*/  ISETP.LT.AND P0, PT, R29, c[0x0][0x178], !P3 ;  /* 0x00005e001d007a0c */ /* 0x000fe40005f01270 */
[C---:B------:R-:W-:Y:S02]  /*5f1c0*/  IADD3 R14, R0.reuse, c[0x0][0x198], RZ ;  /* 0x00006600000e7a10 */ /* 0x040fe40007ffe0ff */
[----:B------:R-:W-:Y:S01]  /*5f1d0*/  PRMT R16, R11, 0x7632, R16 ;  /* 0x000076320b107816 */ /* 0x000fe20000000010 */
[----:B0-----:R-:W-:-:S05]  /*5f1e0*/  IMAD.WIDE R8, R0, 0x2, R4 ;  /* 0x0000000200087825 */ /* 0x001fca00078e0204 */
[----:B------:R0:W-:Y:S02]  /*5f1f0*/  @P5 STG.E.U16 [R8.64], R17 ;  /* 0x0000001108005986 */ /* 0x0001e4000c101506 */
[----:B0-----:R-:W-:Y:S01]  /*5f200*/  IMAD.WIDE R8, R0, 0x2, R20 ;  /* 0x0000000200087825 */ /* 0x001fe200078e0214 */
[----:B----4-:R-:W-:-:S03]  /*5f210*/  ISETP.GE.AND P4, PT, R13, c[0x0][0x17c], PT ;  /* 0x00005f000d007a0c */ /* 0x010fc60003f86270 */
[----:B------:R-:W-:-:S05]  /*5f220*/  IMAD.WIDE R12, R0, 0x2, R6 ;  /* 0x00000002000c7825 */ /* 0x000fca00078e0206 */
[----:B------:R0:W-:Y:S04]  /*5f230*/  @P6 STG.E.U16 [R12.64], R11 ;  /* 0x0000000b0c006986 */ /* 0x0001e8000c101506 */
[----:B------:R1:W-:Y:S01]  /*5f240*/  @P2 STG.E.U16 [R8.64], R16 ;  /* 0x0000001008002986 */ /* 0x0003e2000c101506 */
[----:B0-----:R-:W-:-:S05]  /*5f250*/  IMAD.WIDE R10, R14, 0x2, R2 ;  /* 0x000000020e0a7825 */ /* 0x001fca00078e0202 */
[----:B---3--:R0:W-:Y:S01]  /*5f260*/  @P0 STG.E.U16 [R10.64], R28 ;  /* 0x0000001c0a000986 */ /* 0x0081e2000c101506 */
[----:B--2---:R-:W-:-:S03]  /*5f270*/  ISETP.GE.AND P0, PT, R26, c[0x0][0x17c], PT ;  /* 0x00005f001a007a0c */ /* 0x004fc60003f06270 */
[----:B------:R-:W2:Y:S01]  /*5f280*/  LDL.LU R26, [R1+0x16c] ;  /* 0x00016c00011a7983 */ /* 0x000ea20000300800 */
[----:B------:R-:W-:Y:S02]  /*5f290*/  ISETP.LT.AND P5, PT, R24, c[0x0][0x178], !P3 ;  /* 0x00005e0018007a0c */ /* 0x000fe40005fa1270 */
[----:B------:R-:W-:Y:S02]  /*5f2a0*/  ISETP.LT.AND P6, PT, R25, c[0x0][0x178], !P3 ;  /* 0x00005e0019007a0c */ /* 0x000fe40005fc1270 */
[----:B------:R-:W-:Y:S01]  /*5f2b0*/  ISETP.LT.AND P3, PT, R19, c[0x0][0x178], !P3 ;  /* 0x00005e0013007a0c */ /* 0x000fe20005f61270 */
[C---:B-1----:R-:W-:Y:S01]  /*5f2c0*/  IMAD.WIDE R8, R14.reuse, 0x2, R4 ;  /* 0x000000020e087825 */ /* 0x042fe200078e0204 */
[----:B------:R-:W-:Y:S02]  /*5f2d0*/  ISETP.LT.AND P2, PT, R29, c[0x0][0x178], !P1 ;  /* 0x00005e001d007a0c */ /* 0x000fe40004f41270 */
[C---:B------:R-:W-:Y:S01]  /*5f2e0*/  IADD3 R0, R14.reuse, c[0x0][0x198], RZ ;  /* 0x000066000e007a10 */ /* 0x040fe20007ffe0ff */
[----:B0-----:R-:W-:Y:S01]  /*5f2f0*/  IMAD.WIDE R10, R14, 0x2, R6 ;  /* 0x000000020e0a7825 */ /* 0x001fe200078e0206 */
[----:B------:R-:W-:-:S02]  /*5f300*/  PRMT R18, R28, 0x7632, R18 ;  /* 0x000076321c127816 */ /* 0x000fc40000000012 */
[----:B------:R-:W-:Y:S01]  /*5f310*/  PRMT R22, R15, 0x7632, R22 ;  /* 0x000076320f167816 */ /* 0x000fe20000000016 */
[----:B------:R0:W-:Y:S01]  /*5f320*/  @P5 STG.E.U16 [R8.64], R23 ;  /* 0x0000001708005986 */ /* 0x0001e2000c101506 */
[----:B------:R-:W-:Y:S01]  /*5f330*/  IMAD.WIDE R12, R14, 0x2, R20 ;  /* 0x000000020e0c7825 */ /* 0x000fe200078e0214 */
[----:B------:R-:W-:-:S03]  /*5f340*/  ISETP.LT.AND P5, PT, R24, c[0x0][0x178], !P1 ;  /* 0x00005e0018007a0c */ /* 0x000fc60004fa1270 */
[C---:B------:R-:W-:Y:S01]  /*5f350*/  IMAD.WIDE R16, R0.reuse, 0x2, R2 ;  /* 0x0000000200107825 */ /* 0x040fe200078e0202 */
[----:B------:R-:W-:Y:S01]  /*5f360*/  @P6 STG.E.U16 [R10.64], R27 ;  /* 0x0000001b0a006986 */ /* 0x000fe2000c101506 */
[----:B------:R-:W-:Y:S02]  /*5f370*/  ISETP.LT.AND P6, PT, R25, c[0x0][0x178], !P1 ;  /* 0x00005e0019007a0c */ /* 0x000fe40004fc1270 */
[----:B------:R-:W-:Y:S01]  /*5f380*/  ISETP.LT.AND P1, PT, R19, c[0x0][0x178], !P1 ;  /* 0x00005e0013007a0c */ /* 0x000fe20004f21270 */
[----:B------:R1:W-:Y:S01]  /*5f390*/  @P3 STG.E.U16 [R12.64], R15 ;  /* 0x0000000f0c003986 */ /* 0x0003e2000c101506 */
[----:B0-----:R-:W-:-:S03]  /*5f3a0*/  IMAD.WIDE R8, R0, 0x2, R4 ;  /* 0x0000000200087825 */ /* 0x001fc600078e0204 */
[----:B------:R0:W-:Y:S01]  /*5f3b0*/  @P2 STG.E.U16 [R16.64], R18 ;  /* 0x0000001210002986 */ /* 0x0001e2000c101506 */
[----:B------:R-:W-:-:S03]  /*5f3c0*/  ISETP.LT.AND P2, PT, R29, c[0x0][0x178], !P4 ;  /* 0x00005e001d007a0c */ /* 0x000fc60006741270 */
[----:B------:R-:W3:Y:S01]  /*5f3d0*/  LDL.LU R28, [R1+0x10c] ;  /* 0x00010c00011c7983 */ /* 0x000ee20000300800 */
[----:B-1----:R-:W-:Y:S02]  /*5f3e0*/  PRMT R13, R23, 0x7632, R13 ;  /* 0x00007632170d7816 */ /* 0x002fe4000000000d */
[C---:B------:R-:W-:Y:S01]  /*5f3f0*/  IADD3 R23, R0.reuse, c[0x0][0x198], RZ ;  /* 0x0000660000177a10 */ /* 0x040fe20007ffe0ff */
[C---:B------:R-:W-:Y:S01]  /*5f400*/  IMAD.WIDE R10, R0.reuse, 0x2, R6 ;  /* 0x00000002000a7825 */ /* 0x040fe200078e0206 */
[----:B0-----:R-:W-:Y:S01]  /*5f410*/  PRMT R17, R27, 0x7632, R17 ;  /* 0x000076321b117816 */ /* 0x001fe20000000011 */
[----:B------:R0:W-:Y:S02]  /*5f420*/  @P5 STG.E.U16 [R8.64], R13 ;  /* 0x0000000d08005986 */ /* 0x0001e4000c101506 */
[----:B------:R-:W-:Y:S02]  /*5f430*/  IMAD.WIDE R14, R23, 0x2, R2 ;  /* 0x00000002170e7825 */ /* 0x000fe400078e0202 */
[----:B------:R1:W-:Y:S01]  /*5f440*/  @P6 STG.E.U16 [R10.64], R17 ;  /* 0x000000110a006986 */ /* 0x0003e2000c101506 */
[----:B------:R-:W-:Y:S01]  /*5f450*/  ISETP.LT.AND P3, PT, R29, c[0x0][0x178], !P0 ;  /* 0x00005e001d007a0c */ /* 0x000fe20004761270 */
[----:B0-----:R-:W-:-:S02]  /*5f460*/  IMAD.WIDE R12, R0, 0x2, R20 ;  /* 0x00000002000c7825 */ /* 0x001fc400078e0214 */
[----:B------:R-:W4:Y:S01]  /*5f470*/  LDL.LU R29, [R1+0xbc] ;  /* 0x0000bc00011d7983 */ /* 0x000f220000300800 */
[----:B------:R-:W-:-:S03]  /*5f480*/  ISETP.LT.AND P5, PT, R24, c[0x0][0x178], !P0 ;  /* 0x00005e0018007a0c */ /* 0x000fc600047a1270 */
[----:B------:R3:W-:Y:S01]  /*5f490*/  @P1 STG.E.U16 [R12.64], R22 ;  /* 0x000000160c001986 */ /* 0x0007e2000c101506 */
[----:B------:R-:W-:Y:S02]  /*5f4a0*/  ISETP.LT.AND P6, PT, R24, c[0x0][0x178], !P4 ;  /* 0x00005e0018007a0c */ /* 0x000fe400067c1270 */
[----:B------:R-:W-:Y:S02]  /*5f4b0*/  ISETP.LT.AND P1, PT, R25, c[0x0][0x178], !P0 ;  /* 0x00005e0019007a0c */ /* 0x000fe40004721270 */
[----:B------:R-:W-:Y:S01]  /*5f4c0*/  ISETP.LT.AND P0, PT, R19, c[0x0][0x178], !P0 ;  /* 0x00005e0013007a0c */ /* 0x000fe20004701270 */
[----:B--2---:R0:W-:Y:S01]  /*5f4d0*/  @P2 STG.E.U16 [R14.64], R26 ;  /* 0x0000001a0e002986 */ /* 0x0041e2000c101506 */
[----:B------:R-:W-:Y:S02]  /*5f4e0*/  ISETP.LT.AND P2, PT, R25, c[0x0][0x178], !P4 ;  /* 0x00005e0019007a0c */ /* 0x000fe40006741270 */
[----:B------:R-:W-:Y:S02]  /*5f4f0*/  ISETP.LT.AND P4, PT, R19, c[0x0][0x178], !P4 ;  /* 0x00005e0013007a0c */ /* 0x000fe40006781270 */
[----:B------:R-:W2:Y:S01]  /*5f500*/  LDL.LU R19, [R1+0x1ee4] ;  /* 0x001ee40001137983 */ /* 0x000ea20000300800 */
[C---:B------:R-:W-:Y:S01]  /*5f510*/  IADD3 R25, R23.reuse, c[0x0][0x198], RZ ;  /* 0x0000660017197a10 */ /* 0x040fe20007ffe0ff */
[----:B-1----:R-:W-:Y:S01]  /*5f520*/  IMAD.WIDE R16, R23, 0x2, R4 ;  /* 0x0000000217107825 */ /* 0x002fe200078e0204 */
[----:B------:R-:W-:-:S03]  /*5f530*/  PRMT R0, R26, 0x7632, R0 ;  /* 0x000076321a007816 */ /* 0x000fc60000000000 */
[----:B------:R-:W-:-:S04]  /*5f540*/  IMAD.WIDE R8, R23, 0x2, R6 ;  /* 0x0000000217087825 */ /* 0x000fc800078e0206 */
[----:B------:R-:W-:-:S04]  /*5f550*/  IMAD.WIDE R10, R23, 0x2, R20 ;  /* 0x00000002170a7825 */ /* 0x000fc800078e0214 */
[----:B------:R-:W-:-:S04]  /*5f560*/  IMAD.WIDE R2, R25, 0x2, R2 ;  /* 0x0000000219027825 */ /* 0x000fc800078e0202 */
[----:B------:R-:W-:-:S04]  /*5f570*/  IMAD.WIDE R4, R25, 0x2, R4 ;  /* 0x0000000219047825 */ /* 0x000fc800078e0204 */
[C---:B------:R-:W-:Y:S01]  /*5f580*/  IMAD.WIDE R6, R25.reuse, 0x2, R6 ;  /* 0x0000000219067825 */ /* 0x040fe200078e0206 */
[----:B---3--:R-:W-:Y:S01]  /*5f590*/  PRMT R12, R28, 0x7632, R12 ;  /* 0x000076321c0c7816 */ /* 0x008fe2000000000c */
[----:B------:R0:W-:Y:S02]  /*5f5a0*/  @P6 STG.E.U16 [R16.64], R28 ;  /* 0x0000001c10006986 */ /* 0x0001e4000c101506 */
[----:B------:R-:W-:Y:S01]  /*5f5b0*/  IMAD.WIDE R20, R25, 0x2, R20 ;  /* 0x0000000219147825 */ /* 0x000fe200078e0214 */
[----:B----4-:R-:W-:Y:S01]  /*5f5c0*/  PRMT R13, R29, 0x7632, R13 ;  /* 0x000076321d0d7816 */ /* 0x010fe2000000000d */
[----:B------:R0:W-:Y:S04]  /*5f5d0*/  @P2 STG.E.U16 [R8.64], R29 ;  /* 0x0000001d08002986 */ /* 0x0001e8000c101506 */
[----:B--2---:R0:W-:Y:S04]  /*5f5e0*/  @P4 STG.E.U16 [R10.64], R19 ;  /* 0x000000130a004986 */ /* 0x0041e8000c101506 */
[----:B------:R0:W-:Y:S04]  /*5f5f0*/  @P3 STG.E.U16 [R2.64], R0 ;  /* 0x0000000002003986 */ /* 0x0001e8000c101506 */
[----:B------:R0:W-:Y:S04]  /*5f600*/  @P5 STG.E.U16 [R4.64], R12 ;  /* 0x0000000c04005986 */ /* 0x0001e8000c101506 */
[----:B------:R0:W-:Y:S01]  /*5f610*/  @P1 STG.E.U16 [R6.64], R13 ;  /* 0x0000000d06001986 */ /* 0x0001e2000c101506 */
[----:B------:R-:W-:Y:S05]  /*5f620*/  @!P0 EXIT ;  /* 0x000000000000894d */ /* 0x000fea0003800000 */
[----:B0-----:R-:W-:-:S05]  /*5f630*/  PRMT R10, R19, 0x7632, R10 ;  /* 0x00007632130a7816 */ /* 0x001fca000000000a */
[----:B------:R-:W-:Y:S01]  /*5f640*/  STG.E.U16 [R20.64], R10 ;  /* 0x0000000a14007986 */ /* 0x000fe2000c101506 */
[----:B------:R-:W-:Y:S05]  /*5f650*/  EXIT ;  /* 0x000000000000794d */ /* 0x000fea0003800000 */
.L_x_3:
[----:B------:R-:W-:-:S00]  /*5f660*/  BRA `(.L_x_3) ;  /* 0xfffffff000007947 */ /* 0x000fc0000383ffff */
[----:B------:R-:W-:-:S00]  /*5f670*/  NOP ;  /* 0x0000000000007918 */ /* 0x000fc00000000000 */
        /* <DEDUP_REMOVED lines=8> */
.L_x_4:


//--------------------- .nv.shared.matmul_kernel  --------------------------
	.section	.nv.shared.matmul_kernel,"aw",@nobits
	.sectionflags	@""
	.align	16
